//
// Generated by NVIDIA NVVM Compiler
//
// Compiler Build ID: CL-36424714
// Cuda compilation tools, release 13.0, V13.0.88
// Based on NVVM 20.0.0
//

.version 9.0
.target sm_100
.address_size 64

	// .globl	_ZN6thrust24THRUST_300001_SM_1000_NS8cuda_cub4core6detail13_kernel_agentINS1_15__reduce_by_key9InitAgentIN3cub18CUB_300001_SM_100024ReduceByKeyScanTileStateIiiLb1EEEiPiEEJSA_iSB_EEEvDpT0_
// _ZZN3cub18CUB_300001_SM_10006detail6reduce28DeviceReduceSingleTileKernelINS2_10policy_hubIljN4cuda3std3__44plusIlEEE10Policy1000EN6thrust24THRUST_300001_SM_1000_NS18transform_iteratorI6count5NSD_6detail15normal_iteratorINSD_10device_ptrIiEEEEllEEPljS9_llNS7_10__identityEEEvT0_T1_T2_T3_T4_T6_E12temp_storage has been demoted
// _ZZN3cub18CUB_300001_SM_10006detail6reduce18DeviceReduceKernelINS2_10policy_hubIljN4cuda3std3__44plusIlEEE10Policy1000EN6thrust24THRUST_300001_SM_1000_NS18transform_iteratorI6count5NSD_6detail15normal_iteratorINSD_10device_ptrIiEEEEllEEjS9_lNS7_10__identityEEEvT0_PT3_T1_NS0_13GridEvenShareISQ_EET2_T4_E12temp_storage has been demoted
// _ZZN3cub18CUB_300001_SM_10006detail6reduce28DeviceReduceSingleTileKernelINS2_10policy_hubIljN4cuda3std3__44plusIlEEE10Policy1000EPlSC_iS9_llNS7_10__identityEEEvT0_T1_T2_T3_T4_T6_E12temp_storage has been demoted
// _ZZN3cub18CUB_300001_SM_10006detail6reduce28DeviceReduceSingleTileKernelINS2_10policy_hubIlyN4cuda3std3__44plusIlEEE10Policy1000EN6thrust24THRUST_300001_SM_1000_NS18transform_iteratorI6count5NSD_6detail15normal_iteratorINSD_10device_ptrIiEEEEllEEPlyS9_llNS7_10__identityEEEvT0_T1_T2_T3_T4_T6_E12temp_storage has been demoted
// _ZZN3cub18CUB_300001_SM_10006detail6reduce18DeviceReduceKernelINS2_10policy_hubIlyN4cuda3std3__44plusIlEEE10Policy1000EN6thrust24THRUST_300001_SM_1000_NS18transform_iteratorI6count5NSD_6detail15normal_iteratorINSD_10device_ptrIiEEEEllEEyS9_lNS7_10__identityEEEvT0_PT3_T1_NS0_13GridEvenShareISQ_EET2_T4_E12temp_storage has been demoted
// _ZZN3cub18CUB_300001_SM_10006detail6reduce28DeviceReduceSingleTileKernelINS2_10policy_hubIlyN4cuda3std3__44plusIlEEE10Policy1000EPlSC_iS9_llNS7_10__identityEEEvT0_T1_T2_T3_T4_T6_E12temp_storage has been demoted
// _ZZN3cub18CUB_300001_SM_10006detail10radix_sort31DeviceRadixSortSingleTileKernelINS1_5radix10policy_hubIiiyE10Policy1000ELNS0_9SortOrderE0EiiyNS1_21identity_decomposer_tEEEvPKT1_PSA_PKT2_PSE_T3_iiT4_E12temp_storage has been demoted
// _ZZN3cub18CUB_300001_SM_10006detail10radix_sort30DeviceRadixSortHistogramKernelINS1_5radix10policy_hubIiiyE10Policy1000ELNS0_9SortOrderE0EiyNS1_21identity_decomposer_tEEEvPT2_PKT1_SA_iiT3_E12temp_storage has been demoted
// _ZZN3cub18CUB_300001_SM_10006detail10radix_sort33DeviceRadixSortExclusiveSumKernelINS1_5radix10policy_hubIiiyE10Policy1000EyEEvPT0_E12temp_storage has been demoted
// _ZZN3cub18CUB_300001_SM_10006detail10radix_sort29DeviceRadixSortOnesweepKernelINS1_5radix10policy_hubIiiyE10Policy1000ELNS0_9SortOrderE0EiiyiiNS1_21identity_decomposer_tEEEvPT5_SB_PT3_PKSC_PT1_PKSG_PT2_PKSK_T4_iiT6_E1s has been demoted
.global .align 1 .b8 _ZN30_INTERNAL_89232a11_4_k_cu_main4cuda3std3__45__cpo5beginE[1];
.global .align 1 .b8 _ZN30_INTERNAL_89232a11_4_k_cu_main4cuda3std3__45__cpo3endE[1];
.global .align 1 .b8 _ZN30_INTERNAL_89232a11_4_k_cu_main4cuda3std3__45__cpo6cbeginE[1];
.global .align 1 .b8 _ZN30_INTERNAL_89232a11_4_k_cu_main4cuda3std3__45__cpo4cendE[1];
.global .align 1 .b8 _ZN30_INTERNAL_89232a11_4_k_cu_main4cuda3std3__45__cpo6rbeginE[1];
.global .align 1 .b8 _ZN30_INTERNAL_89232a11_4_k_cu_main4cuda3std3__45__cpo4rendE[1];
.global .align 1 .b8 _ZN30_INTERNAL_89232a11_4_k_cu_main4cuda3std3__45__cpo7crbeginE[1];
.global .align 1 .b8 _ZN30_INTERNAL_89232a11_4_k_cu_main4cuda3std3__45__cpo5crendE[1];
.global .align 1 .b8 _ZN30_INTERNAL_89232a11_4_k_cu_main4cuda3std3__432_GLOBAL__N__89232a11_4_k_cu_main6ignoreE[1];
.global .align 1 .b8 _ZN30_INTERNAL_89232a11_4_k_cu_main4cuda3std3__419piecewise_constructE[1];
.global .align 1 .b8 _ZN30_INTERNAL_89232a11_4_k_cu_main4cuda3std3__48in_placeE[1];
.global .align 1 .b8 _ZN30_INTERNAL_89232a11_4_k_cu_main4cuda3std3__420unreachable_sentinelE[1];
.global .align 1 .b8 _ZN30_INTERNAL_89232a11_4_k_cu_main4cuda3std3__47nulloptE[1];
.global .align 1 .b8 _ZN30_INTERNAL_89232a11_4_k_cu_main4cuda3std3__48unexpectE[1];
.global .align 1 .b8 _ZN30_INTERNAL_89232a11_4_k_cu_main4cuda3std6ranges3__45__cpo4swapE[1];
.global .align 1 .b8 _ZN30_INTERNAL_89232a11_4_k_cu_main4cuda3std6ranges3__45__cpo9iter_moveE[1];
.global .align 1 .b8 _ZN30_INTERNAL_89232a11_4_k_cu_main4cuda3std6ranges3__45__cpo5beginE[1];
.global .align 1 .b8 _ZN30_INTERNAL_89232a11_4_k_cu_main4cuda3std6ranges3__45__cpo3endE[1];
.global .align 1 .b8 _ZN30_INTERNAL_89232a11_4_k_cu_main4cuda3std6ranges3__45__cpo6cbeginE[1];
.global .align 1 .b8 _ZN30_INTERNAL_89232a11_4_k_cu_main4cuda3std6ranges3__45__cpo4cendE[1];
.global .align 1 .b8 _ZN30_INTERNAL_89232a11_4_k_cu_main4cuda3std6ranges3__45__cpo7advanceE[1];
.global .align 1 .b8 _ZN30_INTERNAL_89232a11_4_k_cu_main4cuda3std6ranges3__45__cpo9iter_swapE[1];
.global .align 1 .b8 _ZN30_INTERNAL_89232a11_4_k_cu_main4cuda3std6ranges3__45__cpo4nextE[1];
.global .align 1 .b8 _ZN30_INTERNAL_89232a11_4_k_cu_main4cuda3std6ranges3__45__cpo4prevE[1];
.global .align 1 .b8 _ZN30_INTERNAL_89232a11_4_k_cu_main4cuda3std6ranges3__45__cpo4dataE[1];
.global .align 1 .b8 _ZN30_INTERNAL_89232a11_4_k_cu_main4cuda3std6ranges3__45__cpo5cdataE[1];
.global .align 1 .b8 _ZN30_INTERNAL_89232a11_4_k_cu_main4cuda3std6ranges3__45__cpo4sizeE[1];
.global .align 1 .b8 _ZN30_INTERNAL_89232a11_4_k_cu_main4cuda3std6ranges3__45__cpo5ssizeE[1];
.global .align 1 .b8 _ZN30_INTERNAL_89232a11_4_k_cu_main4cuda3std6ranges3__45__cpo8distanceE[1];
.global .align 1 .b8 _ZN30_INTERNAL_89232a11_4_k_cu_main6thrust24THRUST_300001_SM_1000_NS8cuda_cub3parE[1];
.global .align 1 .b8 _ZN30_INTERNAL_89232a11_4_k_cu_main6thrust24THRUST_300001_SM_1000_NS8cuda_cub10par_nosyncE[1];
.global .align 1 .b8 _ZN30_INTERNAL_89232a11_4_k_cu_main6thrust24THRUST_300001_SM_1000_NS6system6detail10sequential3seqE[1];
.global .align 1 .b8 _ZN30_INTERNAL_89232a11_4_k_cu_main6thrust24THRUST_300001_SM_1000_NS6system3cpp3parE[1];
.global .align 1 .b8 _ZN30_INTERNAL_89232a11_4_k_cu_main6thrust24THRUST_300001_SM_1000_NS12placeholders2_1E[1];
.global .align 1 .b8 _ZN30_INTERNAL_89232a11_4_k_cu_main6thrust24THRUST_300001_SM_1000_NS12placeholders2_2E[1];
.global .align 1 .b8 _ZN30_INTERNAL_89232a11_4_k_cu_main6thrust24THRUST_300001_SM_1000_NS12placeholders2_3E[1];
.global .align 1 .b8 _ZN30_INTERNAL_89232a11_4_k_cu_main6thrust24THRUST_300001_SM_1000_NS12placeholders2_4E[1];
.global .align 1 .b8 _ZN30_INTERNAL_89232a11_4_k_cu_main6thrust24THRUST_300001_SM_1000_NS12placeholders2_5E[1];
.global .align 1 .b8 _ZN30_INTERNAL_89232a11_4_k_cu_main6thrust24THRUST_300001_SM_1000_NS12placeholders2_6E[1];
.global .align 1 .b8 _ZN30_INTERNAL_89232a11_4_k_cu_main6thrust24THRUST_300001_SM_1000_NS12placeholders2_7E[1];
.global .align 1 .b8 _ZN30_INTERNAL_89232a11_4_k_cu_main6thrust24THRUST_300001_SM_1000_NS12placeholders2_8E[1];
.global .align 1 .b8 _ZN30_INTERNAL_89232a11_4_k_cu_main6thrust24THRUST_300001_SM_1000_NS12placeholders2_9E[1];
.global .align 1 .b8 _ZN30_INTERNAL_89232a11_4_k_cu_main6thrust24THRUST_300001_SM_1000_NS12placeholders3_10E[1];
.global .align 1 .b8 _ZN30_INTERNAL_89232a11_4_k_cu_main6thrust24THRUST_300001_SM_1000_NS3seqE[1];
.global .align 1 .b8 _ZN30_INTERNAL_89232a11_4_k_cu_main6thrust24THRUST_300001_SM_1000_NS6deviceE[1];
.extern .shared .align 16 .b8 _ZN6thrust24THRUST_300001_SM_1000_NS8cuda_cub4core6detail5shmemE[];

.visible .entry _ZN6thrust24THRUST_300001_SM_1000_NS8cuda_cub4core6detail13_kernel_agentINS1_15__reduce_by_key9InitAgentIN3cub18CUB_300001_SM_100024ReduceByKeyScanTileStateIiiLb1EEEiPiEEJSA_iSB_EEEvDpT0_(
	.param .align 8 .b8 _ZN6thrust24THRUST_300001_SM_1000_NS8cuda_cub4core6detail13_kernel_agentINS1_15__reduce_by_key9InitAgentIN3cub18CUB_300001_SM_100024ReduceByKeyScanTileStateIiiLb1EEEiPiEEJSA_iSB_EEEvDpT0__param_0[8],
	.param .u32 _ZN6thrust24THRUST_300001_SM_1000_NS8cuda_cub4core6detail13_kernel_agentINS1_15__reduce_by_key9InitAgentIN3cub18CUB_300001_SM_100024ReduceByKeyScanTileStateIiiLb1EEEiPiEEJSA_iSB_EEEvDpT0__param_1,
	.param .u64 .ptr .align 1 _ZN6thrust24THRUST_300001_SM_1000_NS8cuda_cub4core6detail13_kernel_agentINS1_15__reduce_by_key9InitAgentIN3cub18CUB_300001_SM_100024ReduceByKeyScanTileStateIiiLb1EEEiPiEEJSA_iSB_EEEvDpT0__param_2
)
.maxntid 128
{
	.reg .pred 	%p<6>;
	.reg .b32 	%r<9>;
	.reg .b64 	%rd<12>;

	ld.param.u64 	%rd3, [_ZN6thrust24THRUST_300001_SM_1000_NS8cuda_cub4core6detail13_kernel_agentINS1_15__reduce_by_key9InitAgentIN3cub18CUB_300001_SM_100024ReduceByKeyScanTileStateIiiLb1EEEiPiEEJSA_iSB_EEEvDpT0__param_0];
	ld.param.u32 	%r4, [_ZN6thrust24THRUST_300001_SM_1000_NS8cuda_cub4core6detail13_kernel_agentINS1_15__reduce_by_key9InitAgentIN3cub18CUB_300001_SM_100024ReduceByKeyScanTileStateIiiLb1EEEiPiEEJSA_iSB_EEEvDpT0__param_1];
	ld.param.u64 	%rd2, [_ZN6thrust24THRUST_300001_SM_1000_NS8cuda_cub4core6detail13_kernel_agentINS1_15__reduce_by_key9InitAgentIN3cub18CUB_300001_SM_100024ReduceByKeyScanTileStateIiiLb1EEEiPiEEJSA_iSB_EEEvDpT0__param_2];
	cvta.to.global.u64 	%rd1, %rd3;
	mov.u32 	%r1, %ctaid.x;
	mov.u32 	%r5, %ntid.x;
	mov.u32 	%r2, %tid.x;
	mad.lo.s32 	%r3, %r1, %r5, %r2;
	setp.ge.s32 	%p1, %r3, %r4;
	@%p1 bra 	$L__BB0_2;
	mul.wide.s32 	%rd4, %r3, 16;
	add.s64 	%rd5, %rd1, %rd4;
	mov.b64 	%rd6, 99;
	mov.b64 	%rd7, 0;
	st.global.v2.u64 	[%rd5+512], {%rd7, %rd6};
$L__BB0_2:
	setp.ne.s32 	%p2, %r1, 0;
	setp.gt.u32 	%p3, %r2, 31;
	or.pred  	%p4, %p2, %p3;
	@%p4 bra 	$L__BB0_4;
	mul.wide.u32 	%rd8, %r2, 16;
	add.s64 	%rd9, %rd1, %rd8;
	mov.b64 	%rd10, 0;
	st.global.v2.u64 	[%rd9], {%rd10, %rd10};
$L__BB0_4:
	or.b32  	%r7, %r1, %r2;
	setp.ne.s32 	%p5, %r7, 0;
	@%p5 bra 	$L__BB0_6;
	cvta.to.global.u64 	%rd11, %rd2;
	mov.b32 	%r8, 0;
	st.global.u32 	[%rd11], %r8;
$L__BB0_6:
	ret;

}
	// .globl	_ZN6thrust24THRUST_300001_SM_1000_NS8cuda_cub4core6detail13_kernel_agentINS1_15__reduce_by_key16ReduceByKeyAgentINS0_6detail15normal_iteratorINS0_10device_ptrIiEEEESB_SB_SB_N4cuda3std3__48equal_toIiEENSE_4plusIiEEPiiEEJSB_SB_SB_SB_SJ_N3cub18CUB_300001_SM_100024ReduceByKeyScanTileStateIiiLb1EEESG_SI_iiEEEvDpT0_
.visible .entry _ZN6thrust24THRUST_300001_SM_1000_NS8cuda_cub4core6detail13_kernel_agentINS1_15__reduce_by_key16ReduceByKeyAgentINS0_6detail15normal_iteratorINS0_10device_ptrIiEEEESB_SB_SB_N4cuda3std3__48equal_toIiEENSE_4plusIiEEPiiEEJSB_SB_SB_SB_SJ_N3cub18CUB_300001_SM_100024ReduceByKeyScanTileStateIiiLb1EEESG_SI_iiEEEvDpT0_(
	.param .align 8 .b8 _ZN6thrust24THRUST_300001_SM_1000_NS8cuda_cub4core6detail13_kernel_agentINS1_15__reduce_by_key16ReduceByKeyAgentINS0_6detail15normal_iteratorINS0_10device_ptrIiEEEESB_SB_SB_N4cuda3std3__48equal_toIiEENSE_4plusIiEEPiiEEJSB_SB_SB_SB_SJ_N3cub18CUB_300001_SM_100024ReduceByKeyScanTileStateIiiLb1EEESG_SI_iiEEEvDpT0__param_0[8],
	.param .align 8 .b8 _ZN6thrust24THRUST_300001_SM_1000_NS8cuda_cub4core6detail13_kernel_agentINS1_15__reduce_by_key16ReduceByKeyAgentINS0_6detail15normal_iteratorINS0_10device_ptrIiEEEESB_SB_SB_N4cuda3std3__48equal_toIiEENSE_4plusIiEEPiiEEJSB_SB_SB_SB_SJ_N3cub18CUB_300001_SM_100024ReduceByKeyScanTileStateIiiLb1EEESG_SI_iiEEEvDpT0__param_1[8],
	.param .align 8 .b8 _ZN6thrust24THRUST_300001_SM_1000_NS8cuda_cub4core6detail13_kernel_agentINS1_15__reduce_by_key16ReduceByKeyAgentINS0_6detail15normal_iteratorINS0_10device_ptrIiEEEESB_SB_SB_N4cuda3std3__48equal_toIiEENSE_4plusIiEEPiiEEJSB_SB_SB_SB_SJ_N3cub18CUB_300001_SM_100024ReduceByKeyScanTileStateIiiLb1EEESG_SI_iiEEEvDpT0__param_2[8],
	.param .align 8 .b8 _ZN6thrust24THRUST_300001_SM_1000_NS8cuda_cub4core6detail13_kernel_agentINS1_15__reduce_by_key16ReduceByKeyAgentINS0_6detail15normal_iteratorINS0_10device_ptrIiEEEESB_SB_SB_N4cuda3std3__48equal_toIiEENSE_4plusIiEEPiiEEJSB_SB_SB_SB_SJ_N3cub18CUB_300001_SM_100024ReduceByKeyScanTileStateIiiLb1EEESG_SI_iiEEEvDpT0__param_3[8],
	.param .u64 .ptr .align 1 _ZN6thrust24THRUST_300001_SM_1000_NS8cuda_cub4core6detail13_kernel_agentINS1_15__reduce_by_key16ReduceByKeyAgentINS0_6detail15normal_iteratorINS0_10device_ptrIiEEEESB_SB_SB_N4cuda3std3__48equal_toIiEENSE_4plusIiEEPiiEEJSB_SB_SB_SB_SJ_N3cub18CUB_300001_SM_100024ReduceByKeyScanTileStateIiiLb1EEESG_SI_iiEEEvDpT0__param_4,
	.param .align 8 .b8 _ZN6thrust24THRUST_300001_SM_1000_NS8cuda_cub4core6detail13_kernel_agentINS1_15__reduce_by_key16ReduceByKeyAgentINS0_6detail15normal_iteratorINS0_10device_ptrIiEEEESB_SB_SB_N4cuda3std3__48equal_toIiEENSE_4plusIiEEPiiEEJSB_SB_SB_SB_SJ_N3cub18CUB_300001_SM_100024ReduceByKeyScanTileStateIiiLb1EEESG_SI_iiEEEvDpT0__param_5[8],
	.param .align 1 .b8 _ZN6thrust24THRUST_300001_SM_1000_NS8cuda_cub4core6detail13_kernel_agentINS1_15__reduce_by_key16ReduceByKeyAgentINS0_6detail15normal_iteratorINS0_10device_ptrIiEEEESB_SB_SB_N4cuda3std3__48equal_toIiEENSE_4plusIiEEPiiEEJSB_SB_SB_SB_SJ_N3cub18CUB_300001_SM_100024ReduceByKeyScanTileStateIiiLb1EEESG_SI_iiEEEvDpT0__param_6[1],
	.param .align 1 .b8 _ZN6thrust24THRUST_300001_SM_1000_NS8cuda_cub4core6detail13_kernel_agentINS1_15__reduce_by_key16ReduceByKeyAgentINS0_6detail15normal_iteratorINS0_10device_ptrIiEEEESB_SB_SB_N4cuda3std3__48equal_toIiEENSE_4plusIiEEPiiEEJSB_SB_SB_SB_SJ_N3cub18CUB_300001_SM_100024ReduceByKeyScanTileStateIiiLb1EEESG_SI_iiEEEvDpT0__param_7[1],
	.param .u32 _ZN6thrust24THRUST_300001_SM_1000_NS8cuda_cub4core6detail13_kernel_agentINS1_15__reduce_by_key16ReduceByKeyAgentINS0_6detail15normal_iteratorINS0_10device_ptrIiEEEESB_SB_SB_N4cuda3std3__48equal_toIiEENSE_4plusIiEEPiiEEJSB_SB_SB_SB_SJ_N3cub18CUB_300001_SM_100024ReduceByKeyScanTileStateIiiLb1EEESG_SI_iiEEEvDpT0__param_8,
	.param .u32 _ZN6thrust24THRUST_300001_SM_1000_NS8cuda_cub4core6detail13_kernel_agentINS1_15__reduce_by_key16ReduceByKeyAgentINS0_6detail15normal_iteratorINS0_10device_ptrIiEEEESB_SB_SB_N4cuda3std3__48equal_toIiEENSE_4plusIiEEPiiEEJSB_SB_SB_SB_SJ_N3cub18CUB_300001_SM_100024ReduceByKeyScanTileStateIiiLb1EEESG_SI_iiEEEvDpT0__param_9
)
.maxntid 256
{
	.reg .pred 	%p<468>;
	.reg .b32 	%r<1954>;
	.reg .b64 	%rd<340>;

	ld.param.u64 	%rd1, [_ZN6thrust24THRUST_300001_SM_1000_NS8cuda_cub4core6detail13_kernel_agentINS1_15__reduce_by_key16ReduceByKeyAgentINS0_6detail15normal_iteratorINS0_10device_ptrIiEEEESB_SB_SB_N4cuda3std3__48equal_toIiEENSE_4plusIiEEPiiEEJSB_SB_SB_SB_SJ_N3cub18CUB_300001_SM_100024ReduceByKeyScanTileStateIiiLb1EEESG_SI_iiEEEvDpT0__param_5];
	ld.param.u64 	%rd2, [_ZN6thrust24THRUST_300001_SM_1000_NS8cuda_cub4core6detail13_kernel_agentINS1_15__reduce_by_key16ReduceByKeyAgentINS0_6detail15normal_iteratorINS0_10device_ptrIiEEEESB_SB_SB_N4cuda3std3__48equal_toIiEENSE_4plusIiEEPiiEEJSB_SB_SB_SB_SJ_N3cub18CUB_300001_SM_100024ReduceByKeyScanTileStateIiiLb1EEESG_SI_iiEEEvDpT0__param_0];
	ld.param.u64 	%rd3, [_ZN6thrust24THRUST_300001_SM_1000_NS8cuda_cub4core6detail13_kernel_agentINS1_15__reduce_by_key16ReduceByKeyAgentINS0_6detail15normal_iteratorINS0_10device_ptrIiEEEESB_SB_SB_N4cuda3std3__48equal_toIiEENSE_4plusIiEEPiiEEJSB_SB_SB_SB_SJ_N3cub18CUB_300001_SM_100024ReduceByKeyScanTileStateIiiLb1EEESG_SI_iiEEEvDpT0__param_1];
	ld.param.u64 	%rd58, [_ZN6thrust24THRUST_300001_SM_1000_NS8cuda_cub4core6detail13_kernel_agentINS1_15__reduce_by_key16ReduceByKeyAgentINS0_6detail15normal_iteratorINS0_10device_ptrIiEEEESB_SB_SB_N4cuda3std3__48equal_toIiEENSE_4plusIiEEPiiEEJSB_SB_SB_SB_SJ_N3cub18CUB_300001_SM_100024ReduceByKeyScanTileStateIiiLb1EEESG_SI_iiEEEvDpT0__param_3];
	ld.param.u64 	%rd59, [_ZN6thrust24THRUST_300001_SM_1000_NS8cuda_cub4core6detail13_kernel_agentINS1_15__reduce_by_key16ReduceByKeyAgentINS0_6detail15normal_iteratorINS0_10device_ptrIiEEEESB_SB_SB_N4cuda3std3__48equal_toIiEENSE_4plusIiEEPiiEEJSB_SB_SB_SB_SJ_N3cub18CUB_300001_SM_100024ReduceByKeyScanTileStateIiiLb1EEESG_SI_iiEEEvDpT0__param_2];
	ld.param.u32 	%r443, [_ZN6thrust24THRUST_300001_SM_1000_NS8cuda_cub4core6detail13_kernel_agentINS1_15__reduce_by_key16ReduceByKeyAgentINS0_6detail15normal_iteratorINS0_10device_ptrIiEEEESB_SB_SB_N4cuda3std3__48equal_toIiEENSE_4plusIiEEPiiEEJSB_SB_SB_SB_SJ_N3cub18CUB_300001_SM_100024ReduceByKeyScanTileStateIiiLb1EEESG_SI_iiEEEvDpT0__param_8];
	cvta.to.global.u64 	%rd4, %rd59;
	cvta.to.global.u64 	%rd5, %rd58;
	mov.u32 	%r1, %ctaid.x;
	mul.lo.s32 	%r2, %r1, 2304;
	sub.s32 	%r3, %r443, %r2;
	setp.lt.s32 	%p12, %r3, 2305;
	@%p12 bra 	$L__BB1_122;
	setp.ne.s32 	%p288, %r1, 0;
	@%p288 bra 	$L__BB1_52;
	mov.u32 	%r1876, %tid.x;
	and.b32  	%r1628, %r1876, 31;
	and.b32  	%r1629, %r1876, 992;
	add.s32 	%r1630, %r2, %r1628;
	mad.lo.s32 	%r1631, %r1629, 9, %r1630;
	mul.wide.u32 	%rd294, %r1631, 4;
	add.s64 	%rd276, %rd2, %rd294;
	// begin inline asm
	ld.global.nc.u32 %r1607, [%rd276];
	// end inline asm
	add.s64 	%rd277, %rd276, 128;
	// begin inline asm
	ld.global.nc.u32 %r1608, [%rd277];
	// end inline asm
	add.s64 	%rd278, %rd276, 256;
	// begin inline asm
	ld.global.nc.u32 %r1609, [%rd278];
	// end inline asm
	add.s64 	%rd279, %rd276, 384;
	// begin inline asm
	ld.global.nc.u32 %r1610, [%rd279];
	// end inline asm
	add.s64 	%rd280, %rd276, 512;
	// begin inline asm
	ld.global.nc.u32 %r1611, [%rd280];
	// end inline asm
	add.s64 	%rd281, %rd276, 640;
	// begin inline asm
	ld.global.nc.u32 %r1612, [%rd281];
	// end inline asm
	add.s64 	%rd282, %rd276, 768;
	// begin inline asm
	ld.global.nc.u32 %r1613, [%rd282];
	// end inline asm
	add.s64 	%rd283, %rd276, 896;
	// begin inline asm
	ld.global.nc.u32 %r1614, [%rd283];
	// end inline asm
	add.s64 	%rd284, %rd276, 1024;
	// begin inline asm
	ld.global.nc.u32 %r1615, [%rd284];
	// end inline asm
	// begin inline asm
	mov.u32 %r1616, %laneid;
	// end inline asm
	shr.u32 	%r6, %r1876, 5;
	mad.lo.s32 	%r1632, %r6, 288, %r1616;
	shl.b32 	%r1633, %r1632, 2;
	mov.u32 	%r1634, _ZN6thrust24THRUST_300001_SM_1000_NS8cuda_cub4core6detail5shmemE;
	add.s32 	%r1635, %r1634, %r1633;
	st.shared.u32 	[%r1635], %r1607;
	st.shared.u32 	[%r1635+128], %r1608;
	st.shared.u32 	[%r1635+256], %r1609;
	st.shared.u32 	[%r1635+384], %r1610;
	st.shared.u32 	[%r1635+512], %r1611;
	st.shared.u32 	[%r1635+640], %r1612;
	st.shared.u32 	[%r1635+768], %r1613;
	st.shared.u32 	[%r1635+896], %r1614;
	st.shared.u32 	[%r1635+1024], %r1615;
	bar.warp.sync 	-1;
	shl.b32 	%r1636, %r1616, 5;
	add.s32 	%r1637, %r1635, %r1636;
	ld.shared.u32 	%r7, [%r1637];
	ld.shared.u32 	%r8, [%r1637+4];
	ld.shared.u32 	%r9, [%r1637+8];
	ld.shared.u32 	%r10, [%r1637+12];
	ld.shared.u32 	%r11, [%r1637+16];
	ld.shared.u32 	%r12, [%r1637+20];
	ld.shared.u32 	%r13, [%r1637+24];
	ld.shared.u32 	%r14, [%r1637+28];
	ld.shared.u32 	%r15, [%r1637+32];
	bar.sync 	0;
	add.s64 	%rd285, %rd3, %rd294;
	// begin inline asm
	ld.global.nc.u32 %r1617, [%rd285];
	// end inline asm
	add.s64 	%rd286, %rd285, 128;
	// begin inline asm
	ld.global.nc.u32 %r1618, [%rd286];
	// end inline asm
	add.s64 	%rd287, %rd285, 256;
	// begin inline asm
	ld.global.nc.u32 %r1619, [%rd287];
	// end inline asm
	add.s64 	%rd288, %rd285, 384;
	// begin inline asm
	ld.global.nc.u32 %r1620, [%rd288];
	// end inline asm
	add.s64 	%rd289, %rd285, 512;
	// begin inline asm
	ld.global.nc.u32 %r1621, [%rd289];
	// end inline asm
	add.s64 	%rd290, %rd285, 640;
	// begin inline asm
	ld.global.nc.u32 %r1622, [%rd290];
	// end inline asm
	add.s64 	%rd291, %rd285, 768;
	// begin inline asm
	ld.global.nc.u32 %r1623, [%rd291];
	// end inline asm
	add.s64 	%rd292, %rd285, 896;
	// begin inline asm
	ld.global.nc.u32 %r1624, [%rd292];
	// end inline asm
	add.s64 	%rd293, %rd285, 1024;
	// begin inline asm
	ld.global.nc.u32 %r1625, [%rd293];
	// end inline asm
	st.shared.u32 	[%r1635], %r1617;
	st.shared.u32 	[%r1635+128], %r1618;
	st.shared.u32 	[%r1635+256], %r1619;
	st.shared.u32 	[%r1635+384], %r1620;
	st.shared.u32 	[%r1635+512], %r1621;
	st.shared.u32 	[%r1635+640], %r1622;
	st.shared.u32 	[%r1635+768], %r1623;
	st.shared.u32 	[%r1635+896], %r1624;
	st.shared.u32 	[%r1635+1024], %r1625;
	bar.warp.sync 	-1;
	ld.shared.u32 	%r16, [%r1637];
	ld.shared.u32 	%r17, [%r1637+4];
	ld.shared.u32 	%r18, [%r1637+8];
	ld.shared.u32 	%r19, [%r1637+12];
	ld.shared.u32 	%r20, [%r1637+16];
	ld.shared.u32 	%r21, [%r1637+20];
	ld.shared.u32 	%r22, [%r1637+24];
	ld.shared.u32 	%r23, [%r1637+28];
	ld.shared.u32 	%r24, [%r1637+32];
	bar.sync 	0;
	shl.b32 	%r1638, %r1876, 2;
	add.s32 	%r1639, %r1634, %r1638;
	add.s32 	%r25, %r1639, 1148;
	st.shared.u32 	[%r1639+1148], %r15;
	bar.sync 	0;
	setp.eq.s32 	%p398, %r1876, 0;
	mov.b32 	%r1870, 0;
	@%p398 bra 	$L__BB1_4;
	ld.shared.u32 	%r1871, [%r25+-4];
	setp.ne.s32 	%p399, %r1871, %r7;
	selp.u32 	%r1870, 1, 0, %p399;
$L__BB1_4:
	setp.ne.s32 	%p400, %r7, %r8;
	selp.u32 	%r1700, 1, 0, %p400;
	setp.ne.s32 	%p401, %r8, %r9;
	selp.u32 	%r1701, 1, 0, %p401;
	setp.ne.s32 	%p402, %r9, %r10;
	selp.u32 	%r1702, 1, 0, %p402;
	setp.ne.s32 	%p403, %r10, %r11;
	selp.u32 	%r1703, 1, 0, %p403;
	setp.ne.s32 	%p404, %r11, %r12;
	selp.u32 	%r1704, 1, 0, %p404;
	setp.ne.s32 	%p405, %r12, %r13;
	selp.u32 	%r1705, 1, 0, %p405;
	setp.ne.s32 	%p406, %r13, %r14;
	selp.u32 	%r1706, 1, 0, %p406;
	setp.ne.s32 	%p407, %r14, %r15;
	selp.u32 	%r1707, 1, 0, %p407;
	add.s32 	%r1708, %r1870, %r1700;
	selp.b32 	%r1709, 0, %r16, %p400;
	add.s32 	%r1710, %r17, %r1709;
	add.s32 	%r30, %r1708, %r1701;
	selp.b32 	%r1711, 0, %r1710, %p401;
	add.s32 	%r1712, %r18, %r1711;
	add.s32 	%r31, %r30, %r1702;
	selp.b32 	%r1713, 0, %r1712, %p402;
	add.s32 	%r1714, %r19, %r1713;
	add.s32 	%r1715, %r31, %r1703;
	selp.b32 	%r1716, 0, %r1714, %p403;
	add.s32 	%r1717, %r20, %r1716;
	add.s32 	%r1718, %r1715, %r1704;
	selp.b32 	%r1719, 0, %r1717, %p404;
	add.s32 	%r1720, %r21, %r1719;
	add.s32 	%r32, %r1718, %r1705;
	selp.b32 	%r1721, 0, %r1720, %p405;
	add.s32 	%r1722, %r22, %r1721;
	add.s32 	%r33, %r32, %r1706;
	selp.b32 	%r1723, 0, %r1722, %p406;
	add.s32 	%r1724, %r23, %r1723;
	add.s32 	%r1641, %r33, %r1707;
	selp.b32 	%r1725, 0, %r1724, %p407;
	add.s32 	%r1646, %r24, %r1725;
	mov.b32 	%r1697, 1;
	mov.b32 	%r1698, 0;
	mov.b32 	%r1699, -1;
	// begin inline asm
	shfl.sync.up.b32 %r1640, %r1641, %r1697, %r1698, %r1699;
	// end inline asm
	// begin inline asm
	shfl.sync.up.b32 %r1645, %r1646, %r1697, %r1698, %r1699;
	// end inline asm
	setp.eq.s32 	%p408, %r1641, 0;
	selp.b32 	%r1726, %r1645, 0, %p408;
	setp.lt.s32 	%p409, %r1616, 1;
	selp.b32 	%r1727, 0, %r1726, %p409;
	add.s32 	%r1656, %r1727, %r1646;
	selp.b32 	%r1728, 0, %r1640, %p409;
	add.s32 	%r1651, %r1728, %r1641;
	mov.b32 	%r1657, 2;
	// begin inline asm
	shfl.sync.up.b32 %r1650, %r1651, %r1657, %r1698, %r1699;
	// end inline asm
	// begin inline asm
	shfl.sync.up.b32 %r1655, %r1656, %r1657, %r1698, %r1699;
	// end inline asm
	setp.eq.s32 	%p410, %r1651, 0;
	selp.b32 	%r1729, %r1655, 0, %p410;
	setp.lt.s32 	%p411, %r1616, 2;
	selp.b32 	%r1730, 0, %r1729, %p411;
	add.s32 	%r1666, %r1730, %r1656;
	selp.b32 	%r1731, 0, %r1650, %p411;
	add.s32 	%r1661, %r1731, %r1651;
	mov.b32 	%r1667, 4;
	// begin inline asm
	shfl.sync.up.b32 %r1660, %r1661, %r1667, %r1698, %r1699;
	// end inline asm
	// begin inline asm
	shfl.sync.up.b32 %r1665, %r1666, %r1667, %r1698, %r1699;
	// end inline asm
	setp.eq.s32 	%p412, %r1661, 0;
	selp.b32 	%r1732, %r1665, 0, %p412;
	setp.lt.s32 	%p413, %r1616, 4;
	selp.b32 	%r1733, 0, %r1732, %p413;
	add.s32 	%r1676, %r1733, %r1666;
	selp.b32 	%r1734, 0, %r1660, %p413;
	add.s32 	%r1671, %r1734, %r1661;
	mov.b32 	%r1677, 8;
	// begin inline asm
	shfl.sync.up.b32 %r1670, %r1671, %r1677, %r1698, %r1699;
	// end inline asm
	// begin inline asm
	shfl.sync.up.b32 %r1675, %r1676, %r1677, %r1698, %r1699;
	// end inline asm
	setp.eq.s32 	%p414, %r1671, 0;
	selp.b32 	%r1735, %r1675, 0, %p414;
	setp.lt.s32 	%p415, %r1616, 8;
	selp.b32 	%r1736, 0, %r1735, %p415;
	add.s32 	%r1686, %r1736, %r1676;
	selp.b32 	%r1737, 0, %r1670, %p415;
	add.s32 	%r1681, %r1737, %r1671;
	mov.b32 	%r1687, 16;
	// begin inline asm
	shfl.sync.up.b32 %r1680, %r1681, %r1687, %r1698, %r1699;
	// end inline asm
	// begin inline asm
	shfl.sync.up.b32 %r1685, %r1686, %r1687, %r1698, %r1699;
	// end inline asm
	setp.eq.s32 	%p416, %r1681, 0;
	selp.b32 	%r1738, %r1685, 0, %p416;
	setp.lt.s32 	%p417, %r1616, 16;
	selp.b32 	%r1739, 0, %r1738, %p417;
	add.s32 	%r1696, %r1739, %r1686;
	selp.b32 	%r1740, 0, %r1680, %p417;
	add.s32 	%r1691, %r1740, %r1681;
	// begin inline asm
	shfl.sync.up.b32 %r1690, %r1691, %r1697, %r1698, %r1699;
	// end inline asm
	// begin inline asm
	shfl.sync.up.b32 %r1695, %r1696, %r1697, %r1698, %r1699;
	// end inline asm
	setp.ne.s32 	%p418, %r1616, 31;
	@%p418 bra 	$L__BB1_6;
	shl.b32 	%r1741, %r6, 3;
	mov.u32 	%r1742, _ZN6thrust24THRUST_300001_SM_1000_NS8cuda_cub4core6detail5shmemE;
	add.s32 	%r1743, %r1742, %r1741;
	st.shared.v2.u32 	[%r1743], {%r1691, %r1696};
$L__BB1_6:
	setp.ne.s32 	%p419, %r13, %r14;
	setp.ne.s32 	%p420, %r12, %r13;
	setp.ne.s32 	%p421, %r11, %r12;
	setp.ne.s32 	%p422, %r10, %r11;
	setp.ne.s32 	%p423, %r9, %r10;
	setp.ne.s32 	%p424, %r8, %r9;
	setp.ne.s32 	%p425, %r7, %r8;
	setp.ne.s32 	%p426, %r1876, 0;
	bar.sync 	0;
	ld.shared.v4.u32 	{%r38, %r1744, %r39, %r1745}, [_ZN6thrust24THRUST_300001_SM_1000_NS8cuda_cub4core6detail5shmemE];
	shr.u32 	%r1746, %r1876, 5;
	add.s32 	%r1747, %r39, %r38;
	setp.eq.s32 	%p427, %r39, 0;
	selp.b32 	%r1748, %r1744, 0, %p427;
	add.s32 	%r1749, %r1748, %r1745;
	setp.eq.s32 	%p428, %r1746, 2;
	selp.b32 	%r1750, %r1749, %r1744, %p428;
	selp.b32 	%r1751, %r1747, %r38, %p428;
	ld.shared.v4.u32 	{%r40, %r1752, %r41, %r1753}, [_ZN6thrust24THRUST_300001_SM_1000_NS8cuda_cub4core6detail5shmemE+16];
	add.s32 	%r1754, %r40, %r1747;
	setp.eq.s32 	%p429, %r40, 0;
	selp.b32 	%r1755, %r1749, 0, %p429;
	add.s32 	%r1756, %r1755, %r1752;
	setp.eq.s32 	%p430, %r1746, 3;
	selp.b32 	%r1757, %r1756, %r1750, %p430;
	selp.b32 	%r1758, %r1754, %r1751, %p430;
	add.s32 	%r1759, %r41, %r1754;
	setp.eq.s32 	%p431, %r41, 0;
	selp.b32 	%r1760, %r1756, 0, %p431;
	add.s32 	%r1761, %r1760, %r1753;
	setp.eq.s32 	%p432, %r1746, 4;
	selp.b32 	%r1762, %r1761, %r1757, %p432;
	selp.b32 	%r1763, %r1759, %r1758, %p432;
	ld.shared.v4.u32 	{%r42, %r1764, %r43, %r1765}, [_ZN6thrust24THRUST_300001_SM_1000_NS8cuda_cub4core6detail5shmemE+32];
	add.s32 	%r1766, %r42, %r1759;
	setp.eq.s32 	%p433, %r42, 0;
	selp.b32 	%r1767, %r1761, 0, %p433;
	add.s32 	%r1768, %r1767, %r1764;
	setp.eq.s32 	%p434, %r1746, 5;
	selp.b32 	%r1769, %r1768, %r1762, %p434;
	selp.b32 	%r1770, %r1766, %r1763, %p434;
	add.s32 	%r1771, %r43, %r1766;
	setp.eq.s32 	%p435, %r43, 0;
	selp.b32 	%r1772, %r1768, 0, %p435;
	add.s32 	%r1773, %r1772, %r1765;
	setp.eq.s32 	%p436, %r1746, 6;
	selp.b32 	%r1774, %r1773, %r1769, %p436;
	selp.b32 	%r1775, %r1771, %r1770, %p436;
	ld.shared.v4.u32 	{%r44, %r1776, %r45, %r1777}, [_ZN6thrust24THRUST_300001_SM_1000_NS8cuda_cub4core6detail5shmemE+48];
	add.s32 	%r1778, %r44, %r1771;
	setp.eq.s32 	%p437, %r44, 0;
	selp.b32 	%r1779, %r1773, 0, %p437;
	add.s32 	%r1780, %r1779, %r1776;
	setp.eq.s32 	%p438, %r1746, 7;
	selp.b32 	%r1781, %r1780, %r1774, %p438;
	selp.b32 	%r1782, %r1778, %r1775, %p438;
	setp.eq.s32 	%p439, %r45, 0;
	selp.b32 	%r1783, %r1780, 0, %p439;
	add.s32 	%r46, %r1783, %r1777;
	setp.lt.u32 	%p440, %r1876, 32;
	selp.b32 	%r1784, 0, %r1781, %p440;
	selp.b32 	%r1785, 0, %r1782, %p440;
	setp.eq.s32 	%p441, %r1690, 0;
	selp.b32 	%r1786, %r1784, 0, %p441;
	add.s32 	%r1787, %r1786, %r1695;
	setp.eq.s32 	%p442, %r1616, 0;
	selp.b32 	%r47, %r1784, %r1787, %p442;
	selp.b32 	%r1788, 0, %r1690, %p442;
	add.s32 	%r48, %r1785, %r1788;
	add.s32 	%r49, %r48, %r1870;
	setp.eq.s32 	%p443, %r1870, 0;
	selp.b32 	%r1789, %r47, 0, %p443;
	add.s32 	%r50, %r1789, %r16;
	selp.u32 	%r1790, 1, 0, %p425;
	add.s32 	%r1791, %r1870, %r1790;
	add.s32 	%r51, %r1791, %r48;
	selp.b32 	%r1792, 0, %r50, %p425;
	add.s32 	%r52, %r17, %r1792;
	add.s32 	%r53, %r30, %r48;
	selp.b32 	%r1793, 0, %r52, %p424;
	add.s32 	%r54, %r18, %r1793;
	add.s32 	%r55, %r31, %r48;
	selp.b32 	%r1794, 0, %r54, %p423;
	add.s32 	%r56, %r19, %r1794;
	selp.u32 	%r1795, 1, 0, %p422;
	add.s32 	%r57, %r55, %r1795;
	selp.b32 	%r1796, 0, %r56, %p422;
	add.s32 	%r58, %r20, %r1796;
	selp.u32 	%r1797, 1, 0, %p421;
	add.s32 	%r59, %r57, %r1797;
	selp.b32 	%r1798, 0, %r58, %p421;
	add.s32 	%r60, %r21, %r1798;
	add.s32 	%r61, %r32, %r48;
	selp.b32 	%r1799, 0, %r60, %p420;
	add.s32 	%r62, %r22, %r1799;
	add.s32 	%r63, %r33, %r48;
	selp.b32 	%r1800, 0, %r62, %p419;
	add.s32 	%r64, %r23, %r1800;
	@%p426 bra 	$L__BB1_8;
	add.s32 	%r1801, %r39, %r38;
	add.s32 	%r1802, %r40, %r1801;
	add.s32 	%r1803, %r41, %r1802;
	add.s32 	%r1804, %r42, %r1803;
	add.s32 	%r1805, %r43, %r1804;
	add.s32 	%r1806, %r44, %r1805;
	add.s32 	%r1807, %r45, %r1806;
	mov.b64 	%rd296, {%r1807, %r46};
	add.s64 	%rd295, %rd1, 512;
	mov.b64 	%rd297, 101;
	// begin inline asm
	st.relaxed.gpu.v2.u64 [%rd295], {%rd296, %rd297};
	// end inline asm
$L__BB1_8:
	add.s32 	%r1808, %r39, %r38;
	add.s32 	%r1809, %r40, %r1808;
	add.s32 	%r1810, %r41, %r1809;
	add.s32 	%r1811, %r42, %r1810;
	add.s32 	%r1812, %r43, %r1811;
	add.s32 	%r1813, %r44, %r1812;
	add.s32 	%r65, %r45, %r1813;
	setp.lt.s32 	%p444, %r65, 257;
	@%p444 bra 	$L__BB1_34;
	bar.sync 	0;
	@%p443 bra 	$L__BB1_11;
	shl.b32 	%r1814, %r48, 3;
	mov.u32 	%r1815, _ZN6thrust24THRUST_300001_SM_1000_NS8cuda_cub4core6detail5shmemE;
	add.s32 	%r1816, %r1815, %r1814;
	st.shared.v2.u32 	[%r1816], {%r1871, %r47};
$L__BB1_11:
	setp.eq.s32 	%p455, %r7, %r8;
	@%p455 bra 	$L__BB1_13;
	shl.b32 	%r1817, %r49, 3;
	mov.u32 	%r1818, _ZN6thrust24THRUST_300001_SM_1000_NS8cuda_cub4core6detail5shmemE;
	add.s32 	%r1819, %r1818, %r1817;
	st.shared.v2.u32 	[%r1819], {%r7, %r50};
$L__BB1_13:
	setp.eq.s32 	%p456, %r8, %r9;
	@%p456 bra 	$L__BB1_15;
	shl.b32 	%r1820, %r51, 3;
	mov.u32 	%r1821, _ZN6thrust24THRUST_300001_SM_1000_NS8cuda_cub4core6detail5shmemE;
	add.s32 	%r1822, %r1821, %r1820;
	st.shared.v2.u32 	[%r1822], {%r8, %r52};
$L__BB1_15:
	setp.eq.s32 	%p457, %r9, %r10;
	@%p457 bra 	$L__BB1_17;
	shl.b32 	%r1823, %r53, 3;
	mov.u32 	%r1824, _ZN6thrust24THRUST_300001_SM_1000_NS8cuda_cub4core6detail5shmemE;
	add.s32 	%r1825, %r1824, %r1823;
	st.shared.v2.u32 	[%r1825], {%r9, %r54};
$L__BB1_17:
	setp.eq.s32 	%p458, %r10, %r11;
	@%p458 bra 	$L__BB1_19;
	shl.b32 	%r1826, %r55, 3;
	mov.u32 	%r1827, _ZN6thrust24THRUST_300001_SM_1000_NS8cuda_cub4core6detail5shmemE;
	add.s32 	%r1828, %r1827, %r1826;
	st.shared.v2.u32 	[%r1828], {%r10, %r56};
$L__BB1_19:
	setp.eq.s32 	%p459, %r11, %r12;
	@%p459 bra 	$L__BB1_21;
	shl.b32 	%r1829, %r57, 3;
	mov.u32 	%r1830, _ZN6thrust24THRUST_300001_SM_1000_NS8cuda_cub4core6detail5shmemE;
	add.s32 	%r1831, %r1830, %r1829;
	st.shared.v2.u32 	[%r1831], {%r11, %r58};
$L__BB1_21:
	setp.eq.s32 	%p460, %r12, %r13;
	@%p460 bra 	$L__BB1_23;
	shl.b32 	%r1832, %r59, 3;
	mov.u32 	%r1833, _ZN6thrust24THRUST_300001_SM_1000_NS8cuda_cub4core6detail5shmemE;
	add.s32 	%r1834, %r1833, %r1832;
	st.shared.v2.u32 	[%r1834], {%r12, %r60};
$L__BB1_23:
	setp.eq.s32 	%p461, %r13, %r14;
	@%p461 bra 	$L__BB1_25;
	shl.b32 	%r1835, %r61, 3;
	mov.u32 	%r1836, _ZN6thrust24THRUST_300001_SM_1000_NS8cuda_cub4core6detail5shmemE;
	add.s32 	%r1837, %r1836, %r1835;
	st.shared.v2.u32 	[%r1837], {%r13, %r62};
$L__BB1_25:
	setp.eq.s32 	%p462, %r14, %r15;
	@%p462 bra 	$L__BB1_27;
	shl.b32 	%r1838, %r63, 3;
	mov.u32 	%r1839, _ZN6thrust24THRUST_300001_SM_1000_NS8cuda_cub4core6detail5shmemE;
	add.s32 	%r1840, %r1839, %r1838;
	st.shared.v2.u32 	[%r1840], {%r14, %r64};
$L__BB1_27:
	bar.sync 	0;
	setp.ge.u32 	%p463, %r1876, %r65;
	@%p463 bra 	$L__BB1_322;
	add.s32 	%r1841, %r39, %r40;
	add.s32 	%r1842, %r1841, %r41;
	add.s32 	%r1843, %r1842, %r42;
	add.s32 	%r1844, %r1843, %r43;
	add.s32 	%r1845, %r1844, %r44;
	add.s32 	%r1846, %r1845, %r45;
	add.s32 	%r1847, %r1846, %r38;
	not.b32 	%r1848, %r1876;
	add.s32 	%r66, %r1847, %r1848;
	and.b32  	%r1849, %r66, 768;
	setp.eq.s32 	%p464, %r1849, 768;
	@%p464 bra 	$L__BB1_31;
	shr.u32 	%r1850, %r66, 8;
	add.s32 	%r1851, %r1850, 1;
	and.b32  	%r1852, %r1851, 3;
	mul.wide.u32 	%rd325, %r1876, 4;
	add.s64 	%rd331, %rd5, %rd325;
	add.s64 	%rd330, %rd4, %rd325;
	shl.b32 	%r1853, %r1876, 3;
	mov.u32 	%r1854, _ZN6thrust24THRUST_300001_SM_1000_NS8cuda_cub4core6detail5shmemE;
	add.s32 	%r1873, %r1854, %r1853;
	neg.s32 	%r1872, %r1852;
	shl.b32 	%r1855, %r1851, 8;
	and.b32  	%r1856, %r1855, 768;
	add.s32 	%r1876, %r1876, %r1856;
$L__BB1_30:
	.pragma "nounroll";
	ld.shared.v2.u32 	{%r1857, %r1858}, [%r1873];
	st.global.u32 	[%rd330], %r1857;
	st.global.u32 	[%rd331], %r1858;
	add.s64 	%rd331, %rd331, 1024;
	add.s64 	%rd330, %rd330, 1024;
	add.s32 	%r1873, %r1873, 2048;
	add.s32 	%r1872, %r1872, 1;
	setp.ne.s32 	%p465, %r1872, 0;
	@%p465 bra 	$L__BB1_30;
$L__BB1_31:
	setp.lt.u32 	%p466, %r66, 768;
	@%p466 bra 	$L__BB1_322;
	mul.wide.u32 	%rd326, %r1876, 4;
	add.s64 	%rd327, %rd326, 2048;
	add.s64 	%rd333, %rd4, %rd327;
	add.s64 	%rd332, %rd5, %rd327;
	shl.b32 	%r1859, %r1876, 3;
	mov.u32 	%r1860, _ZN6thrust24THRUST_300001_SM_1000_NS8cuda_cub4core6detail5shmemE;
	add.s32 	%r1861, %r1859, %r1860;
	add.s32 	%r1875, %r1861, 4096;
$L__BB1_33:
	ld.shared.v2.u32 	{%r1862, %r1863}, [%r1875+-4096];
	st.global.u32 	[%rd333+-2048], %r1862;
	st.global.u32 	[%rd332+-2048], %r1863;
	ld.shared.v2.u32 	{%r1864, %r1865}, [%r1875+-2048];
	st.global.u32 	[%rd333+-1024], %r1864;
	st.global.u32 	[%rd332+-1024], %r1865;
	ld.shared.v2.u32 	{%r1866, %r1867}, [%r1875];
	st.global.u32 	[%rd333], %r1866;
	st.global.u32 	[%rd332], %r1867;
	ld.shared.v2.u32 	{%r1868, %r1869}, [%r1875+2048];
	st.global.u32 	[%rd333+1024], %r1868;
	st.global.u32 	[%rd332+1024], %r1869;
	add.s32 	%r1876, %r1876, 1024;
	add.s64 	%rd333, %rd333, 4096;
	add.s64 	%rd332, %rd332, 4096;
	add.s32 	%r1875, %r1875, 8192;
	setp.lt.s32 	%p467, %r1876, %r65;
	@%p467 bra 	$L__BB1_33;
	bra.uni 	$L__BB1_322;
$L__BB1_34:
	@%p443 bra 	$L__BB1_36;
	mul.wide.s32 	%rd298, %r48, 4;
	add.s64 	%rd299, %rd4, %rd298;
	st.global.u32 	[%rd299], %r1871;
	add.s64 	%rd300, %rd5, %rd298;
	st.global.u32 	[%rd300], %r47;
$L__BB1_36:
	setp.eq.s32 	%p446, %r7, %r8;
	@%p446 bra 	$L__BB1_38;
	mul.wide.s32 	%rd301, %r49, 4;
	add.s64 	%rd302, %rd4, %rd301;
	st.global.u32 	[%rd302], %r7;
	add.s64 	%rd303, %rd5, %rd301;
	st.global.u32 	[%rd303], %r50;
$L__BB1_38:
	setp.eq.s32 	%p447, %r8, %r9;
	@%p447 bra 	$L__BB1_40;
	mul.wide.s32 	%rd304, %r51, 4;
	add.s64 	%rd305, %rd4, %rd304;
	st.global.u32 	[%rd305], %r8;
	add.s64 	%rd306, %rd5, %rd304;
	st.global.u32 	[%rd306], %r52;
$L__BB1_40:
	setp.eq.s32 	%p448, %r9, %r10;
	@%p448 bra 	$L__BB1_42;
	mul.wide.s32 	%rd307, %r53, 4;
	add.s64 	%rd308, %rd4, %rd307;
	st.global.u32 	[%rd308], %r9;
	add.s64 	%rd309, %rd5, %rd307;
	st.global.u32 	[%rd309], %r54;
$L__BB1_42:
	setp.eq.s32 	%p449, %r10, %r11;
	@%p449 bra 	$L__BB1_44;
	mul.wide.s32 	%rd310, %r55, 4;
	add.s64 	%rd311, %rd4, %rd310;
	st.global.u32 	[%rd311], %r10;
	add.s64 	%rd312, %rd5, %rd310;
	st.global.u32 	[%rd312], %r56;
$L__BB1_44:
	setp.eq.s32 	%p450, %r11, %r12;
	@%p450 bra 	$L__BB1_46;
	mul.wide.s32 	%rd313, %r57, 4;
	add.s64 	%rd314, %rd4, %rd313;
	st.global.u32 	[%rd314], %r11;
	add.s64 	%rd315, %rd5, %rd313;
	st.global.u32 	[%rd315], %r58;
$L__BB1_46:
	setp.eq.s32 	%p451, %r12, %r13;
	@%p451 bra 	$L__BB1_48;
	mul.wide.s32 	%rd316, %r59, 4;
	add.s64 	%rd317, %rd4, %rd316;
	st.global.u32 	[%rd317], %r12;
	add.s64 	%rd318, %rd5, %rd316;
	st.global.u32 	[%rd318], %r60;
$L__BB1_48:
	setp.eq.s32 	%p452, %r13, %r14;
	@%p452 bra 	$L__BB1_50;
	mul.wide.s32 	%rd319, %r61, 4;
	add.s64 	%rd320, %rd4, %rd319;
	st.global.u32 	[%rd320], %r13;
	add.s64 	%rd321, %rd5, %rd319;
	st.global.u32 	[%rd321], %r62;
$L__BB1_50:
	setp.eq.s32 	%p453, %r14, %r15;
	@%p453 bra 	$L__BB1_322;
	mul.wide.s32 	%rd322, %r63, 4;
	add.s64 	%rd323, %rd4, %rd322;
	st.global.u32 	[%rd323], %r14;
	add.s64 	%rd324, %rd5, %rd322;
	st.global.u32 	[%rd324], %r64;
	bra.uni 	$L__BB1_322;
$L__BB1_52:
	mov.u32 	%r1892, %tid.x;
	and.b32  	%r1186, %r1892, 31;
	and.b32  	%r1187, %r1892, 992;
	add.s32 	%r1188, %r2, %r1186;
	mad.lo.s32 	%r81, %r1187, 9, %r1188;
	mul.wide.u32 	%rd211, %r81, 4;
	add.s64 	%rd202, %rd2, %rd211;
	// begin inline asm
	ld.global.nc.u32 %r1175, [%rd202];
	// end inline asm
	add.s64 	%rd203, %rd202, 128;
	// begin inline asm
	ld.global.nc.u32 %r1176, [%rd203];
	// end inline asm
	add.s64 	%rd204, %rd202, 256;
	// begin inline asm
	ld.global.nc.u32 %r1177, [%rd204];
	// end inline asm
	add.s64 	%rd205, %rd202, 384;
	// begin inline asm
	ld.global.nc.u32 %r1178, [%rd205];
	// end inline asm
	add.s64 	%rd206, %rd202, 512;
	// begin inline asm
	ld.global.nc.u32 %r1179, [%rd206];
	// end inline asm
	add.s64 	%rd207, %rd202, 640;
	// begin inline asm
	ld.global.nc.u32 %r1180, [%rd207];
	// end inline asm
	add.s64 	%rd208, %rd202, 768;
	// begin inline asm
	ld.global.nc.u32 %r1181, [%rd208];
	// end inline asm
	add.s64 	%rd209, %rd202, 896;
	// begin inline asm
	ld.global.nc.u32 %r1182, [%rd209];
	// end inline asm
	add.s64 	%rd210, %rd202, 1024;
	// begin inline asm
	ld.global.nc.u32 %r1183, [%rd210];
	// end inline asm
	// begin inline asm
	mov.u32 %r1184, %laneid;
	// end inline asm
	shr.u32 	%r83, %r1892, 5;
	mad.lo.s32 	%r1189, %r83, 288, %r1184;
	shl.b32 	%r1190, %r1189, 2;
	mov.u32 	%r1191, _ZN6thrust24THRUST_300001_SM_1000_NS8cuda_cub4core6detail5shmemE;
	add.s32 	%r84, %r1191, %r1190;
	st.shared.u32 	[%r84], %r1175;
	st.shared.u32 	[%r84+128], %r1176;
	st.shared.u32 	[%r84+256], %r1177;
	st.shared.u32 	[%r84+384], %r1178;
	st.shared.u32 	[%r84+512], %r1179;
	st.shared.u32 	[%r84+640], %r1180;
	st.shared.u32 	[%r84+768], %r1181;
	st.shared.u32 	[%r84+896], %r1182;
	st.shared.u32 	[%r84+1024], %r1183;
	bar.warp.sync 	-1;
	shl.b32 	%r1192, %r1184, 5;
	add.s32 	%r85, %r84, %r1192;
	ld.shared.u32 	%r86, [%r85];
	ld.shared.u32 	%r87, [%r85+4];
	ld.shared.u32 	%r88, [%r85+8];
	ld.shared.u32 	%r89, [%r85+12];
	ld.shared.u32 	%r90, [%r85+16];
	ld.shared.u32 	%r91, [%r85+20];
	ld.shared.u32 	%r92, [%r85+24];
	ld.shared.u32 	%r93, [%r85+28];
	ld.shared.u32 	%r94, [%r85+32];
	setp.ne.s32 	%p289, %r1892, 0;
	mov.b32 	%r1878, 0;
	@%p289 bra 	$L__BB1_54;
	mul.wide.u32 	%rd213, %r2, 4;
	add.s64 	%rd214, %rd2, %rd213;
	add.s64 	%rd212, %rd214, -4;
	// begin inline asm
	ld.global.nc.u32 %r1878, [%rd212];
	// end inline asm
$L__BB1_54:
	setp.eq.s32 	%p290, %r1892, 0;
	bar.sync 	0;
	add.s64 	%rd215, %rd3, %rd211;
	// begin inline asm
	ld.global.nc.u32 %r1194, [%rd215];
	// end inline asm
	add.s64 	%rd216, %rd215, 128;
	// begin inline asm
	ld.global.nc.u32 %r1195, [%rd216];
	// end inline asm
	add.s64 	%rd217, %rd215, 256;
	// begin inline asm
	ld.global.nc.u32 %r1196, [%rd217];
	// end inline asm
	add.s64 	%rd218, %rd215, 384;
	// begin inline asm
	ld.global.nc.u32 %r1197, [%rd218];
	// end inline asm
	add.s64 	%rd219, %rd215, 512;
	// begin inline asm
	ld.global.nc.u32 %r1198, [%rd219];
	// end inline asm
	add.s64 	%rd220, %rd215, 640;
	// begin inline asm
	ld.global.nc.u32 %r1199, [%rd220];
	// end inline asm
	add.s64 	%rd221, %rd215, 768;
	// begin inline asm
	ld.global.nc.u32 %r1200, [%rd221];
	// end inline asm
	add.s64 	%rd222, %rd215, 896;
	// begin inline asm
	ld.global.nc.u32 %r1201, [%rd222];
	// end inline asm
	add.s64 	%rd223, %rd215, 1024;
	// begin inline asm
	ld.global.nc.u32 %r1202, [%rd223];
	// end inline asm
	st.shared.u32 	[%r84], %r1194;
	st.shared.u32 	[%r84+128], %r1195;
	st.shared.u32 	[%r84+256], %r1196;
	st.shared.u32 	[%r84+384], %r1197;
	st.shared.u32 	[%r84+512], %r1198;
	st.shared.u32 	[%r84+640], %r1199;
	st.shared.u32 	[%r84+768], %r1200;
	st.shared.u32 	[%r84+896], %r1201;
	st.shared.u32 	[%r84+1024], %r1202;
	bar.warp.sync 	-1;
	ld.shared.u32 	%r97, [%r85];
	ld.shared.u32 	%r98, [%r85+4];
	ld.shared.u32 	%r99, [%r85+8];
	ld.shared.u32 	%r100, [%r85+12];
	ld.shared.u32 	%r101, [%r85+16];
	ld.shared.u32 	%r102, [%r85+20];
	ld.shared.u32 	%r103, [%r85+24];
	ld.shared.u32 	%r104, [%r85+28];
	ld.shared.u32 	%r105, [%r85+32];
	bar.sync 	0;
	shl.b32 	%r1203, %r1892, 2;
	add.s32 	%r1205, %r1191, %r1203;
	add.s32 	%r106, %r1205, 1148;
	st.shared.u32 	[%r1205+1148], %r94;
	bar.sync 	0;
	@%p290 bra 	$L__BB1_56;
	ld.shared.u32 	%r1878, [%r106+-4];
$L__BB1_56:
	setp.ne.s32 	%p291, %r1878, %r86;
	selp.u32 	%r1266, 1, 0, %p291;
	setp.ne.s32 	%p292, %r86, %r87;
	selp.u32 	%r1267, 1, 0, %p292;
	setp.ne.s32 	%p293, %r87, %r88;
	selp.u32 	%r1268, 1, 0, %p293;
	setp.ne.s32 	%p294, %r88, %r89;
	selp.u32 	%r1269, 1, 0, %p294;
	setp.ne.s32 	%p295, %r89, %r90;
	selp.u32 	%r1270, 1, 0, %p295;
	setp.ne.s32 	%p296, %r90, %r91;
	selp.u32 	%r1271, 1, 0, %p296;
	setp.ne.s32 	%p297, %r91, %r92;
	selp.u32 	%r1272, 1, 0, %p297;
	setp.ne.s32 	%p298, %r92, %r93;
	selp.u32 	%r1273, 1, 0, %p298;
	setp.ne.s32 	%p299, %r93, %r94;
	selp.u32 	%r1274, 1, 0, %p299;
	add.s32 	%r1275, %r1267, %r1266;
	selp.b32 	%r1276, 0, %r97, %p292;
	add.s32 	%r1277, %r98, %r1276;
	add.s32 	%r1278, %r1275, %r1268;
	selp.b32 	%r1279, 0, %r1277, %p293;
	add.s32 	%r1280, %r99, %r1279;
	add.s32 	%r1281, %r1278, %r1269;
	selp.b32 	%r1282, 0, %r1280, %p294;
	add.s32 	%r1283, %r100, %r1282;
	add.s32 	%r1284, %r1281, %r1270;
	selp.b32 	%r1285, 0, %r1283, %p295;
	add.s32 	%r1286, %r101, %r1285;
	add.s32 	%r1287, %r1284, %r1271;
	selp.b32 	%r1288, 0, %r1286, %p296;
	add.s32 	%r1289, %r102, %r1288;
	add.s32 	%r1290, %r1287, %r1272;
	selp.b32 	%r1291, 0, %r1289, %p297;
	add.s32 	%r1292, %r103, %r1291;
	add.s32 	%r1293, %r1290, %r1273;
	selp.b32 	%r1294, 0, %r1292, %p298;
	add.s32 	%r1295, %r104, %r1294;
	add.s32 	%r1207, %r1293, %r1274;
	selp.b32 	%r1296, 0, %r1295, %p299;
	add.s32 	%r1212, %r105, %r1296;
	mov.b32 	%r1263, 1;
	mov.b32 	%r1264, 0;
	mov.b32 	%r1265, -1;
	// begin inline asm
	shfl.sync.up.b32 %r1206, %r1207, %r1263, %r1264, %r1265;
	// end inline asm
	// begin inline asm
	shfl.sync.up.b32 %r1211, %r1212, %r1263, %r1264, %r1265;
	// end inline asm
	setp.eq.s32 	%p300, %r1207, 0;
	selp.b32 	%r1297, %r1211, 0, %p300;
	setp.lt.s32 	%p301, %r1184, 1;
	selp.b32 	%r1298, 0, %r1206, %p301;
	add.s32 	%r1217, %r1298, %r1207;
	selp.b32 	%r1299, 0, %r1297, %p301;
	add.s32 	%r1222, %r1299, %r1212;
	mov.b32 	%r1223, 2;
	// begin inline asm
	shfl.sync.up.b32 %r1216, %r1217, %r1223, %r1264, %r1265;
	// end inline asm
	// begin inline asm
	shfl.sync.up.b32 %r1221, %r1222, %r1223, %r1264, %r1265;
	// end inline asm
	setp.eq.s32 	%p302, %r1217, 0;
	selp.b32 	%r1300, %r1221, 0, %p302;
	setp.lt.s32 	%p303, %r1184, 2;
	selp.b32 	%r1301, 0, %r1216, %p303;
	add.s32 	%r1227, %r1301, %r1217;
	selp.b32 	%r1302, 0, %r1300, %p303;
	add.s32 	%r1232, %r1302, %r1222;
	mov.b32 	%r1233, 4;
	// begin inline asm
	shfl.sync.up.b32 %r1226, %r1227, %r1233, %r1264, %r1265;
	// end inline asm
	// begin inline asm
	shfl.sync.up.b32 %r1231, %r1232, %r1233, %r1264, %r1265;
	// end inline asm
	setp.eq.s32 	%p304, %r1227, 0;
	selp.b32 	%r1303, %r1231, 0, %p304;
	setp.lt.s32 	%p305, %r1184, 4;
	selp.b32 	%r1304, 0, %r1226, %p305;
	add.s32 	%r1237, %r1304, %r1227;
	selp.b32 	%r1305, 0, %r1303, %p305;
	add.s32 	%r1242, %r1305, %r1232;
	mov.b32 	%r1243, 8;
	// begin inline asm
	shfl.sync.up.b32 %r1236, %r1237, %r1243, %r1264, %r1265;
	// end inline asm
	// begin inline asm
	shfl.sync.up.b32 %r1241, %r1242, %r1243, %r1264, %r1265;
	// end inline asm
	setp.eq.s32 	%p306, %r1237, 0;
	selp.b32 	%r1306, %r1241, 0, %p306;
	setp.lt.s32 	%p307, %r1184, 8;
	selp.b32 	%r1307, 0, %r1236, %p307;
	add.s32 	%r1247, %r1307, %r1237;
	selp.b32 	%r1308, 0, %r1306, %p307;
	add.s32 	%r1252, %r1308, %r1242;
	mov.b32 	%r1253, 16;
	// begin inline asm
	shfl.sync.up.b32 %r1246, %r1247, %r1253, %r1264, %r1265;
	// end inline asm
	// begin inline asm
	shfl.sync.up.b32 %r1251, %r1252, %r1253, %r1264, %r1265;
	// end inline asm
	setp.eq.s32 	%p308, %r1247, 0;
	selp.b32 	%r1309, %r1251, 0, %p308;
	setp.lt.s32 	%p309, %r1184, 16;
	selp.b32 	%r1310, 0, %r1246, %p309;
	add.s32 	%r1257, %r1310, %r1247;
	selp.b32 	%r1311, 0, %r1309, %p309;
	add.s32 	%r1262, %r1311, %r1252;
	// begin inline asm
	shfl.sync.up.b32 %r1882, %r1257, %r1263, %r1264, %r1265;
	// end inline asm
	// begin inline asm
	shfl.sync.up.b32 %r1883, %r1262, %r1263, %r1264, %r1265;
	// end inline asm
	setp.ne.s32 	%p310, %r1184, 31;
	@%p310 bra 	$L__BB1_58;
	shl.b32 	%r1312, %r83, 3;
	mov.u32 	%r1313, _ZN6thrust24THRUST_300001_SM_1000_NS8cuda_cub4core6detail5shmemE;
	add.s32 	%r1314, %r1313, %r1312;
	st.shared.v2.u32 	[%r1314], {%r1257, %r1262};
$L__BB1_58:
	bar.sync 	0;
	ld.shared.v4.u32 	{%r1315, %r1316, %r1317, %r1318}, [_ZN6thrust24THRUST_300001_SM_1000_NS8cuda_cub4core6detail5shmemE];
	add.s32 	%r1319, %r1317, %r1315;
	setp.eq.s32 	%p311, %r1317, 0;
	selp.b32 	%r1320, %r1316, 0, %p311;
	add.s32 	%r1321, %r1320, %r1318;
	setp.eq.s32 	%p312, %r83, 2;
	selp.b32 	%r1322, %r1319, %r1315, %p312;
	selp.b32 	%r1323, %r1321, %r1316, %p312;
	ld.shared.v4.u32 	{%r1324, %r1325, %r1326, %r1327}, [_ZN6thrust24THRUST_300001_SM_1000_NS8cuda_cub4core6detail5shmemE+16];
	add.s32 	%r1328, %r1324, %r1319;
	setp.eq.s32 	%p313, %r1324, 0;
	selp.b32 	%r1329, %r1321, 0, %p313;
	add.s32 	%r1330, %r1329, %r1325;
	setp.eq.s32 	%p314, %r83, 3;
	selp.b32 	%r1331, %r1328, %r1322, %p314;
	selp.b32 	%r1332, %r1330, %r1323, %p314;
	add.s32 	%r1333, %r1326, %r1328;
	setp.eq.s32 	%p315, %r1326, 0;
	selp.b32 	%r1334, %r1330, 0, %p315;
	add.s32 	%r1335, %r1334, %r1327;
	setp.eq.s32 	%p316, %r83, 4;
	selp.b32 	%r1336, %r1333, %r1331, %p316;
	selp.b32 	%r1337, %r1335, %r1332, %p316;
	ld.shared.v4.u32 	{%r1338, %r1339, %r1340, %r1341}, [_ZN6thrust24THRUST_300001_SM_1000_NS8cuda_cub4core6detail5shmemE+32];
	add.s32 	%r1342, %r1338, %r1333;
	setp.eq.s32 	%p317, %r1338, 0;
	selp.b32 	%r1343, %r1335, 0, %p317;
	add.s32 	%r1344, %r1343, %r1339;
	setp.eq.s32 	%p318, %r83, 5;
	selp.b32 	%r1345, %r1342, %r1336, %p318;
	selp.b32 	%r1346, %r1344, %r1337, %p318;
	add.s32 	%r1347, %r1340, %r1342;
	setp.eq.s32 	%p319, %r1340, 0;
	selp.b32 	%r1348, %r1344, 0, %p319;
	add.s32 	%r1349, %r1348, %r1341;
	setp.eq.s32 	%p320, %r83, 6;
	selp.b32 	%r1350, %r1347, %r1345, %p320;
	selp.b32 	%r1351, %r1349, %r1346, %p320;
	ld.shared.v4.u32 	{%r1352, %r1353, %r1354, %r1355}, [_ZN6thrust24THRUST_300001_SM_1000_NS8cuda_cub4core6detail5shmemE+48];
	add.s32 	%r1356, %r1352, %r1347;
	setp.eq.s32 	%p321, %r1352, 0;
	selp.b32 	%r1357, %r1349, 0, %p321;
	add.s32 	%r1358, %r1357, %r1353;
	setp.eq.s32 	%p322, %r83, 7;
	selp.b32 	%r113, %r1356, %r1350, %p322;
	selp.b32 	%r114, %r1358, %r1351, %p322;
	add.s32 	%r115, %r1354, %r1356;
	setp.eq.s32 	%p323, %r1354, 0;
	selp.b32 	%r1359, %r1358, 0, %p323;
	add.s32 	%r116, %r1359, %r1355;
	setp.lt.u32 	%p324, %r1892, 32;
	@%p324 bra 	$L__BB1_60;
	setp.eq.s32 	%p325, %r1882, 0;
	selp.b32 	%r1360, %r114, 0, %p325;
	add.s32 	%r1361, %r1360, %r1883;
	setp.eq.s32 	%p326, %r1184, 0;
	selp.b32 	%r1362, 0, %r1882, %p326;
	add.s32 	%r1882, %r113, %r1362;
	selp.b32 	%r1883, %r114, %r1361, %p326;
	bra.uni 	$L__BB1_76;
$L__BB1_60:
	setp.ne.s32 	%p327, %r1892, 0;
	mul.wide.u32 	%rd225, %r1, 16;
	add.s64 	%rd18, %rd1, %rd225;
	@%p327 bra 	$L__BB1_62;
	st.shared.u32 	[_ZN6thrust24THRUST_300001_SM_1000_NS8cuda_cub4core6detail5shmemE+116], %r115;
	st.shared.u32 	[_ZN6thrust24THRUST_300001_SM_1000_NS8cuda_cub4core6detail5shmemE+120], %r116;
	mov.b64 	%rd227, {%r115, %r116};
	add.s64 	%rd226, %rd18, 512;
	mov.b64 	%rd228, 100;
	// begin inline asm
	st.relaxed.gpu.v2.u64 [%rd226], {%rd227, %rd228};
	// end inline asm
$L__BB1_62:
	mov.u32 	%r1363, %nctaid.x;
	setp.gt.u32 	%p328, %r1363, 499;
	@%p328 bra 	$L__BB1_64;
	membar.cta;
	bra.uni 	$L__BB1_65;
$L__BB1_64:
	mov.b32 	%r1364, 450;
	// begin inline asm
	nanosleep.u32 %r1364;
	// end inline asm
$L__BB1_65:
	mul.wide.u32 	%rd229, %r1892, 16;
	xor.b64  	%rd230, %rd229, -16;
	add.s64 	%rd231, %rd18, %rd230;
	add.s64 	%rd19, %rd231, 512;
$L__BB1_66:
	// begin inline asm
	ld.relaxed.gpu.v2.u64 {%rd232, %rd334}, [%rd19];
	// end inline asm
	setp.eq.s64 	%p329, %rd334, 99;
	mov.b32 	%r1365, -1;
	vote.sync.any.pred 	%p330, %p329, %r1365;
	@%p330 bra 	$L__BB1_66;
	mov.b64 	{%r1369, %r1374}, %rd232;
	setp.eq.s64 	%p331, %rd334, 101;
	mov.b32 	%r1417, -1;
	vote.sync.ballot.b32 	%r1418, %p331, %r1417;
	// begin inline asm
	mov.u32 %r1367, %lanemask_ge;
	// end inline asm
	and.b32  	%r1419, %r1418, %r1367;
	or.b32  	%r1420, %r1419, -2147483648;
	add.s32 	%r1421, %r1420, -1;
	not.b32 	%r1422, %r1420;
	and.b32  	%r1423, %r1422, %r1421;
	popc.b32 	%r1371, %r1423;
	mov.b32 	%r1375, 1;
	// begin inline asm
	shfl.sync.down.b32 %r1368, %r1369, %r1375, %r1371, %r1417;
	// end inline asm
	// begin inline asm
	shfl.sync.down.b32 %r1373, %r1374, %r1375, %r1371, %r1417;
	// end inline asm
	setp.lt.s32 	%p333, %r1184, %r1371;
	setp.eq.s32 	%p334, %r1369, 0;
	selp.b32 	%r1424, %r1368, 0, %p333;
	add.s32 	%r1379, %r1424, %r1369;
	selp.b32 	%r1425, %r1373, 0, %p334;
	selp.b32 	%r1426, %r1425, 0, %p333;
	add.s32 	%r1384, %r1426, %r1374;
	mov.b32 	%r1385, 2;
	// begin inline asm
	shfl.sync.down.b32 %r1378, %r1379, %r1385, %r1371, %r1417;
	// end inline asm
	// begin inline asm
	shfl.sync.down.b32 %r1383, %r1384, %r1385, %r1371, %r1417;
	// end inline asm
	add.s32 	%r1427, %r1184, 2;
	setp.gt.s32 	%p335, %r1427, %r1371;
	setp.eq.s32 	%p336, %r1379, 0;
	selp.b32 	%r1428, %r1383, 0, %p336;
	selp.b32 	%r1429, 0, %r1378, %p335;
	add.s32 	%r1389, %r1379, %r1429;
	selp.b32 	%r1430, 0, %r1428, %p335;
	add.s32 	%r1394, %r1430, %r1384;
	mov.b32 	%r1395, 4;
	// begin inline asm
	shfl.sync.down.b32 %r1388, %r1389, %r1395, %r1371, %r1417;
	// end inline asm
	// begin inline asm
	shfl.sync.down.b32 %r1393, %r1394, %r1395, %r1371, %r1417;
	// end inline asm
	add.s32 	%r1431, %r1184, 4;
	setp.gt.s32 	%p337, %r1431, %r1371;
	setp.eq.s32 	%p338, %r1389, 0;
	selp.b32 	%r1432, %r1393, 0, %p338;
	selp.b32 	%r1433, 0, %r1388, %p337;
	add.s32 	%r1399, %r1389, %r1433;
	selp.b32 	%r1434, 0, %r1432, %p337;
	add.s32 	%r1404, %r1394, %r1434;
	mov.b32 	%r1405, 8;
	// begin inline asm
	shfl.sync.down.b32 %r1398, %r1399, %r1405, %r1371, %r1417;
	// end inline asm
	// begin inline asm
	shfl.sync.down.b32 %r1403, %r1404, %r1405, %r1371, %r1417;
	// end inline asm
	add.s32 	%r1435, %r1184, 8;
	setp.gt.s32 	%p339, %r1435, %r1371;
	setp.eq.s32 	%p340, %r1399, 0;
	selp.b32 	%r1436, %r1403, 0, %p340;
	selp.b32 	%r1437, 0, %r1398, %p339;
	add.s32 	%r1409, %r1399, %r1437;
	selp.b32 	%r1438, 0, %r1436, %p339;
	add.s32 	%r1414, %r1404, %r1438;
	mov.b32 	%r1415, 16;
	// begin inline asm
	shfl.sync.down.b32 %r1408, %r1409, %r1415, %r1371, %r1417;
	// end inline asm
	// begin inline asm
	shfl.sync.down.b32 %r1413, %r1414, %r1415, %r1371, %r1417;
	// end inline asm
	add.s32 	%r1439, %r1184, 16;
	setp.gt.s32 	%p341, %r1439, %r1371;
	setp.eq.s32 	%p342, %r1409, 0;
	selp.b32 	%r1440, %r1413, 0, %p342;
	selp.b32 	%r1441, 0, %r1408, %p341;
	add.s32 	%r1879, %r1441, %r1409;
	selp.b32 	%r1442, 0, %r1440, %p341;
	add.s32 	%r1880, %r1414, %r1442;
	not.b32 	%r1443, %r1892;
	add.s32 	%r1881, %r1, %r1443;
	add.s64 	%rd22, %rd1, 512;
$L__BB1_68:
	setp.ne.s64 	%p343, %rd334, 101;
	mov.b32 	%r1444, -1;
	vote.sync.all.pred 	%p344, %p343, %r1444;
	not.pred 	%p345, %p344;
	@%p345 bra 	$L__BB1_72;
	mul.wide.s32 	%rd274, %r1881, 16;
	add.s64 	%rd275, %rd22, %rd274;
	add.s64 	%rd273, %rd275, -512;
$L__BB1_70:
	// begin inline asm
	ld.relaxed.gpu.v2.u64 {%rd271, %rd334}, [%rd273];
	// end inline asm
	setp.eq.s64 	%p383, %rd334, 99;
	mov.b32 	%r1527, -1;
	vote.sync.any.pred 	%p384, %p383, %r1527;
	@%p384 bra 	$L__BB1_70;
	mov.b64 	{%r1530, %r1535}, %rd271;
	setp.eq.s64 	%p385, %rd334, 101;
	mov.b32 	%r1578, -1;
	vote.sync.ballot.b32 	%r1579, %p385, %r1578;
	and.b32  	%r1580, %r1579, %r1367;
	or.b32  	%r1581, %r1580, -2147483648;
	add.s32 	%r1582, %r1581, -1;
	not.b32 	%r1583, %r1581;
	and.b32  	%r1584, %r1583, %r1582;
	popc.b32 	%r1532, %r1584;
	mov.b32 	%r1536, 1;
	// begin inline asm
	shfl.sync.down.b32 %r1529, %r1530, %r1536, %r1532, %r1578;
	// end inline asm
	// begin inline asm
	shfl.sync.down.b32 %r1534, %r1535, %r1536, %r1532, %r1578;
	// end inline asm
	setp.lt.s32 	%p387, %r1184, %r1532;
	setp.eq.s32 	%p388, %r1530, 0;
	selp.b32 	%r1585, %r1529, 0, %p387;
	add.s32 	%r1540, %r1585, %r1530;
	selp.b32 	%r1586, %r1534, 0, %p388;
	selp.b32 	%r1587, %r1586, 0, %p387;
	add.s32 	%r1545, %r1587, %r1535;
	mov.b32 	%r1546, 2;
	// begin inline asm
	shfl.sync.down.b32 %r1539, %r1540, %r1546, %r1532, %r1578;
	// end inline asm
	// begin inline asm
	shfl.sync.down.b32 %r1544, %r1545, %r1546, %r1532, %r1578;
	// end inline asm
	add.s32 	%r1588, %r1184, 2;
	setp.gt.s32 	%p389, %r1588, %r1532;
	setp.eq.s32 	%p390, %r1540, 0;
	selp.b32 	%r1589, %r1544, 0, %p390;
	selp.b32 	%r1590, 0, %r1539, %p389;
	add.s32 	%r1550, %r1540, %r1590;
	selp.b32 	%r1591, 0, %r1589, %p389;
	add.s32 	%r1555, %r1591, %r1545;
	mov.b32 	%r1556, 4;
	// begin inline asm
	shfl.sync.down.b32 %r1549, %r1550, %r1556, %r1532, %r1578;
	// end inline asm
	// begin inline asm
	shfl.sync.down.b32 %r1554, %r1555, %r1556, %r1532, %r1578;
	// end inline asm
	add.s32 	%r1592, %r1184, 4;
	setp.gt.s32 	%p391, %r1592, %r1532;
	setp.eq.s32 	%p392, %r1550, 0;
	selp.b32 	%r1593, %r1554, 0, %p392;
	selp.b32 	%r1594, 0, %r1549, %p391;
	add.s32 	%r1560, %r1550, %r1594;
	selp.b32 	%r1595, 0, %r1593, %p391;
	add.s32 	%r1565, %r1555, %r1595;
	mov.b32 	%r1566, 8;
	// begin inline asm
	shfl.sync.down.b32 %r1559, %r1560, %r1566, %r1532, %r1578;
	// end inline asm
	// begin inline asm
	shfl.sync.down.b32 %r1564, %r1565, %r1566, %r1532, %r1578;
	// end inline asm
	add.s32 	%r1596, %r1184, 8;
	setp.gt.s32 	%p393, %r1596, %r1532;
	setp.eq.s32 	%p394, %r1560, 0;
	selp.b32 	%r1597, %r1564, 0, %p394;
	selp.b32 	%r1598, 0, %r1559, %p393;
	add.s32 	%r1570, %r1560, %r1598;
	selp.b32 	%r1599, 0, %r1597, %p393;
	add.s32 	%r1575, %r1565, %r1599;
	mov.b32 	%r1576, 16;
	// begin inline asm
	shfl.sync.down.b32 %r1569, %r1570, %r1576, %r1532, %r1578;
	// end inline asm
	// begin inline asm
	shfl.sync.down.b32 %r1574, %r1575, %r1576, %r1532, %r1578;
	// end inline asm
	add.s32 	%r1600, %r1184, 16;
	setp.gt.s32 	%p395, %r1600, %r1532;
	setp.eq.s32 	%p396, %r1570, 0;
	selp.b32 	%r1601, %r1574, 0, %p396;
	selp.b32 	%r1602, 0, %r1569, %p395;
	selp.b32 	%r1603, 0, %r1601, %p395;
	add.s32 	%r1604, %r1575, %r1603;
	add.s32 	%r1605, %r1602, %r1879;
	add.s32 	%r126, %r1605, %r1570;
	setp.eq.s32 	%p397, %r1879, 0;
	selp.b32 	%r1606, %r1604, 0, %p397;
	add.s32 	%r1880, %r1606, %r1880;
	add.s32 	%r1881, %r1881, -32;
	mov.u32 	%r1879, %r126;
	bra.uni 	$L__BB1_68;
$L__BB1_72:
	@%p327 bra 	$L__BB1_74;
	add.s32 	%r1446, %r1879, %r115;
	setp.eq.s32 	%p347, %r115, 0;
	selp.b32 	%r1447, %r1880, 0, %p347;
	add.s32 	%r1448, %r1447, %r116;
	mov.b64 	%rd236, {%r1446, %r1448};
	add.s64 	%rd235, %rd18, 512;
	mov.b64 	%rd237, 101;
	// begin inline asm
	st.relaxed.gpu.v2.u64 [%rd235], {%rd236, %rd237};
	// end inline asm
	st.shared.u32 	[_ZN6thrust24THRUST_300001_SM_1000_NS8cuda_cub4core6detail5shmemE+100], %r1879;
	st.shared.v2.u32 	[_ZN6thrust24THRUST_300001_SM_1000_NS8cuda_cub4core6detail5shmemE+104], {%r1880, %r1446};
	st.shared.u32 	[_ZN6thrust24THRUST_300001_SM_1000_NS8cuda_cub4core6detail5shmemE+112], %r1448;
$L__BB1_74:
	setp.ne.s32 	%p348, %r1184, 0;
	@%p348 bra 	$L__BB1_76;
	st.shared.v2.u32 	[_ZN6thrust24THRUST_300001_SM_1000_NS8cuda_cub4core6detail5shmemE+72], {%r1879, %r1880};
	mov.u32 	%r1882, %r1879;
	mov.u32 	%r1883, %r1880;
$L__BB1_76:
	setp.eq.s32 	%p349, %r1892, 0;
	bar.sync 	0;
	@%p349 bra 	$L__BB1_78;
	ld.shared.v2.u32 	{%r1449, %r1450}, [_ZN6thrust24THRUST_300001_SM_1000_NS8cuda_cub4core6detail5shmemE+72];
	add.s32 	%r131, %r1449, %r1882;
	setp.eq.s32 	%p350, %r1882, 0;
	selp.b32 	%r1451, %r1450, 0, %p350;
	add.s32 	%r1883, %r1451, %r1883;
	mov.u32 	%r1882, %r131;
$L__BB1_78:
	setp.ne.s32 	%p351, %r92, %r93;
	setp.ne.s32 	%p352, %r91, %r92;
	setp.ne.s32 	%p353, %r90, %r91;
	setp.ne.s32 	%p354, %r89, %r90;
	setp.ne.s32 	%p355, %r88, %r89;
	setp.ne.s32 	%p356, %r87, %r88;
	setp.ne.s32 	%p357, %r86, %r87;
	setp.ne.s32 	%p358, %r1878, %r86;
	selp.u32 	%r1452, 1, 0, %p358;
	add.s32 	%r135, %r1882, %r1452;
	selp.b32 	%r1453, 0, %r1883, %p358;
	add.s32 	%r136, %r1453, %r97;
	selp.u32 	%r1454, 1, 0, %p357;
	add.s32 	%r1455, %r1454, %r1452;
	add.s32 	%r137, %r1455, %r1882;
	selp.b32 	%r1456, 0, %r136, %p357;
	add.s32 	%r138, %r98, %r1456;
	selp.u32 	%r1457, 1, 0, %p356;
	add.s32 	%r139, %r137, %r1457;
	selp.b32 	%r1458, 0, %r138, %p356;
	add.s32 	%r140, %r99, %r1458;
	selp.u32 	%r1459, 1, 0, %p355;
	add.s32 	%r141, %r139, %r1459;
	selp.b32 	%r1460, 0, %r140, %p355;
	add.s32 	%r142, %r100, %r1460;
	selp.u32 	%r1461, 1, 0, %p354;
	add.s32 	%r143, %r141, %r1461;
	selp.b32 	%r1462, 0, %r142, %p354;
	add.s32 	%r144, %r101, %r1462;
	selp.u32 	%r1463, 1, 0, %p353;
	add.s32 	%r145, %r143, %r1463;
	selp.b32 	%r1464, 0, %r144, %p353;
	add.s32 	%r146, %r102, %r1464;
	selp.u32 	%r1465, 1, 0, %p352;
	add.s32 	%r147, %r145, %r1465;
	selp.b32 	%r1466, 0, %r146, %p352;
	add.s32 	%r148, %r103, %r1466;
	selp.u32 	%r1467, 1, 0, %p351;
	add.s32 	%r149, %r147, %r1467;
	selp.b32 	%r1468, 0, %r148, %p351;
	add.s32 	%r150, %r104, %r1468;
	ld.shared.u32 	%r151, [_ZN6thrust24THRUST_300001_SM_1000_NS8cuda_cub4core6detail5shmemE+116];
	ld.shared.u32 	%r152, [_ZN6thrust24THRUST_300001_SM_1000_NS8cuda_cub4core6detail5shmemE+100];
	setp.lt.s32 	%p359, %r151, 257;
	@%p359 bra 	$L__BB1_104;
	setp.eq.s32 	%p369, %r1878, %r86;
	bar.sync 	0;
	@%p369 bra 	$L__BB1_81;
	sub.s32 	%r1469, %r1882, %r152;
	shl.b32 	%r1470, %r1469, 3;
	mov.u32 	%r1471, _ZN6thrust24THRUST_300001_SM_1000_NS8cuda_cub4core6detail5shmemE;
	add.s32 	%r1472, %r1471, %r1470;
	st.shared.v2.u32 	[%r1472], {%r1878, %r1883};
$L__BB1_81:
	setp.eq.s32 	%p370, %r86, %r87;
	@%p370 bra 	$L__BB1_83;
	sub.s32 	%r1473, %r135, %r152;
	shl.b32 	%r1474, %r1473, 3;
	mov.u32 	%r1475, _ZN6thrust24THRUST_300001_SM_1000_NS8cuda_cub4core6detail5shmemE;
	add.s32 	%r1476, %r1475, %r1474;
	st.shared.v2.u32 	[%r1476], {%r86, %r136};
$L__BB1_83:
	setp.eq.s32 	%p371, %r87, %r88;
	@%p371 bra 	$L__BB1_85;
	sub.s32 	%r1477, %r137, %r152;
	shl.b32 	%r1478, %r1477, 3;
	mov.u32 	%r1479, _ZN6thrust24THRUST_300001_SM_1000_NS8cuda_cub4core6detail5shmemE;
	add.s32 	%r1480, %r1479, %r1478;
	st.shared.v2.u32 	[%r1480], {%r87, %r138};
$L__BB1_85:
	setp.eq.s32 	%p372, %r88, %r89;
	@%p372 bra 	$L__BB1_87;
	sub.s32 	%r1481, %r139, %r152;
	shl.b32 	%r1482, %r1481, 3;
	mov.u32 	%r1483, _ZN6thrust24THRUST_300001_SM_1000_NS8cuda_cub4core6detail5shmemE;
	add.s32 	%r1484, %r1483, %r1482;
	st.shared.v2.u32 	[%r1484], {%r88, %r140};
$L__BB1_87:
	setp.eq.s32 	%p373, %r89, %r90;
	@%p373 bra 	$L__BB1_89;
	sub.s32 	%r1485, %r141, %r152;
	shl.b32 	%r1486, %r1485, 3;
	mov.u32 	%r1487, _ZN6thrust24THRUST_300001_SM_1000_NS8cuda_cub4core6detail5shmemE;
	add.s32 	%r1488, %r1487, %r1486;
	st.shared.v2.u32 	[%r1488], {%r89, %r142};
$L__BB1_89:
	setp.eq.s32 	%p374, %r90, %r91;
	@%p374 bra 	$L__BB1_91;
	sub.s32 	%r1489, %r143, %r152;
	shl.b32 	%r1490, %r1489, 3;
	mov.u32 	%r1491, _ZN6thrust24THRUST_300001_SM_1000_NS8cuda_cub4core6detail5shmemE;
	add.s32 	%r1492, %r1491, %r1490;
	st.shared.v2.u32 	[%r1492], {%r90, %r144};
$L__BB1_91:
	setp.eq.s32 	%p375, %r91, %r92;
	@%p375 bra 	$L__BB1_93;
	sub.s32 	%r1493, %r145, %r152;
	shl.b32 	%r1494, %r1493, 3;
	mov.u32 	%r1495, _ZN6thrust24THRUST_300001_SM_1000_NS8cuda_cub4core6detail5shmemE;
	add.s32 	%r1496, %r1495, %r1494;
	st.shared.v2.u32 	[%r1496], {%r91, %r146};
$L__BB1_93:
	setp.eq.s32 	%p376, %r92, %r93;
	@%p376 bra 	$L__BB1_95;
	sub.s32 	%r1497, %r147, %r152;
	shl.b32 	%r1498, %r1497, 3;
	mov.u32 	%r1499, _ZN6thrust24THRUST_300001_SM_1000_NS8cuda_cub4core6detail5shmemE;
	add.s32 	%r1500, %r1499, %r1498;
	st.shared.v2.u32 	[%r1500], {%r92, %r148};
$L__BB1_95:
	setp.eq.s32 	%p377, %r93, %r94;
	@%p377 bra 	$L__BB1_97;
	sub.s32 	%r1501, %r149, %r152;
	shl.b32 	%r1502, %r1501, 3;
	mov.u32 	%r1503, _ZN6thrust24THRUST_300001_SM_1000_NS8cuda_cub4core6detail5shmemE;
	add.s32 	%r1504, %r1503, %r1502;
	st.shared.v2.u32 	[%r1504], {%r93, %r150};
$L__BB1_97:
	bar.sync 	0;
	setp.ge.s32 	%p378, %r1892, %r151;
	@%p378 bra 	$L__BB1_322;
	not.b32 	%r1505, %r1892;
	add.s32 	%r153, %r151, %r1505;
	and.b32  	%r1506, %r153, 768;
	setp.eq.s32 	%p379, %r1506, 768;
	@%p379 bra 	$L__BB1_101;
	shr.u32 	%r1507, %r153, 8;
	add.s32 	%r1508, %r1507, 1;
	and.b32  	%r1509, %r1508, 3;
	shl.b32 	%r1510, %r1892, 3;
	mov.u32 	%r1511, _ZN6thrust24THRUST_300001_SM_1000_NS8cuda_cub4core6detail5shmemE;
	add.s32 	%r1888, %r1511, %r1510;
	add.s32 	%r1887, %r1892, %r152;
	neg.s32 	%r1886, %r1509;
	shl.b32 	%r1512, %r1508, 8;
	and.b32  	%r1513, %r1512, 768;
	add.s32 	%r1892, %r1892, %r1513;
$L__BB1_100:
	.pragma "nounroll";
	mul.wide.s32 	%rd265, %r1887, 4;
	add.s64 	%rd266, %rd5, %rd265;
	add.s64 	%rd267, %rd4, %rd265;
	ld.shared.v2.u32 	{%r1514, %r1515}, [%r1888];
	st.global.u32 	[%rd267], %r1514;
	st.global.u32 	[%rd266], %r1515;
	add.s32 	%r1888, %r1888, 2048;
	add.s32 	%r1887, %r1887, 256;
	add.s32 	%r1886, %r1886, 1;
	setp.ne.s32 	%p380, %r1886, 0;
	@%p380 bra 	$L__BB1_100;
$L__BB1_101:
	setp.lt.u32 	%p381, %r153, 768;
	@%p381 bra 	$L__BB1_322;
	add.s64 	%rd26, %rd4, 2048;
	add.s32 	%r1891, %r1892, %r152;
	add.s64 	%rd27, %rd5, 2048;
	shl.b32 	%r1516, %r1892, 3;
	mov.u32 	%r1517, _ZN6thrust24THRUST_300001_SM_1000_NS8cuda_cub4core6detail5shmemE;
	add.s32 	%r1518, %r1516, %r1517;
	add.s32 	%r1890, %r1518, 4096;
$L__BB1_103:
	mul.wide.s32 	%rd268, %r1891, 4;
	add.s64 	%rd269, %rd26, %rd268;
	add.s64 	%rd270, %rd27, %rd268;
	ld.shared.v2.u32 	{%r1519, %r1520}, [%r1890+-4096];
	st.global.u32 	[%rd269+-2048], %r1519;
	st.global.u32 	[%rd270+-2048], %r1520;
	ld.shared.v2.u32 	{%r1521, %r1522}, [%r1890+-2048];
	st.global.u32 	[%rd269+-1024], %r1521;
	st.global.u32 	[%rd270+-1024], %r1522;
	ld.shared.v2.u32 	{%r1523, %r1524}, [%r1890];
	st.global.u32 	[%rd269], %r1523;
	st.global.u32 	[%rd270], %r1524;
	ld.shared.v2.u32 	{%r1525, %r1526}, [%r1890+2048];
	st.global.u32 	[%rd269+1024], %r1525;
	st.global.u32 	[%rd270+1024], %r1526;
	add.s32 	%r1892, %r1892, 1024;
	add.s32 	%r1891, %r1891, 1024;
	add.s32 	%r1890, %r1890, 8192;
	setp.lt.s32 	%p382, %r1892, %r151;
	@%p382 bra 	$L__BB1_103;
	bra.uni 	$L__BB1_322;
$L__BB1_104:
	setp.eq.s32 	%p360, %r1878, %r86;
	@%p360 bra 	$L__BB1_106;
	mul.wide.s32 	%rd238, %r1882, 4;
	add.s64 	%rd239, %rd4, %rd238;
	st.global.u32 	[%rd239], %r1878;
	add.s64 	%rd240, %rd5, %rd238;
	st.global.u32 	[%rd240], %r1883;
$L__BB1_106:
	setp.eq.s32 	%p361, %r86, %r87;
	@%p361 bra 	$L__BB1_108;
	mul.wide.s32 	%rd241, %r135, 4;
	add.s64 	%rd242, %rd4, %rd241;
	st.global.u32 	[%rd242], %r86;
	add.s64 	%rd243, %rd5, %rd241;
	st.global.u32 	[%rd243], %r136;
$L__BB1_108:
	setp.eq.s32 	%p362, %r87, %r88;
	@%p362 bra 	$L__BB1_110;
	mul.wide.s32 	%rd244, %r137, 4;
	add.s64 	%rd245, %rd4, %rd244;
	st.global.u32 	[%rd245], %r87;
	add.s64 	%rd246, %rd5, %rd244;
	st.global.u32 	[%rd246], %r138;
$L__BB1_110:
	setp.eq.s32 	%p363, %r88, %r89;
	@%p363 bra 	$L__BB1_112;
	mul.wide.s32 	%rd247, %r139, 4;
	add.s64 	%rd248, %rd4, %rd247;
	st.global.u32 	[%rd248], %r88;
	add.s64 	%rd249, %rd5, %rd247;
	st.global.u32 	[%rd249], %r140;
$L__BB1_112:
	setp.eq.s32 	%p364, %r89, %r90;
	@%p364 bra 	$L__BB1_114;
	mul.wide.s32 	%rd250, %r141, 4;
	add.s64 	%rd251, %rd4, %rd250;
	st.global.u32 	[%rd251], %r89;
	add.s64 	%rd252, %rd5, %rd250;
	st.global.u32 	[%rd252], %r142;
$L__BB1_114:
	setp.eq.s32 	%p365, %r90, %r91;
	@%p365 bra 	$L__BB1_116;
	mul.wide.s32 	%rd253, %r143, 4;
	add.s64 	%rd254, %rd4, %rd253;
	st.global.u32 	[%rd254], %r90;
	add.s64 	%rd255, %rd5, %rd253;
	st.global.u32 	[%rd255], %r144;
$L__BB1_116:
	setp.eq.s32 	%p366, %r91, %r92;
	@%p366 bra 	$L__BB1_118;
	mul.wide.s32 	%rd256, %r145, 4;
	add.s64 	%rd257, %rd4, %rd256;
	st.global.u32 	[%rd257], %r91;
	add.s64 	%rd258, %rd5, %rd256;
	st.global.u32 	[%rd258], %r146;
$L__BB1_118:
	setp.eq.s32 	%p367, %r92, %r93;
	@%p367 bra 	$L__BB1_120;
	mul.wide.s32 	%rd259, %r147, 4;
	add.s64 	%rd260, %rd4, %rd259;
	st.global.u32 	[%rd260], %r92;
	add.s64 	%rd261, %rd5, %rd259;
	st.global.u32 	[%rd261], %r148;
$L__BB1_120:
	setp.eq.s32 	%p368, %r93, %r94;
	@%p368 bra 	$L__BB1_322;
	mul.wide.s32 	%rd262, %r149, 4;
	add.s64 	%rd263, %rd4, %rd262;
	st.global.u32 	[%rd263], %r93;
	add.s64 	%rd264, %rd5, %rd262;
	st.global.u32 	[%rd264], %r150;
	bra.uni 	$L__BB1_322;
$L__BB1_122:
	setp.lt.s32 	%p13, %r3, 1;
	@%p13 bra 	$L__BB1_322;
	setp.ne.s32 	%p14, %r1, 0;
	@%p14 bra 	$L__BB1_212;
	mul.wide.u32 	%rd143, %r2, 4;
	add.s64 	%rd142, %rd2, %rd143;
	// begin inline asm
	ld.global.nc.u32 %r1901, [%rd142];
	// end inline asm
	mov.u32 	%r174, %tid.x;
	and.b32  	%r899, %r174, 31;
	and.b32  	%r900, %r174, 992;
	mul.lo.s32 	%r901, %r900, 9;
	or.b32  	%r175, %r901, %r899;
	setp.ge.u32 	%p175, %r175, %r3;
	mov.u32 	%r1893, %r1901;
	@%p175 bra 	$L__BB1_126;
	mul.wide.u32 	%rd145, %r175, 4;
	add.s64 	%rd144, %rd142, %rd145;
	// begin inline asm
	ld.global.nc.u32 %r1893, [%rd144];
	// end inline asm
$L__BB1_126:
	add.s32 	%r178, %r175, 32;
	setp.ge.u32 	%p176, %r178, %r3;
	shl.b32 	%r179, %r175, 2;
	cvt.u64.u32 	%rd146, %r179;
	add.s64 	%rd29, %rd142, %rd146;
	mov.u32 	%r1894, %r1901;
	@%p176 bra 	$L__BB1_128;
	add.s64 	%rd147, %rd29, 128;
	// begin inline asm
	ld.global.nc.u32 %r1894, [%rd147];
	// end inline asm
$L__BB1_128:
	add.s32 	%r182, %r175, 64;
	setp.ge.u32 	%p177, %r182, %r3;
	mov.u32 	%r1895, %r1901;
	@%p177 bra 	$L__BB1_130;
	add.s64 	%rd148, %rd29, 256;
	// begin inline asm
	ld.global.nc.u32 %r1895, [%rd148];
	// end inline asm
$L__BB1_130:
	add.s32 	%r185, %r175, 96;
	setp.ge.u32 	%p178, %r185, %r3;
	mov.u32 	%r1896, %r1901;
	@%p178 bra 	$L__BB1_132;
	add.s64 	%rd149, %rd29, 384;
	// begin inline asm
	ld.global.nc.u32 %r1896, [%rd149];
	// end inline asm
$L__BB1_132:
	add.s32 	%r188, %r175, 128;
	setp.ge.u32 	%p179, %r188, %r3;
	mov.u32 	%r1897, %r1901;
	@%p179 bra 	$L__BB1_134;
	add.s64 	%rd150, %rd29, 512;
	// begin inline asm
	ld.global.nc.u32 %r1897, [%rd150];
	// end inline asm
$L__BB1_134:
	add.s32 	%r191, %r175, 160;
	setp.ge.u32 	%p180, %r191, %r3;
	mov.u32 	%r1898, %r1901;
	@%p180 bra 	$L__BB1_136;
	add.s64 	%rd151, %rd29, 640;
	// begin inline asm
	ld.global.nc.u32 %r1898, [%rd151];
	// end inline asm
$L__BB1_136:
	add.s32 	%r194, %r175, 192;
	setp.ge.u32 	%p181, %r194, %r3;
	mov.u32 	%r1899, %r1901;
	@%p181 bra 	$L__BB1_138;
	add.s64 	%rd152, %rd29, 768;
	// begin inline asm
	ld.global.nc.u32 %r1899, [%rd152];
	// end inline asm
$L__BB1_138:
	add.s32 	%r197, %r175, 224;
	setp.ge.u32 	%p182, %r197, %r3;
	mov.u32 	%r1900, %r1901;
	@%p182 bra 	$L__BB1_140;
	add.s64 	%rd153, %rd29, 896;
	// begin inline asm
	ld.global.nc.u32 %r1900, [%rd153];
	// end inline asm
$L__BB1_140:
	add.s32 	%r200, %r175, 256;
	setp.ge.u32 	%p183, %r200, %r3;
	@%p183 bra 	$L__BB1_142;
	add.s64 	%rd154, %rd29, 1024;
	// begin inline asm
	ld.global.nc.u32 %r1901, [%rd154];
	// end inline asm
$L__BB1_142:
	setp.ge.u32 	%p184, %r175, %r3;
	// begin inline asm
	mov.u32 %r911, %laneid;
	// end inline asm
	shr.u32 	%r204, %r174, 5;
	mad.lo.s32 	%r913, %r204, 288, %r911;
	shl.b32 	%r914, %r913, 2;
	mov.u32 	%r915, _ZN6thrust24THRUST_300001_SM_1000_NS8cuda_cub4core6detail5shmemE;
	add.s32 	%r205, %r915, %r914;
	st.shared.u32 	[%r205], %r1893;
	st.shared.u32 	[%r205+128], %r1894;
	st.shared.u32 	[%r205+256], %r1895;
	st.shared.u32 	[%r205+384], %r1896;
	st.shared.u32 	[%r205+512], %r1897;
	st.shared.u32 	[%r205+640], %r1898;
	st.shared.u32 	[%r205+768], %r1899;
	st.shared.u32 	[%r205+896], %r1900;
	st.shared.u32 	[%r205+1024], %r1901;
	bar.warp.sync 	-1;
	shl.b32 	%r916, %r911, 5;
	add.s32 	%r206, %r205, %r916;
	ld.shared.u32 	%r207, [%r206];
	ld.shared.u32 	%r208, [%r206+4];
	ld.shared.u32 	%r209, [%r206+8];
	ld.shared.u32 	%r210, [%r206+12];
	ld.shared.u32 	%r211, [%r206+16];
	ld.shared.u32 	%r212, [%r206+20];
	ld.shared.u32 	%r213, [%r206+24];
	ld.shared.u32 	%r214, [%r206+28];
	ld.shared.u32 	%r215, [%r206+32];
	bar.sync 	0;
	add.s64 	%rd155, %rd3, %rd143;
	// begin inline asm
	ld.global.nc.u32 %r1910, [%rd155];
	// end inline asm
	mov.u32 	%r1902, %r1910;
	@%p184 bra 	$L__BB1_144;
	mul.wide.u32 	%rd158, %r175, 4;
	add.s64 	%rd157, %rd155, %rd158;
	// begin inline asm
	ld.global.nc.u32 %r1902, [%rd157];
	// end inline asm
$L__BB1_144:
	setp.ge.u32 	%p185, %r178, %r3;
	add.s64 	%rd31, %rd155, %rd146;
	mov.u32 	%r1903, %r1910;
	@%p185 bra 	$L__BB1_146;
	add.s64 	%rd160, %rd31, 128;
	// begin inline asm
	ld.global.nc.u32 %r1903, [%rd160];
	// end inline asm
$L__BB1_146:
	setp.ge.u32 	%p186, %r182, %r3;
	mov.u32 	%r1904, %r1910;
	@%p186 bra 	$L__BB1_148;
	add.s64 	%rd161, %rd31, 256;
	// begin inline asm
	ld.global.nc.u32 %r1904, [%rd161];
	// end inline asm
$L__BB1_148:
	setp.ge.u32 	%p187, %r185, %r3;
	mov.u32 	%r1905, %r1910;
	@%p187 bra 	$L__BB1_150;
	add.s64 	%rd162, %rd31, 384;
	// begin inline asm
	ld.global.nc.u32 %r1905, [%rd162];
	// end inline asm
$L__BB1_150:
	setp.ge.u32 	%p188, %r188, %r3;
	mov.u32 	%r1906, %r1910;
	@%p188 bra 	$L__BB1_152;
	add.s64 	%rd163, %rd31, 512;
	// begin inline asm
	ld.global.nc.u32 %r1906, [%rd163];
	// end inline asm
$L__BB1_152:
	setp.ge.u32 	%p189, %r191, %r3;
	mov.u32 	%r1907, %r1910;
	@%p189 bra 	$L__BB1_154;
	add.s64 	%rd164, %rd31, 640;
	// begin inline asm
	ld.global.nc.u32 %r1907, [%rd164];
	// end inline asm
$L__BB1_154:
	setp.ge.u32 	%p190, %r194, %r3;
	mov.u32 	%r1908, %r1910;
	@%p190 bra 	$L__BB1_156;
	add.s64 	%rd165, %rd31, 768;
	// begin inline asm
	ld.global.nc.u32 %r1908, [%rd165];
	// end inline asm
$L__BB1_156:
	setp.ge.u32 	%p191, %r197, %r3;
	mov.u32 	%r1909, %r1910;
	@%p191 bra 	$L__BB1_158;
	add.s64 	%rd166, %rd31, 896;
	// begin inline asm
	ld.global.nc.u32 %r1909, [%rd166];
	// end inline asm
$L__BB1_158:
	setp.ge.u32 	%p192, %r200, %r3;
	@%p192 bra 	$L__BB1_160;
	add.s64 	%rd167, %rd31, 1024;
	// begin inline asm
	ld.global.nc.u32 %r1910, [%rd167];
	// end inline asm
$L__BB1_160:
	st.shared.u32 	[%r205], %r1902;
	st.shared.u32 	[%r205+128], %r1903;
	st.shared.u32 	[%r205+256], %r1904;
	st.shared.u32 	[%r205+384], %r1905;
	st.shared.u32 	[%r205+512], %r1906;
	st.shared.u32 	[%r205+640], %r1907;
	st.shared.u32 	[%r205+768], %r1908;
	st.shared.u32 	[%r205+896], %r1909;
	st.shared.u32 	[%r205+1024], %r1910;
	bar.warp.sync 	-1;
	ld.shared.u32 	%r235, [%r206];
	ld.shared.u32 	%r236, [%r206+4];
	ld.shared.u32 	%r237, [%r206+8];
	ld.shared.u32 	%r238, [%r206+12];
	ld.shared.u32 	%r239, [%r206+16];
	ld.shared.u32 	%r240, [%r206+20];
	ld.shared.u32 	%r241, [%r206+24];
	ld.shared.u32 	%r242, [%r206+28];
	ld.shared.u32 	%r243, [%r206+32];
	bar.sync 	0;
	shl.b32 	%r928, %r174, 2;
	add.s32 	%r930, %r915, %r928;
	add.s32 	%r244, %r930, 1148;
	st.shared.u32 	[%r930+1148], %r215;
	bar.sync 	0;
	setp.eq.s32 	%p193, %r174, 0;
	mov.b32 	%r1912, 1;
	@%p193 bra 	$L__BB1_162;
	ld.shared.u32 	%r1911, [%r244+-4];
	setp.ne.s32 	%p194, %r1911, %r207;
	selp.u32 	%r1912, 1, 0, %p194;
$L__BB1_162:
	setp.eq.s32 	%p195, %r174, 0;
	setp.ne.s32 	%p196, %r207, %r208;
	setp.ne.s32 	%p197, %r208, %r209;
	setp.ne.s32 	%p198, %r209, %r210;
	setp.ne.s32 	%p199, %r210, %r211;
	setp.ne.s32 	%p200, %r211, %r212;
	setp.ne.s32 	%p201, %r212, %r213;
	setp.ne.s32 	%p202, %r213, %r214;
	setp.ne.s32 	%p203, %r214, %r215;
	mul.lo.s32 	%r991, %r174, 9;
	setp.eq.s32 	%p204, %r991, %r3;
	selp.u32 	%r992, 1, 0, %p204;
	selp.b32 	%r993, %r992, %r1912, %p204;
	selp.b32 	%r249, %r992, %r993, %p195;
	add.s32 	%r994, %r991, 1;
	setp.eq.s32 	%p205, %r994, %r3;
	or.pred  	%p206, %p205, %p196;
	selp.u32 	%r995, 1, 0, %p206;
	add.s32 	%r996, %r991, 2;
	setp.eq.s32 	%p207, %r996, %r3;
	or.pred  	%p1, %p207, %p197;
	selp.u32 	%r997, 1, 0, %p1;
	add.s32 	%r998, %r991, 3;
	setp.eq.s32 	%p208, %r998, %r3;
	or.pred  	%p2, %p208, %p198;
	selp.u32 	%r999, 1, 0, %p2;
	add.s32 	%r1000, %r991, 4;
	setp.eq.s32 	%p209, %r1000, %r3;
	or.pred  	%p210, %p209, %p199;
	selp.u32 	%r1001, 1, 0, %p210;
	add.s32 	%r1002, %r991, 5;
	setp.eq.s32 	%p211, %r1002, %r3;
	or.pred  	%p3, %p211, %p200;
	selp.u32 	%r1003, 1, 0, %p3;
	add.s32 	%r1004, %r991, 6;
	setp.eq.s32 	%p212, %r1004, %r3;
	or.pred  	%p4, %p212, %p201;
	selp.u32 	%r1005, 1, 0, %p4;
	add.s32 	%r1006, %r991, 7;
	setp.eq.s32 	%p213, %r1006, %r3;
	or.pred  	%p5, %p213, %p202;
	selp.u32 	%r1007, 1, 0, %p5;
	add.s32 	%r1008, %r991, 8;
	setp.eq.s32 	%p214, %r1008, %r3;
	or.pred  	%p215, %p214, %p203;
	selp.u32 	%r1009, 1, 0, %p215;
	add.s32 	%r1010, %r249, %r995;
	selp.b32 	%r1011, 0, %r235, %p206;
	add.s32 	%r1012, %r236, %r1011;
	add.s32 	%r1013, %r1010, %r997;
	selp.b32 	%r1014, 0, %r1012, %p1;
	add.s32 	%r1015, %r237, %r1014;
	add.s32 	%r1016, %r1013, %r999;
	selp.b32 	%r1017, 0, %r1015, %p2;
	add.s32 	%r1018, %r238, %r1017;
	add.s32 	%r1019, %r1016, %r1001;
	selp.b32 	%r1020, 0, %r1018, %p210;
	add.s32 	%r1021, %r239, %r1020;
	add.s32 	%r1022, %r1019, %r1003;
	selp.b32 	%r1023, 0, %r1021, %p3;
	add.s32 	%r1024, %r240, %r1023;
	add.s32 	%r1025, %r1022, %r1005;
	selp.b32 	%r1026, 0, %r1024, %p4;
	add.s32 	%r1027, %r241, %r1026;
	add.s32 	%r1028, %r1025, %r1007;
	selp.b32 	%r1029, 0, %r1027, %p5;
	add.s32 	%r1030, %r242, %r1029;
	add.s32 	%r932, %r1028, %r1009;
	selp.b32 	%r1031, 0, %r1030, %p215;
	add.s32 	%r937, %r243, %r1031;
	mov.b32 	%r988, 1;
	mov.b32 	%r989, 0;
	mov.b32 	%r990, -1;
	// begin inline asm
	shfl.sync.up.b32 %r931, %r932, %r988, %r989, %r990;
	// end inline asm
	// begin inline asm
	shfl.sync.up.b32 %r936, %r937, %r988, %r989, %r990;
	// end inline asm
	setp.eq.s32 	%p216, %r932, 0;
	selp.b32 	%r1032, %r936, 0, %p216;
	setp.lt.s32 	%p217, %r911, 1;
	selp.b32 	%r1033, 0, %r931, %p217;
	add.s32 	%r942, %r1033, %r932;
	selp.b32 	%r1034, 0, %r1032, %p217;
	add.s32 	%r947, %r1034, %r937;
	mov.b32 	%r948, 2;
	// begin inline asm
	shfl.sync.up.b32 %r941, %r942, %r948, %r989, %r990;
	// end inline asm
	// begin inline asm
	shfl.sync.up.b32 %r946, %r947, %r948, %r989, %r990;
	// end inline asm
	setp.eq.s32 	%p218, %r942, 0;
	selp.b32 	%r1035, %r946, 0, %p218;
	setp.lt.s32 	%p219, %r911, 2;
	selp.b32 	%r1036, 0, %r941, %p219;
	add.s32 	%r952, %r1036, %r942;
	selp.b32 	%r1037, 0, %r1035, %p219;
	add.s32 	%r957, %r1037, %r947;
	mov.b32 	%r958, 4;
	// begin inline asm
	shfl.sync.up.b32 %r951, %r952, %r958, %r989, %r990;
	// end inline asm
	// begin inline asm
	shfl.sync.up.b32 %r956, %r957, %r958, %r989, %r990;
	// end inline asm
	setp.eq.s32 	%p220, %r952, 0;
	selp.b32 	%r1038, %r956, 0, %p220;
	setp.lt.s32 	%p221, %r911, 4;
	selp.b32 	%r1039, 0, %r951, %p221;
	add.s32 	%r962, %r1039, %r952;
	selp.b32 	%r1040, 0, %r1038, %p221;
	add.s32 	%r967, %r1040, %r957;
	mov.b32 	%r968, 8;
	// begin inline asm
	shfl.sync.up.b32 %r961, %r962, %r968, %r989, %r990;
	// end inline asm
	// begin inline asm
	shfl.sync.up.b32 %r966, %r967, %r968, %r989, %r990;
	// end inline asm
	setp.eq.s32 	%p222, %r962, 0;
	selp.b32 	%r1041, %r966, 0, %p222;
	setp.lt.s32 	%p223, %r911, 8;
	selp.b32 	%r1042, 0, %r961, %p223;
	add.s32 	%r972, %r1042, %r962;
	selp.b32 	%r1043, 0, %r1041, %p223;
	add.s32 	%r977, %r1043, %r967;
	mov.b32 	%r978, 16;
	// begin inline asm
	shfl.sync.up.b32 %r971, %r972, %r978, %r989, %r990;
	// end inline asm
	// begin inline asm
	shfl.sync.up.b32 %r976, %r977, %r978, %r989, %r990;
	// end inline asm
	setp.eq.s32 	%p224, %r972, 0;
	selp.b32 	%r1044, %r976, 0, %p224;
	setp.lt.s32 	%p225, %r911, 16;
	selp.b32 	%r1045, 0, %r971, %p225;
	add.s32 	%r982, %r1045, %r972;
	selp.b32 	%r1046, 0, %r1044, %p225;
	add.s32 	%r987, %r1046, %r977;
	// begin inline asm
	shfl.sync.up.b32 %r981, %r982, %r988, %r989, %r990;
	// end inline asm
	// begin inline asm
	shfl.sync.up.b32 %r986, %r987, %r988, %r989, %r990;
	// end inline asm
	setp.ne.s32 	%p226, %r911, 31;
	@%p226 bra 	$L__BB1_164;
	shl.b32 	%r1047, %r204, 3;
	mov.u32 	%r1048, _ZN6thrust24THRUST_300001_SM_1000_NS8cuda_cub4core6detail5shmemE;
	add.s32 	%r1049, %r1048, %r1047;
	st.shared.v2.u32 	[%r1049], {%r982, %r987};
$L__BB1_164:
	bar.sync 	0;
	ld.shared.v4.u32 	{%r254, %r1050, %r255, %r1051}, [_ZN6thrust24THRUST_300001_SM_1000_NS8cuda_cub4core6detail5shmemE];
	add.s32 	%r1052, %r255, %r254;
	setp.eq.s32 	%p227, %r255, 0;
	selp.b32 	%r1053, %r1050, 0, %p227;
	add.s32 	%r1054, %r1053, %r1051;
	setp.eq.s32 	%p228, %r204, 2;
	selp.b32 	%r1055, %r1052, %r254, %p228;
	selp.b32 	%r1056, %r1054, %r1050, %p228;
	ld.shared.v4.u32 	{%r256, %r1057, %r257, %r1058}, [_ZN6thrust24THRUST_300001_SM_1000_NS8cuda_cub4core6detail5shmemE+16];
	add.s32 	%r1059, %r256, %r1052;
	setp.eq.s32 	%p229, %r256, 0;
	selp.b32 	%r1060, %r1054, 0, %p229;
	add.s32 	%r1061, %r1060, %r1057;
	setp.eq.s32 	%p230, %r204, 3;
	selp.b32 	%r1062, %r1059, %r1055, %p230;
	selp.b32 	%r1063, %r1061, %r1056, %p230;
	add.s32 	%r1064, %r257, %r1059;
	setp.eq.s32 	%p231, %r257, 0;
	selp.b32 	%r1065, %r1061, 0, %p231;
	add.s32 	%r1066, %r1065, %r1058;
	setp.eq.s32 	%p232, %r204, 4;
	selp.b32 	%r1067, %r1064, %r1062, %p232;
	selp.b32 	%r1068, %r1066, %r1063, %p232;
	ld.shared.v4.u32 	{%r258, %r1069, %r259, %r1070}, [_ZN6thrust24THRUST_300001_SM_1000_NS8cuda_cub4core6detail5shmemE+32];
	add.s32 	%r1071, %r258, %r1064;
	setp.eq.s32 	%p233, %r258, 0;
	selp.b32 	%r1072, %r1066, 0, %p233;
	add.s32 	%r1073, %r1072, %r1069;
	setp.eq.s32 	%p234, %r204, 5;
	selp.b32 	%r1074, %r1071, %r1067, %p234;
	selp.b32 	%r1075, %r1073, %r1068, %p234;
	add.s32 	%r1076, %r259, %r1071;
	setp.eq.s32 	%p235, %r259, 0;
	selp.b32 	%r1077, %r1073, 0, %p235;
	add.s32 	%r1078, %r1077, %r1070;
	setp.eq.s32 	%p236, %r204, 6;
	selp.b32 	%r1079, %r1076, %r1074, %p236;
	selp.b32 	%r1080, %r1078, %r1075, %p236;
	ld.shared.v4.u32 	{%r260, %r1081, %r261, %r1082}, [_ZN6thrust24THRUST_300001_SM_1000_NS8cuda_cub4core6detail5shmemE+48];
	add.s32 	%r1083, %r260, %r1076;
	setp.eq.s32 	%p237, %r260, 0;
	selp.b32 	%r1084, %r1078, 0, %p237;
	add.s32 	%r1085, %r1084, %r1081;
	setp.eq.s32 	%p238, %r204, 7;
	selp.b32 	%r1086, %r1083, %r1079, %p238;
	selp.b32 	%r1087, %r1085, %r1080, %p238;
	add.s32 	%r1918, %r261, %r1083;
	setp.eq.s32 	%p239, %r261, 0;
	selp.b32 	%r1088, %r1085, 0, %p239;
	add.s32 	%r263, %r1088, %r1082;
	setp.lt.u32 	%p240, %r174, 32;
	selp.b32 	%r1089, 0, %r1086, %p240;
	selp.b32 	%r1090, 0, %r1087, %p240;
	setp.eq.s32 	%p241, %r981, 0;
	selp.b32 	%r1091, %r1090, 0, %p241;
	add.s32 	%r1092, %r1091, %r986;
	setp.eq.s32 	%p242, %r911, 0;
	selp.b32 	%r1093, 0, %r981, %p242;
	add.s32 	%r264, %r1089, %r1093;
	selp.b32 	%r265, %r1090, %r1092, %p242;
	add.s32 	%r266, %r264, %r249;
	setp.eq.s32 	%p243, %r249, 0;
	selp.b32 	%r1094, %r265, 0, %p243;
	add.s32 	%r267, %r1094, %r235;
	mul.lo.s32 	%r1095, %r174, 9;
	add.s32 	%r1096, %r1095, 1;
	setp.eq.s32 	%p244, %r1096, %r3;
	setp.ne.s32 	%p245, %r207, %r208;
	or.pred  	%p246, %p244, %p245;
	selp.u32 	%r1097, 1, 0, %p246;
	add.s32 	%r1098, %r249, %r1097;
	add.s32 	%r268, %r1098, %r264;
	selp.b32 	%r1099, 0, %r267, %p246;
	add.s32 	%r269, %r236, %r1099;
	selp.u32 	%r1100, 1, 0, %p1;
	add.s32 	%r270, %r268, %r1100;
	selp.b32 	%r1101, 0, %r269, %p1;
	add.s32 	%r271, %r237, %r1101;
	selp.u32 	%r1102, 1, 0, %p2;
	add.s32 	%r272, %r270, %r1102;
	selp.b32 	%r1103, 0, %r271, %p2;
	add.s32 	%r273, %r238, %r1103;
	add.s32 	%r1104, %r1095, 4;
	setp.eq.s32 	%p247, %r1104, %r3;
	setp.ne.s32 	%p248, %r210, %r211;
	or.pred  	%p249, %p247, %p248;
	selp.u32 	%r1105, 1, 0, %p249;
	add.s32 	%r274, %r272, %r1105;
	selp.b32 	%r1106, 0, %r273, %p249;
	add.s32 	%r275, %r239, %r1106;
	selp.u32 	%r1107, 1, 0, %p3;
	add.s32 	%r276, %r274, %r1107;
	selp.b32 	%r1108, 0, %r275, %p3;
	add.s32 	%r277, %r240, %r1108;
	selp.u32 	%r1109, 1, 0, %p4;
	add.s32 	%r278, %r276, %r1109;
	selp.b32 	%r1110, 0, %r277, %p4;
	add.s32 	%r279, %r241, %r1110;
	selp.u32 	%r1111, 1, 0, %p5;
	add.s32 	%r280, %r278, %r1111;
	selp.b32 	%r1112, 0, %r279, %p5;
	add.s32 	%r281, %r242, %r1112;
	setp.lt.s32 	%p250, %r1918, 257;
	@%p250 bra 	$L__BB1_190;
	bar.sync 	0;
	@%p243 bra 	$L__BB1_167;
	shl.b32 	%r1116, %r264, 3;
	mov.u32 	%r1117, _ZN6thrust24THRUST_300001_SM_1000_NS8cuda_cub4core6detail5shmemE;
	add.s32 	%r1118, %r1117, %r1116;
	st.shared.v2.u32 	[%r1118], {%r1911, %r265};
$L__BB1_167:
	mad.lo.s32 	%r1119, %r174, 9, 1;
	setp.ne.s32 	%p267, %r1119, %r3;
	setp.eq.s32 	%p268, %r207, %r208;
	and.pred  	%p269, %p267, %p268;
	@%p269 bra 	$L__BB1_169;
	shl.b32 	%r1120, %r266, 3;
	mov.u32 	%r1121, _ZN6thrust24THRUST_300001_SM_1000_NS8cuda_cub4core6detail5shmemE;
	add.s32 	%r1122, %r1121, %r1120;
	st.shared.v2.u32 	[%r1122], {%r207, %r267};
$L__BB1_169:
	not.pred 	%p270, %p1;
	@%p270 bra 	$L__BB1_171;
	shl.b32 	%r1123, %r268, 3;
	mov.u32 	%r1124, _ZN6thrust24THRUST_300001_SM_1000_NS8cuda_cub4core6detail5shmemE;
	add.s32 	%r1125, %r1124, %r1123;
	st.shared.v2.u32 	[%r1125], {%r208, %r269};
$L__BB1_171:
	not.pred 	%p271, %p2;
	@%p271 bra 	$L__BB1_173;
	shl.b32 	%r1126, %r270, 3;
	mov.u32 	%r1127, _ZN6thrust24THRUST_300001_SM_1000_NS8cuda_cub4core6detail5shmemE;
	add.s32 	%r1128, %r1127, %r1126;
	st.shared.v2.u32 	[%r1128], {%r209, %r271};
$L__BB1_173:
	mad.lo.s32 	%r1129, %r174, 9, 4;
	setp.ne.s32 	%p272, %r1129, %r3;
	setp.eq.s32 	%p273, %r210, %r211;
	and.pred  	%p274, %p272, %p273;
	@%p274 bra 	$L__BB1_175;
	shl.b32 	%r1130, %r272, 3;
	mov.u32 	%r1131, _ZN6thrust24THRUST_300001_SM_1000_NS8cuda_cub4core6detail5shmemE;
	add.s32 	%r1132, %r1131, %r1130;
	st.shared.v2.u32 	[%r1132], {%r210, %r273};
$L__BB1_175:
	not.pred 	%p275, %p3;
	@%p275 bra 	$L__BB1_177;
	shl.b32 	%r1133, %r274, 3;
	mov.u32 	%r1134, _ZN6thrust24THRUST_300001_SM_1000_NS8cuda_cub4core6detail5shmemE;
	add.s32 	%r1135, %r1134, %r1133;
	st.shared.v2.u32 	[%r1135], {%r211, %r275};
$L__BB1_177:
	not.pred 	%p276, %p4;
	@%p276 bra 	$L__BB1_179;
	shl.b32 	%r1136, %r276, 3;
	mov.u32 	%r1137, _ZN6thrust24THRUST_300001_SM_1000_NS8cuda_cub4core6detail5shmemE;
	add.s32 	%r1138, %r1137, %r1136;
	st.shared.v2.u32 	[%r1138], {%r212, %r277};
$L__BB1_179:
	not.pred 	%p277, %p5;
	@%p277 bra 	$L__BB1_181;
	shl.b32 	%r1139, %r278, 3;
	mov.u32 	%r1140, _ZN6thrust24THRUST_300001_SM_1000_NS8cuda_cub4core6detail5shmemE;
	add.s32 	%r1141, %r1140, %r1139;
	st.shared.v2.u32 	[%r1141], {%r213, %r279};
$L__BB1_181:
	mad.lo.s32 	%r1142, %r174, 9, 8;
	setp.ne.s32 	%p278, %r1142, %r3;
	setp.eq.s32 	%p279, %r214, %r215;
	and.pred  	%p280, %p278, %p279;
	@%p280 bra 	$L__BB1_183;
	shl.b32 	%r1143, %r280, 3;
	mov.u32 	%r1144, _ZN6thrust24THRUST_300001_SM_1000_NS8cuda_cub4core6detail5shmemE;
	add.s32 	%r1145, %r1144, %r1143;
	st.shared.v2.u32 	[%r1145], {%r214, %r281};
$L__BB1_183:
	bar.sync 	0;
	setp.ge.u32 	%p281, %r174, %r1918;
	@%p281 bra 	$L__BB1_208;
	add.s32 	%r1146, %r255, %r256;
	add.s32 	%r1147, %r1146, %r257;
	add.s32 	%r1148, %r1147, %r258;
	add.s32 	%r1149, %r1148, %r259;
	add.s32 	%r1150, %r1149, %r260;
	add.s32 	%r1151, %r1150, %r261;
	add.s32 	%r1152, %r1151, %r254;
	not.b32 	%r1153, %r174;
	add.s32 	%r282, %r1152, %r1153;
	and.b32  	%r1154, %r282, 768;
	setp.eq.s32 	%p282, %r1154, 768;
	mov.u32 	%r1917, %r174;
	@%p282 bra 	$L__BB1_187;
	shr.u32 	%r1155, %r282, 8;
	add.s32 	%r1156, %r1155, 1;
	and.b32  	%r1157, %r1156, 3;
	mul.wide.u32 	%rd195, %r174, 4;
	add.s64 	%rd336, %rd5, %rd195;
	add.s64 	%rd335, %rd4, %rd195;
	shl.b32 	%r1158, %r174, 3;
	mov.u32 	%r1159, _ZN6thrust24THRUST_300001_SM_1000_NS8cuda_cub4core6detail5shmemE;
	add.s32 	%r1914, %r1159, %r1158;
	neg.s32 	%r1913, %r1157;
	shl.b32 	%r1160, %r1156, 8;
	and.b32  	%r1161, %r1160, 768;
	add.s32 	%r1917, %r174, %r1161;
$L__BB1_186:
	.pragma "nounroll";
	ld.shared.v2.u32 	{%r1162, %r1163}, [%r1914];
	st.global.u32 	[%rd335], %r1162;
	st.global.u32 	[%rd336], %r1163;
	add.s64 	%rd336, %rd336, 1024;
	add.s64 	%rd335, %rd335, 1024;
	add.s32 	%r1914, %r1914, 2048;
	add.s32 	%r1913, %r1913, 1;
	setp.ne.s32 	%p283, %r1913, 0;
	@%p283 bra 	$L__BB1_186;
$L__BB1_187:
	setp.lt.u32 	%p284, %r282, 768;
	@%p284 bra 	$L__BB1_208;
	mul.wide.u32 	%rd196, %r1917, 4;
	add.s64 	%rd197, %rd196, 2048;
	add.s64 	%rd338, %rd4, %rd197;
	add.s64 	%rd337, %rd5, %rd197;
	shl.b32 	%r1164, %r1917, 3;
	mov.u32 	%r1165, _ZN6thrust24THRUST_300001_SM_1000_NS8cuda_cub4core6detail5shmemE;
	add.s32 	%r1166, %r1164, %r1165;
	add.s32 	%r1916, %r1166, 4096;
$L__BB1_189:
	ld.shared.v2.u32 	{%r1167, %r1168}, [%r1916+-4096];
	st.global.u32 	[%rd338+-2048], %r1167;
	st.global.u32 	[%rd337+-2048], %r1168;
	ld.shared.v2.u32 	{%r1169, %r1170}, [%r1916+-2048];
	st.global.u32 	[%rd338+-1024], %r1169;
	st.global.u32 	[%rd337+-1024], %r1170;
	ld.shared.v2.u32 	{%r1171, %r1172}, [%r1916];
	st.global.u32 	[%rd338], %r1171;
	st.global.u32 	[%rd337], %r1172;
	ld.shared.v2.u32 	{%r1173, %r1174}, [%r1916+2048];
	st.global.u32 	[%rd338+1024], %r1173;
	st.global.u32 	[%rd337+1024], %r1174;
	add.s32 	%r1917, %r1917, 1024;
	add.s64 	%rd338, %rd338, 4096;
	add.s64 	%rd337, %rd337, 4096;
	add.s32 	%r1916, %r1916, 8192;
	setp.lt.s32 	%p285, %r1917, %r1918;
	@%p285 bra 	$L__BB1_189;
	bra.uni 	$L__BB1_208;
$L__BB1_190:
	@%p243 bra 	$L__BB1_192;
	mul.wide.s32 	%rd168, %r264, 4;
	add.s64 	%rd169, %rd4, %rd168;
	st.global.u32 	[%rd169], %r1911;
	add.s64 	%rd170, %rd5, %rd168;
	st.global.u32 	[%rd170], %r265;
$L__BB1_192:
	mad.lo.s32 	%r1113, %r174, 9, 1;
	setp.ne.s32 	%p252, %r1113, %r3;
	setp.eq.s32 	%p253, %r207, %r208;
	and.pred  	%p254, %p252, %p253;
	@%p254 bra 	$L__BB1_194;
	mul.wide.s32 	%rd171, %r266, 4;
	add.s64 	%rd172, %rd4, %rd171;
	st.global.u32 	[%rd172], %r207;
	add.s64 	%rd173, %rd5, %rd171;
	st.global.u32 	[%rd173], %r267;
$L__BB1_194:
	not.pred 	%p255, %p1;
	@%p255 bra 	$L__BB1_196;
	mul.wide.s32 	%rd174, %r268, 4;
	add.s64 	%rd175, %rd4, %rd174;
	st.global.u32 	[%rd175], %r208;
	add.s64 	%rd176, %rd5, %rd174;
	st.global.u32 	[%rd176], %r269;
$L__BB1_196:
	not.pred 	%p256, %p2;
	@%p256 bra 	$L__BB1_198;
	mul.wide.s32 	%rd177, %r270, 4;
	add.s64 	%rd178, %rd4, %rd177;
	st.global.u32 	[%rd178], %r209;
	add.s64 	%rd179, %rd5, %rd177;
	st.global.u32 	[%rd179], %r271;
$L__BB1_198:
	mad.lo.s32 	%r1114, %r174, 9, 4;
	setp.ne.s32 	%p257, %r1114, %r3;
	setp.eq.s32 	%p258, %r210, %r211;
	and.pred  	%p259, %p257, %p258;
	@%p259 bra 	$L__BB1_200;
	mul.wide.s32 	%rd180, %r272, 4;
	add.s64 	%rd181, %rd4, %rd180;
	st.global.u32 	[%rd181], %r210;
	add.s64 	%rd182, %rd5, %rd180;
	st.global.u32 	[%rd182], %r273;
$L__BB1_200:
	not.pred 	%p260, %p3;
	@%p260 bra 	$L__BB1_202;
	mul.wide.s32 	%rd183, %r274, 4;
	add.s64 	%rd184, %rd4, %rd183;
	st.global.u32 	[%rd184], %r211;
	add.s64 	%rd185, %rd5, %rd183;
	st.global.u32 	[%rd185], %r275;
$L__BB1_202:
	not.pred 	%p261, %p4;
	@%p261 bra 	$L__BB1_204;
	mul.wide.s32 	%rd186, %r276, 4;
	add.s64 	%rd187, %rd4, %rd186;
	st.global.u32 	[%rd187], %r212;
	add.s64 	%rd188, %rd5, %rd186;
	st.global.u32 	[%rd188], %r277;
$L__BB1_204:
	not.pred 	%p262, %p5;
	@%p262 bra 	$L__BB1_206;
	mul.wide.s32 	%rd189, %r278, 4;
	add.s64 	%rd190, %rd4, %rd189;
	st.global.u32 	[%rd190], %r213;
	add.s64 	%rd191, %rd5, %rd189;
	st.global.u32 	[%rd191], %r279;
$L__BB1_206:
	mad.lo.s32 	%r1115, %r174, 9, 8;
	setp.ne.s32 	%p263, %r1115, %r3;
	setp.eq.s32 	%p264, %r214, %r215;
	and.pred  	%p265, %p263, %p264;
	@%p265 bra 	$L__BB1_208;
	mul.wide.s32 	%rd192, %r280, 4;
	add.s64 	%rd193, %rd4, %rd192;
	st.global.u32 	[%rd193], %r214;
	add.s64 	%rd194, %rd5, %rd192;
	st.global.u32 	[%rd194], %r281;
$L__BB1_208:
	setp.ne.s32 	%p286, %r174, 255;
	@%p286 bra 	$L__BB1_322;
	setp.ne.s32 	%p287, %r3, 2304;
	@%p287 bra 	$L__BB1_211;
	mul.wide.s32 	%rd198, %r1918, 4;
	add.s64 	%rd199, %rd4, %rd198;
	st.global.u32 	[%rd199], %r215;
	add.s64 	%rd200, %rd5, %rd198;
	st.global.u32 	[%rd200], %r263;
	add.s32 	%r1918, %r1918, 1;
$L__BB1_211:
	ld.param.u64 	%rd329, [_ZN6thrust24THRUST_300001_SM_1000_NS8cuda_cub4core6detail13_kernel_agentINS1_15__reduce_by_key16ReduceByKeyAgentINS0_6detail15normal_iteratorINS0_10device_ptrIiEEEESB_SB_SB_N4cuda3std3__48equal_toIiEENSE_4plusIiEEPiiEEJSB_SB_SB_SB_SJ_N3cub18CUB_300001_SM_100024ReduceByKeyScanTileStateIiiLb1EEESG_SI_iiEEEvDpT0__param_4];
	cvta.to.global.u64 	%rd201, %rd329;
	st.global.u32 	[%rd201], %r1918;
	bra.uni 	$L__BB1_322;
$L__BB1_212:
	mul.wide.u32 	%rd61, %r2, 4;
	add.s64 	%rd60, %rd2, %rd61;
	// begin inline asm
	ld.global.nc.u32 %r1927, [%rd60];
	// end inline asm
	mov.u32 	%r299, %tid.x;
	and.b32  	%r445, %r299, 31;
	and.b32  	%r446, %r299, 992;
	mul.lo.s32 	%r447, %r446, 9;
	or.b32  	%r300, %r447, %r445;
	setp.ge.u32 	%p15, %r300, %r3;
	mov.u32 	%r1919, %r1927;
	@%p15 bra 	$L__BB1_214;
	add.s32 	%r449, %r300, %r2;
	mul.wide.u32 	%rd63, %r449, 4;
	add.s64 	%rd62, %rd2, %rd63;
	// begin inline asm
	ld.global.nc.u32 %r1919, [%rd62];
	// end inline asm
$L__BB1_214:
	add.s32 	%r303, %r300, 32;
	setp.ge.u32 	%p16, %r303, %r3;
	shl.b32 	%r304, %r300, 2;
	cvt.u64.u32 	%rd64, %r304;
	add.s64 	%rd45, %rd60, %rd64;
	mov.u32 	%r1920, %r1927;
	@%p16 bra 	$L__BB1_216;
	add.s64 	%rd65, %rd45, 128;
	// begin inline asm
	ld.global.nc.u32 %r1920, [%rd65];
	// end inline asm
$L__BB1_216:
	add.s32 	%r307, %r300, 64;
	setp.ge.u32 	%p17, %r307, %r3;
	mov.u32 	%r1921, %r1927;
	@%p17 bra 	$L__BB1_218;
	add.s64 	%rd66, %rd45, 256;
	// begin inline asm
	ld.global.nc.u32 %r1921, [%rd66];
	// end inline asm
$L__BB1_218:
	add.s32 	%r310, %r300, 96;
	setp.ge.u32 	%p18, %r310, %r3;
	mov.u32 	%r1922, %r1927;
	@%p18 bra 	$L__BB1_220;
	add.s64 	%rd67, %rd45, 384;
	// begin inline asm
	ld.global.nc.u32 %r1922, [%rd67];
	// end inline asm
$L__BB1_220:
	add.s32 	%r313, %r300, 128;
	setp.ge.u32 	%p19, %r313, %r3;
	mov.u32 	%r1923, %r1927;
	@%p19 bra 	$L__BB1_222;
	add.s64 	%rd68, %rd45, 512;
	// begin inline asm
	ld.global.nc.u32 %r1923, [%rd68];
	// end inline asm
$L__BB1_222:
	add.s32 	%r316, %r300, 160;
	setp.ge.u32 	%p20, %r316, %r3;
	mov.u32 	%r1924, %r1927;
	@%p20 bra 	$L__BB1_224;
	add.s64 	%rd69, %rd45, 640;
	// begin inline asm
	ld.global.nc.u32 %r1924, [%rd69];
	// end inline asm
$L__BB1_224:
	add.s32 	%r319, %r300, 192;
	setp.ge.u32 	%p21, %r319, %r3;
	mov.u32 	%r1925, %r1927;
	@%p21 bra 	$L__BB1_226;
	add.s64 	%rd70, %rd45, 768;
	// begin inline asm
	ld.global.nc.u32 %r1925, [%rd70];
	// end inline asm
$L__BB1_226:
	add.s32 	%r322, %r300, 224;
	setp.ge.u32 	%p22, %r322, %r3;
	mov.u32 	%r1926, %r1927;
	@%p22 bra 	$L__BB1_228;
	add.s64 	%rd71, %rd45, 896;
	// begin inline asm
	ld.global.nc.u32 %r1926, [%rd71];
	// end inline asm
$L__BB1_228:
	add.s32 	%r325, %r300, 256;
	setp.ge.u32 	%p23, %r325, %r3;
	@%p23 bra 	$L__BB1_230;
	add.s64 	%rd72, %rd45, 1024;
	// begin inline asm
	ld.global.nc.u32 %r1927, [%rd72];
	// end inline asm
$L__BB1_230:
	// begin inline asm
	mov.u32 %r458, %laneid;
	// end inline asm
	shr.u32 	%r329, %r299, 5;
	mad.lo.s32 	%r460, %r329, 288, %r458;
	shl.b32 	%r461, %r460, 2;
	mov.u32 	%r462, _ZN6thrust24THRUST_300001_SM_1000_NS8cuda_cub4core6detail5shmemE;
	add.s32 	%r330, %r462, %r461;
	st.shared.u32 	[%r330], %r1919;
	st.shared.u32 	[%r330+128], %r1920;
	st.shared.u32 	[%r330+256], %r1921;
	st.shared.u32 	[%r330+384], %r1922;
	st.shared.u32 	[%r330+512], %r1923;
	st.shared.u32 	[%r330+640], %r1924;
	st.shared.u32 	[%r330+768], %r1925;
	st.shared.u32 	[%r330+896], %r1926;
	st.shared.u32 	[%r330+1024], %r1927;
	bar.warp.sync 	-1;
	shl.b32 	%r463, %r458, 5;
	add.s32 	%r331, %r330, %r463;
	ld.shared.u32 	%r332, [%r331];
	ld.shared.u32 	%r333, [%r331+4];
	ld.shared.u32 	%r334, [%r331+8];
	ld.shared.u32 	%r335, [%r331+12];
	ld.shared.u32 	%r336, [%r331+16];
	ld.shared.u32 	%r337, [%r331+20];
	ld.shared.u32 	%r338, [%r331+24];
	ld.shared.u32 	%r339, [%r331+28];
	ld.shared.u32 	%r340, [%r331+32];
	setp.ne.s32 	%p24, %r299, 0;
	mov.b32 	%r1938, 0;
	@%p24 bra 	$L__BB1_232;
	add.s64 	%rd73, %rd60, -4;
	// begin inline asm
	ld.global.nc.u32 %r1938, [%rd73];
	// end inline asm
$L__BB1_232:
	setp.ge.u32 	%p25, %r300, %r3;
	bar.sync 	0;
	mul.wide.u32 	%rd75, %r2, 4;
	add.s64 	%rd74, %rd3, %rd75;
	// begin inline asm
	ld.global.nc.u32 %r1937, [%rd74];
	// end inline asm
	mov.u32 	%r1929, %r1937;
	@%p25 bra 	$L__BB1_234;
	add.s32 	%r467, %r300, %r2;
	mul.wide.u32 	%rd77, %r467, 4;
	add.s64 	%rd76, %rd3, %rd77;
	// begin inline asm
	ld.global.nc.u32 %r1929, [%rd76];
	// end inline asm
$L__BB1_234:
	cvt.u64.u32 	%rd78, %r304;
	setp.ge.u32 	%p26, %r303, %r3;
	add.s64 	%rd47, %rd74, %rd78;
	mov.u32 	%r1930, %r1937;
	@%p26 bra 	$L__BB1_236;
	add.s64 	%rd79, %rd47, 128;
	// begin inline asm
	ld.global.nc.u32 %r1930, [%rd79];
	// end inline asm
$L__BB1_236:
	setp.ge.u32 	%p27, %r307, %r3;
	mov.u32 	%r1931, %r1937;
	@%p27 bra 	$L__BB1_238;
	add.s64 	%rd80, %rd47, 256;
	// begin inline asm
	ld.global.nc.u32 %r1931, [%rd80];
	// end inline asm
$L__BB1_238:
	setp.ge.u32 	%p28, %r310, %r3;
	mov.u32 	%r1932, %r1937;
	@%p28 bra 	$L__BB1_240;
	add.s64 	%rd81, %rd47, 384;
	// begin inline asm
	ld.global.nc.u32 %r1932, [%rd81];
	// end inline asm
$L__BB1_240:
	setp.ge.u32 	%p29, %r313, %r3;
	mov.u32 	%r1933, %r1937;
	@%p29 bra 	$L__BB1_242;
	add.s64 	%rd82, %rd47, 512;
	// begin inline asm
	ld.global.nc.u32 %r1933, [%rd82];
	// end inline asm
$L__BB1_242:
	setp.ge.u32 	%p30, %r316, %r3;
	mov.u32 	%r1934, %r1937;
	@%p30 bra 	$L__BB1_244;
	add.s64 	%rd83, %rd47, 640;
	// begin inline asm
	ld.global.nc.u32 %r1934, [%rd83];
	// end inline asm
$L__BB1_244:
	mov.u32 	%r1935, %r1937;
	@%p21 bra 	$L__BB1_246;
	add.s64 	%rd84, %rd47, 768;
	// begin inline asm
	ld.global.nc.u32 %r1935, [%rd84];
	// end inline asm
$L__BB1_246:
	mov.u32 	%r1936, %r1937;
	@%p22 bra 	$L__BB1_248;
	add.s64 	%rd85, %rd47, 896;
	// begin inline asm
	ld.global.nc.u32 %r1936, [%rd85];
	// end inline asm
$L__BB1_248:
	@%p23 bra 	$L__BB1_250;
	add.s64 	%rd86, %rd47, 1024;
	// begin inline asm
	ld.global.nc.u32 %r1937, [%rd86];
	// end inline asm
$L__BB1_250:
	setp.eq.s32 	%p34, %r299, 0;
	st.shared.u32 	[%r330], %r1929;
	st.shared.u32 	[%r330+128], %r1930;
	st.shared.u32 	[%r330+256], %r1931;
	st.shared.u32 	[%r330+384], %r1932;
	st.shared.u32 	[%r330+512], %r1933;
	st.shared.u32 	[%r330+640], %r1934;
	st.shared.u32 	[%r330+768], %r1935;
	st.shared.u32 	[%r330+896], %r1936;
	st.shared.u32 	[%r330+1024], %r1937;
	bar.warp.sync 	-1;
	ld.shared.u32 	%r362, [%r331];
	ld.shared.u32 	%r363, [%r331+4];
	ld.shared.u32 	%r364, [%r331+8];
	ld.shared.u32 	%r365, [%r331+12];
	ld.shared.u32 	%r366, [%r331+16];
	ld.shared.u32 	%r367, [%r331+20];
	ld.shared.u32 	%r368, [%r331+24];
	ld.shared.u32 	%r369, [%r331+28];
	ld.shared.u32 	%r370, [%r331+32];
	bar.sync 	0;
	shl.b32 	%r476, %r299, 2;
	add.s32 	%r478, %r462, %r476;
	add.s32 	%r371, %r478, 1148;
	st.shared.u32 	[%r478+1148], %r340;
	bar.sync 	0;
	@%p34 bra 	$L__BB1_252;
	ld.shared.u32 	%r1938, [%r371+-4];
$L__BB1_252:
	setp.ne.s32 	%p35, %r1938, %r332;
	setp.ne.s32 	%p36, %r332, %r333;
	setp.ne.s32 	%p37, %r333, %r334;
	setp.ne.s32 	%p38, %r334, %r335;
	setp.ne.s32 	%p39, %r335, %r336;
	setp.ne.s32 	%p40, %r336, %r337;
	setp.ne.s32 	%p41, %r337, %r338;
	setp.ne.s32 	%p42, %r338, %r339;
	setp.ne.s32 	%p43, %r339, %r340;
	mul.lo.s32 	%r539, %r299, 9;
	setp.eq.s32 	%p44, %r539, %r3;
	or.pred  	%p45, %p44, %p35;
	selp.u32 	%r540, 1, 0, %p45;
	add.s32 	%r541, %r539, 1;
	setp.eq.s32 	%p46, %r541, %r3;
	or.pred  	%p6, %p46, %p36;
	selp.u32 	%r542, 1, 0, %p6;
	add.s32 	%r543, %r539, 2;
	setp.eq.s32 	%p47, %r543, %r3;
	or.pred  	%p7, %p47, %p37;
	selp.u32 	%r544, 1, 0, %p7;
	add.s32 	%r545, %r539, 3;
	setp.eq.s32 	%p48, %r545, %r3;
	or.pred  	%p49, %p48, %p38;
	selp.u32 	%r546, 1, 0, %p49;
	add.s32 	%r547, %r539, 4;
	setp.eq.s32 	%p50, %r547, %r3;
	or.pred  	%p51, %p50, %p39;
	selp.u32 	%r548, 1, 0, %p51;
	add.s32 	%r549, %r539, 5;
	setp.eq.s32 	%p52, %r549, %r3;
	or.pred  	%p53, %p52, %p40;
	selp.u32 	%r550, 1, 0, %p53;
	add.s32 	%r551, %r539, 6;
	setp.eq.s32 	%p54, %r551, %r3;
	or.pred  	%p8, %p54, %p41;
	selp.u32 	%r552, 1, 0, %p8;
	add.s32 	%r553, %r539, 7;
	setp.eq.s32 	%p55, %r553, %r3;
	or.pred  	%p56, %p55, %p42;
	selp.u32 	%r554, 1, 0, %p56;
	add.s32 	%r555, %r539, 8;
	setp.eq.s32 	%p57, %r555, %r3;
	or.pred  	%p58, %p57, %p43;
	selp.u32 	%r556, 1, 0, %p58;
	add.s32 	%r557, %r542, %r540;
	selp.b32 	%r558, 0, %r362, %p6;
	add.s32 	%r559, %r363, %r558;
	add.s32 	%r560, %r557, %r544;
	selp.b32 	%r561, 0, %r559, %p7;
	add.s32 	%r562, %r364, %r561;
	add.s32 	%r563, %r560, %r546;
	selp.b32 	%r564, 0, %r562, %p49;
	add.s32 	%r565, %r365, %r564;
	add.s32 	%r566, %r563, %r548;
	selp.b32 	%r567, 0, %r565, %p51;
	add.s32 	%r568, %r366, %r567;
	add.s32 	%r569, %r566, %r550;
	selp.b32 	%r570, 0, %r568, %p53;
	add.s32 	%r571, %r367, %r570;
	add.s32 	%r572, %r569, %r552;
	selp.b32 	%r573, 0, %r571, %p8;
	add.s32 	%r574, %r368, %r573;
	add.s32 	%r374, %r572, %r554;
	selp.b32 	%r575, 0, %r574, %p56;
	add.s32 	%r576, %r369, %r575;
	add.s32 	%r480, %r374, %r556;
	selp.b32 	%r577, 0, %r576, %p58;
	add.s32 	%r485, %r370, %r577;
	mov.b32 	%r536, 1;
	mov.b32 	%r537, 0;
	mov.b32 	%r538, -1;
	// begin inline asm
	shfl.sync.up.b32 %r479, %r480, %r536, %r537, %r538;
	// end inline asm
	// begin inline asm
	shfl.sync.up.b32 %r484, %r485, %r536, %r537, %r538;
	// end inline asm
	setp.eq.s32 	%p59, %r480, 0;
	selp.b32 	%r578, %r484, 0, %p59;
	setp.lt.s32 	%p60, %r458, 1;
	selp.b32 	%r579, 0, %r479, %p60;
	add.s32 	%r490, %r579, %r480;
	selp.b32 	%r580, 0, %r578, %p60;
	add.s32 	%r495, %r580, %r485;
	mov.b32 	%r496, 2;
	// begin inline asm
	shfl.sync.up.b32 %r489, %r490, %r496, %r537, %r538;
	// end inline asm
	// begin inline asm
	shfl.sync.up.b32 %r494, %r495, %r496, %r537, %r538;
	// end inline asm
	setp.eq.s32 	%p61, %r490, 0;
	selp.b32 	%r581, %r494, 0, %p61;
	setp.lt.s32 	%p62, %r458, 2;
	selp.b32 	%r582, 0, %r489, %p62;
	add.s32 	%r500, %r582, %r490;
	selp.b32 	%r583, 0, %r581, %p62;
	add.s32 	%r505, %r583, %r495;
	mov.b32 	%r506, 4;
	// begin inline asm
	shfl.sync.up.b32 %r499, %r500, %r506, %r537, %r538;
	// end inline asm
	// begin inline asm
	shfl.sync.up.b32 %r504, %r505, %r506, %r537, %r538;
	// end inline asm
	setp.eq.s32 	%p63, %r500, 0;
	selp.b32 	%r584, %r504, 0, %p63;
	setp.lt.s32 	%p64, %r458, 4;
	selp.b32 	%r585, 0, %r499, %p64;
	add.s32 	%r510, %r585, %r500;
	selp.b32 	%r586, 0, %r584, %p64;
	add.s32 	%r515, %r586, %r505;
	mov.b32 	%r516, 8;
	// begin inline asm
	shfl.sync.up.b32 %r509, %r510, %r516, %r537, %r538;
	// end inline asm
	// begin inline asm
	shfl.sync.up.b32 %r514, %r515, %r516, %r537, %r538;
	// end inline asm
	setp.eq.s32 	%p65, %r510, 0;
	selp.b32 	%r587, %r514, 0, %p65;
	setp.lt.s32 	%p66, %r458, 8;
	selp.b32 	%r588, 0, %r509, %p66;
	add.s32 	%r520, %r588, %r510;
	selp.b32 	%r589, 0, %r587, %p66;
	add.s32 	%r525, %r589, %r515;
	mov.b32 	%r526, 16;
	// begin inline asm
	shfl.sync.up.b32 %r519, %r520, %r526, %r537, %r538;
	// end inline asm
	// begin inline asm
	shfl.sync.up.b32 %r524, %r525, %r526, %r537, %r538;
	// end inline asm
	setp.eq.s32 	%p67, %r520, 0;
	selp.b32 	%r590, %r524, 0, %p67;
	setp.lt.s32 	%p68, %r458, 16;
	selp.b32 	%r591, 0, %r519, %p68;
	add.s32 	%r530, %r591, %r520;
	selp.b32 	%r592, 0, %r590, %p68;
	add.s32 	%r535, %r592, %r525;
	// begin inline asm
	shfl.sync.up.b32 %r1942, %r530, %r536, %r537, %r538;
	// end inline asm
	// begin inline asm
	shfl.sync.up.b32 %r1943, %r535, %r536, %r537, %r538;
	// end inline asm
	setp.ne.s32 	%p69, %r458, 31;
	@%p69 bra 	$L__BB1_254;
	shl.b32 	%r593, %r329, 3;
	mov.u32 	%r594, _ZN6thrust24THRUST_300001_SM_1000_NS8cuda_cub4core6detail5shmemE;
	add.s32 	%r595, %r594, %r593;
	st.shared.v2.u32 	[%r595], {%r530, %r535};
$L__BB1_254:
	bar.sync 	0;
	ld.shared.v4.u32 	{%r596, %r597, %r598, %r599}, [_ZN6thrust24THRUST_300001_SM_1000_NS8cuda_cub4core6detail5shmemE];
	add.s32 	%r600, %r598, %r596;
	setp.eq.s32 	%p70, %r598, 0;
	selp.b32 	%r601, %r597, 0, %p70;
	add.s32 	%r602, %r601, %r599;
	setp.eq.s32 	%p71, %r329, 2;
	selp.b32 	%r603, %r600, %r596, %p71;
	selp.b32 	%r604, %r602, %r597, %p71;
	ld.shared.v4.u32 	{%r605, %r606, %r607, %r608}, [_ZN6thrust24THRUST_300001_SM_1000_NS8cuda_cub4core6detail5shmemE+16];
	add.s32 	%r609, %r605, %r600;
	setp.eq.s32 	%p72, %r605, 0;
	selp.b32 	%r610, %r602, 0, %p72;
	add.s32 	%r611, %r610, %r606;
	setp.eq.s32 	%p73, %r329, 3;
	selp.b32 	%r612, %r609, %r603, %p73;
	selp.b32 	%r613, %r611, %r604, %p73;
	add.s32 	%r614, %r607, %r609;
	setp.eq.s32 	%p74, %r607, 0;
	selp.b32 	%r615, %r611, 0, %p74;
	add.s32 	%r616, %r615, %r608;
	setp.eq.s32 	%p75, %r329, 4;
	selp.b32 	%r617, %r614, %r612, %p75;
	selp.b32 	%r618, %r616, %r613, %p75;
	ld.shared.v4.u32 	{%r619, %r620, %r621, %r622}, [_ZN6thrust24THRUST_300001_SM_1000_NS8cuda_cub4core6detail5shmemE+32];
	add.s32 	%r623, %r619, %r614;
	setp.eq.s32 	%p76, %r619, 0;
	selp.b32 	%r624, %r616, 0, %p76;
	add.s32 	%r625, %r624, %r620;
	setp.eq.s32 	%p77, %r329, 5;
	selp.b32 	%r626, %r623, %r617, %p77;
	selp.b32 	%r627, %r625, %r618, %p77;
	add.s32 	%r628, %r621, %r623;
	setp.eq.s32 	%p78, %r621, 0;
	selp.b32 	%r629, %r625, 0, %p78;
	add.s32 	%r630, %r629, %r622;
	setp.eq.s32 	%p79, %r329, 6;
	selp.b32 	%r631, %r628, %r626, %p79;
	selp.b32 	%r632, %r630, %r627, %p79;
	ld.shared.v4.u32 	{%r633, %r634, %r635, %r636}, [_ZN6thrust24THRUST_300001_SM_1000_NS8cuda_cub4core6detail5shmemE+48];
	add.s32 	%r637, %r633, %r628;
	setp.eq.s32 	%p80, %r633, 0;
	selp.b32 	%r638, %r630, 0, %p80;
	add.s32 	%r639, %r638, %r634;
	setp.eq.s32 	%p81, %r329, 7;
	selp.b32 	%r379, %r637, %r631, %p81;
	selp.b32 	%r380, %r639, %r632, %p81;
	add.s32 	%r381, %r635, %r637;
	setp.eq.s32 	%p82, %r635, 0;
	selp.b32 	%r640, %r639, 0, %p82;
	add.s32 	%r382, %r640, %r636;
	setp.lt.u32 	%p83, %r299, 32;
	@%p83 bra 	$L__BB1_256;
	setp.eq.s32 	%p84, %r1942, 0;
	selp.b32 	%r641, %r380, 0, %p84;
	add.s32 	%r642, %r641, %r1943;
	setp.eq.s32 	%p85, %r458, 0;
	selp.b32 	%r643, 0, %r1942, %p85;
	add.s32 	%r1942, %r379, %r643;
	selp.b32 	%r1943, %r380, %r642, %p85;
	bra.uni 	$L__BB1_272;
$L__BB1_256:
	setp.ne.s32 	%p86, %r299, 0;
	mul.wide.u32 	%rd87, %r1, 16;
	add.s64 	%rd48, %rd1, %rd87;
	@%p86 bra 	$L__BB1_258;
	st.shared.u32 	[_ZN6thrust24THRUST_300001_SM_1000_NS8cuda_cub4core6detail5shmemE+116], %r381;
	st.shared.u32 	[_ZN6thrust24THRUST_300001_SM_1000_NS8cuda_cub4core6detail5shmemE+120], %r382;
	mov.b64 	%rd89, {%r381, %r382};
	add.s64 	%rd88, %rd48, 512;
	mov.b64 	%rd90, 100;
	// begin inline asm
	st.relaxed.gpu.v2.u64 [%rd88], {%rd89, %rd90};
	// end inline asm
$L__BB1_258:
	mov.u32 	%r644, %nctaid.x;
	setp.gt.u32 	%p87, %r644, 499;
	@%p87 bra 	$L__BB1_260;
	membar.cta;
	bra.uni 	$L__BB1_261;
$L__BB1_260:
	mov.b32 	%r645, 450;
	// begin inline asm
	nanosleep.u32 %r645;
	// end inline asm
$L__BB1_261:
	mul.wide.u32 	%rd94, %r299, 16;
	xor.b64  	%rd95, %rd94, -16;
	add.s64 	%rd96, %rd48, %rd95;
	add.s64 	%rd93, %rd96, 512;
$L__BB1_262:
	// begin inline asm
	ld.relaxed.gpu.v2.u64 {%rd91, %rd339}, [%rd93];
	// end inline asm
	setp.eq.s64 	%p88, %rd339, 99;
	mov.b32 	%r646, -1;
	vote.sync.any.pred 	%p89, %p88, %r646;
	@%p89 bra 	$L__BB1_262;
	mov.b64 	{%r650, %r655}, %rd91;
	setp.eq.s64 	%p90, %rd339, 101;
	mov.b32 	%r698, -1;
	vote.sync.ballot.b32 	%r699, %p90, %r698;
	// begin inline asm
	mov.u32 %r648, %lanemask_ge;
	// end inline asm
	and.b32  	%r700, %r699, %r648;
	or.b32  	%r701, %r700, -2147483648;
	add.s32 	%r702, %r701, -1;
	not.b32 	%r703, %r701;
	and.b32  	%r704, %r703, %r702;
	popc.b32 	%r652, %r704;
	mov.b32 	%r656, 1;
	// begin inline asm
	shfl.sync.down.b32 %r649, %r650, %r656, %r652, %r698;
	// end inline asm
	// begin inline asm
	shfl.sync.down.b32 %r654, %r655, %r656, %r652, %r698;
	// end inline asm
	setp.lt.s32 	%p92, %r458, %r652;
	setp.eq.s32 	%p93, %r650, 0;
	selp.b32 	%r705, %r649, 0, %p92;
	add.s32 	%r660, %r705, %r650;
	selp.b32 	%r706, %r654, 0, %p93;
	selp.b32 	%r707, %r706, 0, %p92;
	add.s32 	%r665, %r707, %r655;
	mov.b32 	%r666, 2;
	// begin inline asm
	shfl.sync.down.b32 %r659, %r660, %r666, %r652, %r698;
	// end inline asm
	// begin inline asm
	shfl.sync.down.b32 %r664, %r665, %r666, %r652, %r698;
	// end inline asm
	add.s32 	%r708, %r458, 2;
	setp.gt.s32 	%p94, %r708, %r652;
	setp.eq.s32 	%p95, %r660, 0;
	selp.b32 	%r709, %r664, 0, %p95;
	selp.b32 	%r710, 0, %r659, %p94;
	add.s32 	%r670, %r660, %r710;
	selp.b32 	%r711, 0, %r709, %p94;
	add.s32 	%r675, %r711, %r665;
	mov.b32 	%r676, 4;
	// begin inline asm
	shfl.sync.down.b32 %r669, %r670, %r676, %r652, %r698;
	// end inline asm
	// begin inline asm
	shfl.sync.down.b32 %r674, %r675, %r676, %r652, %r698;
	// end inline asm
	add.s32 	%r712, %r458, 4;
	setp.gt.s32 	%p96, %r712, %r652;
	setp.eq.s32 	%p97, %r670, 0;
	selp.b32 	%r713, %r674, 0, %p97;
	selp.b32 	%r714, 0, %r669, %p96;
	add.s32 	%r680, %r670, %r714;
	selp.b32 	%r715, 0, %r713, %p96;
	add.s32 	%r685, %r675, %r715;
	mov.b32 	%r686, 8;
	// begin inline asm
	shfl.sync.down.b32 %r679, %r680, %r686, %r652, %r698;
	// end inline asm
	// begin inline asm
	shfl.sync.down.b32 %r684, %r685, %r686, %r652, %r698;
	// end inline asm
	add.s32 	%r716, %r458, 8;
	setp.gt.s32 	%p98, %r716, %r652;
	setp.eq.s32 	%p99, %r680, 0;
	selp.b32 	%r717, %r684, 0, %p99;
	selp.b32 	%r718, 0, %r679, %p98;
	add.s32 	%r690, %r680, %r718;
	selp.b32 	%r719, 0, %r717, %p98;
	add.s32 	%r695, %r685, %r719;
	mov.b32 	%r696, 16;
	// begin inline asm
	shfl.sync.down.b32 %r689, %r690, %r696, %r652, %r698;
	// end inline asm
	// begin inline asm
	shfl.sync.down.b32 %r694, %r695, %r696, %r652, %r698;
	// end inline asm
	add.s32 	%r720, %r458, 16;
	setp.gt.s32 	%p100, %r720, %r652;
	setp.eq.s32 	%p101, %r690, 0;
	selp.b32 	%r721, %r694, 0, %p101;
	selp.b32 	%r722, 0, %r689, %p100;
	add.s32 	%r1939, %r722, %r690;
	selp.b32 	%r723, 0, %r721, %p100;
	add.s32 	%r1940, %r695, %r723;
	not.b32 	%r724, %r299;
	add.s32 	%r1941, %r1, %r724;
	add.s64 	%rd51, %rd1, 512;
$L__BB1_264:
	setp.ne.s64 	%p102, %rd339, 101;
	mov.b32 	%r725, -1;
	vote.sync.all.pred 	%p103, %p102, %r725;
	not.pred 	%p104, %p103;
	@%p104 bra 	$L__BB1_268;
	mul.wide.s32 	%rd140, %r1941, 16;
	add.s64 	%rd141, %rd51, %rd140;
	add.s64 	%rd139, %rd141, -512;
$L__BB1_266:
	// begin inline asm
	ld.relaxed.gpu.v2.u64 {%rd137, %rd339}, [%rd139];
	// end inline asm
	setp.eq.s64 	%p160, %rd339, 99;
	mov.b32 	%r818, -1;
	vote.sync.any.pred 	%p161, %p160, %r818;
	@%p161 bra 	$L__BB1_266;
	mov.b64 	{%r821, %r826}, %rd137;
	setp.eq.s64 	%p162, %rd339, 101;
	mov.b32 	%r869, -1;
	vote.sync.ballot.b32 	%r870, %p162, %r869;
	and.b32  	%r871, %r870, %r648;
	or.b32  	%r872, %r871, -2147483648;
	add.s32 	%r873, %r872, -1;
	not.b32 	%r874, %r872;
	and.b32  	%r875, %r874, %r873;
	popc.b32 	%r823, %r875;
	mov.b32 	%r827, 1;
	// begin inline asm
	shfl.sync.down.b32 %r820, %r821, %r827, %r823, %r869;
	// end inline asm
	// begin inline asm
	shfl.sync.down.b32 %r825, %r826, %r827, %r823, %r869;
	// end inline asm
	setp.lt.s32 	%p164, %r458, %r823;
	setp.eq.s32 	%p165, %r821, 0;
	selp.b32 	%r876, %r820, 0, %p164;
	add.s32 	%r831, %r876, %r821;
	selp.b32 	%r877, %r825, 0, %p165;
	selp.b32 	%r878, %r877, 0, %p164;
	add.s32 	%r836, %r878, %r826;
	mov.b32 	%r837, 2;
	// begin inline asm
	shfl.sync.down.b32 %r830, %r831, %r837, %r823, %r869;
	// end inline asm
	// begin inline asm
	shfl.sync.down.b32 %r835, %r836, %r837, %r823, %r869;
	// end inline asm
	add.s32 	%r879, %r458, 2;
	setp.gt.s32 	%p166, %r879, %r823;
	setp.eq.s32 	%p167, %r831, 0;
	selp.b32 	%r880, %r835, 0, %p167;
	selp.b32 	%r881, 0, %r830, %p166;
	add.s32 	%r841, %r831, %r881;
	selp.b32 	%r882, 0, %r880, %p166;
	add.s32 	%r846, %r882, %r836;
	mov.b32 	%r847, 4;
	// begin inline asm
	shfl.sync.down.b32 %r840, %r841, %r847, %r823, %r869;
	// end inline asm
	// begin inline asm
	shfl.sync.down.b32 %r845, %r846, %r847, %r823, %r869;
	// end inline asm
	add.s32 	%r883, %r458, 4;
	setp.gt.s32 	%p168, %r883, %r823;
	setp.eq.s32 	%p169, %r841, 0;
	selp.b32 	%r884, %r845, 0, %p169;
	selp.b32 	%r885, 0, %r840, %p168;
	add.s32 	%r851, %r841, %r885;
	selp.b32 	%r886, 0, %r884, %p168;
	add.s32 	%r856, %r846, %r886;
	mov.b32 	%r857, 8;
	// begin inline asm
	shfl.sync.down.b32 %r850, %r851, %r857, %r823, %r869;
	// end inline asm
	// begin inline asm
	shfl.sync.down.b32 %r855, %r856, %r857, %r823, %r869;
	// end inline asm
	add.s32 	%r887, %r458, 8;
	setp.gt.s32 	%p170, %r887, %r823;
	setp.eq.s32 	%p171, %r851, 0;
	selp.b32 	%r888, %r855, 0, %p171;
	selp.b32 	%r889, 0, %r850, %p170;
	add.s32 	%r861, %r851, %r889;
	selp.b32 	%r890, 0, %r888, %p170;
	add.s32 	%r866, %r856, %r890;
	mov.b32 	%r867, 16;
	// begin inline asm
	shfl.sync.down.b32 %r860, %r861, %r867, %r823, %r869;
	// end inline asm
	// begin inline asm
	shfl.sync.down.b32 %r865, %r866, %r867, %r823, %r869;
	// end inline asm
	add.s32 	%r891, %r458, 16;
	setp.gt.s32 	%p172, %r891, %r823;
	setp.eq.s32 	%p173, %r861, 0;
	selp.b32 	%r892, %r865, 0, %p173;
	selp.b32 	%r893, 0, %r860, %p172;
	selp.b32 	%r894, 0, %r892, %p172;
	add.s32 	%r895, %r866, %r894;
	add.s32 	%r896, %r893, %r1939;
	add.s32 	%r392, %r896, %r861;
	setp.eq.s32 	%p174, %r1939, 0;
	selp.b32 	%r897, %r895, 0, %p174;
	add.s32 	%r1940, %r897, %r1940;
	add.s32 	%r1941, %r1941, -32;
	mov.u32 	%r1939, %r392;
	bra.uni 	$L__BB1_264;
$L__BB1_268:
	@%p86 bra 	$L__BB1_270;
	add.s32 	%r727, %r1939, %r381;
	setp.eq.s32 	%p106, %r381, 0;
	selp.b32 	%r728, %r1940, 0, %p106;
	add.s32 	%r729, %r728, %r382;
	mov.b64 	%rd98, {%r727, %r729};
	add.s64 	%rd97, %rd48, 512;
	mov.b64 	%rd99, 101;
	// begin inline asm
	st.relaxed.gpu.v2.u64 [%rd97], {%rd98, %rd99};
	// end inline asm
	st.shared.u32 	[_ZN6thrust24THRUST_300001_SM_1000_NS8cuda_cub4core6detail5shmemE+100], %r1939;
	st.shared.v2.u32 	[_ZN6thrust24THRUST_300001_SM_1000_NS8cuda_cub4core6detail5shmemE+104], {%r1940, %r727};
	st.shared.u32 	[_ZN6thrust24THRUST_300001_SM_1000_NS8cuda_cub4core6detail5shmemE+112], %r729;
$L__BB1_270:
	setp.ne.s32 	%p107, %r458, 0;
	@%p107 bra 	$L__BB1_272;
	st.shared.v2.u32 	[_ZN6thrust24THRUST_300001_SM_1000_NS8cuda_cub4core6detail5shmemE+72], {%r1939, %r1940};
	mov.u32 	%r1942, %r1939;
	mov.u32 	%r1943, %r1940;
$L__BB1_272:
	setp.eq.s32 	%p108, %r299, 0;
	bar.sync 	0;
	@%p108 bra 	$L__BB1_274;
	ld.shared.v2.u32 	{%r730, %r731}, [_ZN6thrust24THRUST_300001_SM_1000_NS8cuda_cub4core6detail5shmemE+72];
	add.s32 	%r397, %r730, %r1942;
	setp.eq.s32 	%p109, %r1942, 0;
	selp.b32 	%r732, %r731, 0, %p109;
	add.s32 	%r1943, %r732, %r1943;
	mov.u32 	%r1942, %r397;
$L__BB1_274:
	mul.lo.s32 	%r733, %r299, 9;
	setp.eq.s32 	%p110, %r733, %r3;
	setp.ne.s32 	%p111, %r1938, %r332;
	or.pred  	%p112, %p110, %p111;
	selp.u32 	%r734, 1, 0, %p112;
	add.s32 	%r401, %r1942, %r734;
	selp.b32 	%r735, 0, %r1943, %p112;
	add.s32 	%r402, %r735, %r362;
	selp.u32 	%r736, 1, 0, %p6;
	add.s32 	%r737, %r736, %r734;
	add.s32 	%r403, %r737, %r1942;
	selp.b32 	%r738, 0, %r402, %p6;
	add.s32 	%r404, %r363, %r738;
	selp.u32 	%r739, 1, 0, %p7;
	add.s32 	%r405, %r403, %r739;
	selp.b32 	%r740, 0, %r404, %p7;
	add.s32 	%r406, %r364, %r740;
	add.s32 	%r741, %r733, 3;
	setp.eq.s32 	%p113, %r741, %r3;
	setp.ne.s32 	%p114, %r334, %r335;
	or.pred  	%p115, %p113, %p114;
	selp.u32 	%r742, 1, 0, %p115;
	add.s32 	%r407, %r405, %r742;
	selp.b32 	%r743, 0, %r406, %p115;
	add.s32 	%r408, %r365, %r743;
	add.s32 	%r744, %r733, 4;
	setp.eq.s32 	%p116, %r744, %r3;
	setp.ne.s32 	%p117, %r335, %r336;
	or.pred  	%p9, %p116, %p117;
	selp.u32 	%r745, 1, 0, %p9;
	add.s32 	%r409, %r407, %r745;
	selp.b32 	%r746, 0, %r408, %p9;
	add.s32 	%r410, %r366, %r746;
	add.s32 	%r747, %r733, 5;
	setp.eq.s32 	%p118, %r747, %r3;
	setp.ne.s32 	%p119, %r336, %r337;
	or.pred  	%p10, %p118, %p119;
	selp.u32 	%r748, 1, 0, %p10;
	add.s32 	%r411, %r409, %r748;
	selp.b32 	%r749, 0, %r410, %p10;
	add.s32 	%r412, %r367, %r749;
	selp.u32 	%r750, 1, 0, %p8;
	add.s32 	%r413, %r411, %r750;
	selp.b32 	%r751, 0, %r412, %p8;
	add.s32 	%r414, %r368, %r751;
	add.s32 	%r415, %r374, %r1942;
	add.s32 	%r752, %r733, 7;
	setp.eq.s32 	%p120, %r752, %r3;
	setp.ne.s32 	%p121, %r338, %r339;
	or.pred  	%p11, %p120, %p121;
	selp.b32 	%r753, 0, %r414, %p11;
	add.s32 	%r416, %r369, %r753;
	ld.shared.v2.u32 	{%r417, %r418}, [_ZN6thrust24THRUST_300001_SM_1000_NS8cuda_cub4core6detail5shmemE+112];
	ld.shared.u32 	%r1953, [_ZN6thrust24THRUST_300001_SM_1000_NS8cuda_cub4core6detail5shmemE+108];
	ld.shared.u32 	%r420, [_ZN6thrust24THRUST_300001_SM_1000_NS8cuda_cub4core6detail5shmemE+100];
	setp.lt.s32 	%p122, %r418, 257;
	@%p122 bra 	$L__BB1_300;
	bar.sync 	0;
	mul.lo.s32 	%r757, %r299, 9;
	setp.ne.s32 	%p138, %r757, %r3;
	setp.eq.s32 	%p139, %r1938, %r332;
	and.pred  	%p140, %p138, %p139;
	@%p140 bra 	$L__BB1_277;
	sub.s32 	%r758, %r1942, %r420;
	shl.b32 	%r759, %r758, 3;
	mov.u32 	%r760, _ZN6thrust24THRUST_300001_SM_1000_NS8cuda_cub4core6detail5shmemE;
	add.s32 	%r761, %r760, %r759;
	st.shared.v2.u32 	[%r761], {%r1938, %r1943};
$L__BB1_277:
	not.pred 	%p141, %p6;
	@%p141 bra 	$L__BB1_279;
	sub.s32 	%r762, %r401, %r420;
	shl.b32 	%r763, %r762, 3;
	mov.u32 	%r764, _ZN6thrust24THRUST_300001_SM_1000_NS8cuda_cub4core6detail5shmemE;
	add.s32 	%r765, %r764, %r763;
	st.shared.v2.u32 	[%r765], {%r332, %r402};
$L__BB1_279:
	not.pred 	%p142, %p7;
	@%p142 bra 	$L__BB1_281;
	sub.s32 	%r766, %r403, %r420;
	shl.b32 	%r767, %r766, 3;
	mov.u32 	%r768, _ZN6thrust24THRUST_300001_SM_1000_NS8cuda_cub4core6detail5shmemE;
	add.s32 	%r769, %r768, %r767;
	st.shared.v2.u32 	[%r769], {%r333, %r404};
$L__BB1_281:
	mad.lo.s32 	%r770, %r299, 9, 3;
	setp.ne.s32 	%p143, %r770, %r3;
	setp.eq.s32 	%p144, %r334, %r335;
	and.pred  	%p145, %p143, %p144;
	@%p145 bra 	$L__BB1_283;
	sub.s32 	%r771, %r405, %r420;
	shl.b32 	%r772, %r771, 3;
	mov.u32 	%r773, _ZN6thrust24THRUST_300001_SM_1000_NS8cuda_cub4core6detail5shmemE;
	add.s32 	%r774, %r773, %r772;
	st.shared.v2.u32 	[%r774], {%r334, %r406};
$L__BB1_283:
	not.pred 	%p146, %p9;
	@%p146 bra 	$L__BB1_285;
	sub.s32 	%r775, %r407, %r420;
	shl.b32 	%r776, %r775, 3;
	mov.u32 	%r777, _ZN6thrust24THRUST_300001_SM_1000_NS8cuda_cub4core6detail5shmemE;
	add.s32 	%r778, %r777, %r776;
	st.shared.v2.u32 	[%r778], {%r335, %r408};
$L__BB1_285:
	not.pred 	%p147, %p10;
	@%p147 bra 	$L__BB1_287;
	sub.s32 	%r779, %r409, %r420;
	shl.b32 	%r780, %r779, 3;
	mov.u32 	%r781, _ZN6thrust24THRUST_300001_SM_1000_NS8cuda_cub4core6detail5shmemE;
	add.s32 	%r782, %r781, %r780;
	st.shared.v2.u32 	[%r782], {%r336, %r410};
$L__BB1_287:
	not.pred 	%p148, %p8;
	@%p148 bra 	$L__BB1_289;
	sub.s32 	%r783, %r411, %r420;
	shl.b32 	%r784, %r783, 3;
	mov.u32 	%r785, _ZN6thrust24THRUST_300001_SM_1000_NS8cuda_cub4core6detail5shmemE;
	add.s32 	%r786, %r785, %r784;
	st.shared.v2.u32 	[%r786], {%r337, %r412};
$L__BB1_289:
	not.pred 	%p149, %p11;
	@%p149 bra 	$L__BB1_291;
	sub.s32 	%r787, %r413, %r420;
	shl.b32 	%r788, %r787, 3;
	mov.u32 	%r789, _ZN6thrust24THRUST_300001_SM_1000_NS8cuda_cub4core6detail5shmemE;
	add.s32 	%r790, %r789, %r788;
	st.shared.v2.u32 	[%r790], {%r338, %r414};
$L__BB1_291:
	mad.lo.s32 	%r791, %r299, 9, 8;
	setp.ne.s32 	%p150, %r791, %r3;
	setp.eq.s32 	%p151, %r339, %r340;
	and.pred  	%p152, %p150, %p151;
	@%p152 bra 	$L__BB1_293;
	sub.s32 	%r792, %r415, %r420;
	shl.b32 	%r793, %r792, 3;
	mov.u32 	%r794, _ZN6thrust24THRUST_300001_SM_1000_NS8cuda_cub4core6detail5shmemE;
	add.s32 	%r795, %r794, %r793;
	st.shared.v2.u32 	[%r795], {%r339, %r416};
$L__BB1_293:
	bar.sync 	0;
	setp.ge.s32 	%p153, %r299, %r418;
	@%p153 bra 	$L__BB1_318;
	not.b32 	%r796, %r299;
	add.s32 	%r421, %r418, %r796;
	and.b32  	%r797, %r421, 768;
	setp.eq.s32 	%p154, %r797, 768;
	mov.u32 	%r1952, %r299;
	@%p154 bra 	$L__BB1_297;
	shr.u32 	%r798, %r421, 8;
	add.s32 	%r799, %r798, 1;
	and.b32  	%r800, %r799, 3;
	shl.b32 	%r801, %r299, 3;
	mov.u32 	%r802, _ZN6thrust24THRUST_300001_SM_1000_NS8cuda_cub4core6detail5shmemE;
	add.s32 	%r1948, %r802, %r801;
	add.s32 	%r1947, %r299, %r420;
	neg.s32 	%r1946, %r800;
	shl.b32 	%r803, %r799, 8;
	and.b32  	%r804, %r803, 768;
	add.s32 	%r1952, %r299, %r804;
$L__BB1_296:
	.pragma "nounroll";
	mul.wide.s32 	%rd127, %r1947, 4;
	add.s64 	%rd128, %rd5, %rd127;
	add.s64 	%rd129, %rd4, %rd127;
	ld.shared.v2.u32 	{%r805, %r806}, [%r1948];
	st.global.u32 	[%rd129], %r805;
	st.global.u32 	[%rd128], %r806;
	add.s32 	%r1948, %r1948, 2048;
	add.s32 	%r1947, %r1947, 256;
	add.s32 	%r1946, %r1946, 1;
	setp.ne.s32 	%p155, %r1946, 0;
	@%p155 bra 	$L__BB1_296;
$L__BB1_297:
	setp.lt.u32 	%p156, %r421, 768;
	@%p156 bra 	$L__BB1_318;
	add.s64 	%rd55, %rd4, 2048;
	add.s32 	%r1951, %r1952, %r420;
	add.s64 	%rd56, %rd5, 2048;
	shl.b32 	%r807, %r1952, 3;
	mov.u32 	%r808, _ZN6thrust24THRUST_300001_SM_1000_NS8cuda_cub4core6detail5shmemE;
	add.s32 	%r809, %r807, %r808;
	add.s32 	%r1950, %r809, 4096;
$L__BB1_299:
	mul.wide.s32 	%rd130, %r1951, 4;
	add.s64 	%rd131, %rd55, %rd130;
	add.s64 	%rd132, %rd56, %rd130;
	ld.shared.v2.u32 	{%r810, %r811}, [%r1950+-4096];
	st.global.u32 	[%rd131+-2048], %r810;
	st.global.u32 	[%rd132+-2048], %r811;
	ld.shared.v2.u32 	{%r812, %r813}, [%r1950+-2048];
	st.global.u32 	[%rd131+-1024], %r812;
	st.global.u32 	[%rd132+-1024], %r813;
	ld.shared.v2.u32 	{%r814, %r815}, [%r1950];
	st.global.u32 	[%rd131], %r814;
	st.global.u32 	[%rd132], %r815;
	ld.shared.v2.u32 	{%r816, %r817}, [%r1950+2048];
	st.global.u32 	[%rd131+1024], %r816;
	st.global.u32 	[%rd132+1024], %r817;
	add.s32 	%r1952, %r1952, 1024;
	add.s32 	%r1951, %r1951, 1024;
	add.s32 	%r1950, %r1950, 8192;
	setp.lt.s32 	%p157, %r1952, %r418;
	@%p157 bra 	$L__BB1_299;
	bra.uni 	$L__BB1_318;
$L__BB1_300:
	mul.lo.s32 	%r754, %r299, 9;
	setp.ne.s32 	%p123, %r754, %r3;
	setp.eq.s32 	%p124, %r1938, %r332;
	and.pred  	%p125, %p123, %p124;
	@%p125 bra 	$L__BB1_302;
	mul.wide.s32 	%rd100, %r1942, 4;
	add.s64 	%rd101, %rd4, %rd100;
	st.global.u32 	[%rd101], %r1938;
	add.s64 	%rd102, %rd5, %rd100;
	st.global.u32 	[%rd102], %r1943;
$L__BB1_302:
	not.pred 	%p126, %p6;
	@%p126 bra 	$L__BB1_304;
	mul.wide.s32 	%rd103, %r401, 4;
	add.s64 	%rd104, %rd4, %rd103;
	st.global.u32 	[%rd104], %r332;
	add.s64 	%rd105, %rd5, %rd103;
	st.global.u32 	[%rd105], %r402;
$L__BB1_304:
	not.pred 	%p127, %p7;
	@%p127 bra 	$L__BB1_306;
	mul.wide.s32 	%rd106, %r403, 4;
	add.s64 	%rd107, %rd4, %rd106;
	st.global.u32 	[%rd107], %r333;
	add.s64 	%rd108, %rd5, %rd106;
	st.global.u32 	[%rd108], %r404;
$L__BB1_306:
	mad.lo.s32 	%r755, %r299, 9, 3;
	setp.ne.s32 	%p128, %r755, %r3;
	setp.eq.s32 	%p129, %r334, %r335;
	and.pred  	%p130, %p128, %p129;
	@%p130 bra 	$L__BB1_308;
	mul.wide.s32 	%rd109, %r405, 4;
	add.s64 	%rd110, %rd4, %rd109;
	st.global.u32 	[%rd110], %r334;
	add.s64 	%rd111, %rd5, %rd109;
	st.global.u32 	[%rd111], %r406;
$L__BB1_308:
	not.pred 	%p131, %p9;
	@%p131 bra 	$L__BB1_310;
	mul.wide.s32 	%rd112, %r407, 4;
	add.s64 	%rd113, %rd4, %rd112;
	st.global.u32 	[%rd113], %r335;
	add.s64 	%rd114, %rd5, %rd112;
	st.global.u32 	[%rd114], %r408;
$L__BB1_310:
	not.pred 	%p132, %p10;
	@%p132 bra 	$L__BB1_312;
	mul.wide.s32 	%rd115, %r409, 4;
	add.s64 	%rd116, %rd4, %rd115;
	st.global.u32 	[%rd116], %r336;
	add.s64 	%rd117, %rd5, %rd115;
	st.global.u32 	[%rd117], %r410;
$L__BB1_312:
	not.pred 	%p133, %p8;
	@%p133 bra 	$L__BB1_314;
	mul.wide.s32 	%rd118, %r411, 4;
	add.s64 	%rd119, %rd4, %rd118;
	st.global.u32 	[%rd119], %r337;
	add.s64 	%rd120, %rd5, %rd118;
	st.global.u32 	[%rd120], %r412;
$L__BB1_314:
	not.pred 	%p134, %p11;
	@%p134 bra 	$L__BB1_316;
	mul.wide.s32 	%rd121, %r413, 4;
	add.s64 	%rd122, %rd4, %rd121;
	st.global.u32 	[%rd122], %r338;
	add.s64 	%rd123, %rd5, %rd121;
	st.global.u32 	[%rd123], %r414;
$L__BB1_316:
	mad.lo.s32 	%r756, %r299, 9, 8;
	setp.ne.s32 	%p135, %r756, %r3;
	setp.eq.s32 	%p136, %r339, %r340;
	and.pred  	%p137, %p135, %p136;
	@%p137 bra 	$L__BB1_318;
	mul.wide.s32 	%rd124, %r415, 4;
	add.s64 	%rd125, %rd4, %rd124;
	st.global.u32 	[%rd125], %r339;
	add.s64 	%rd126, %rd5, %rd124;
	st.global.u32 	[%rd126], %r416;
$L__BB1_318:
	setp.ne.s32 	%p158, %r299, 255;
	@%p158 bra 	$L__BB1_322;
	setp.ne.s32 	%p159, %r3, 2304;
	@%p159 bra 	$L__BB1_321;
	mul.wide.s32 	%rd133, %r1953, 4;
	add.s64 	%rd134, %rd4, %rd133;
	st.global.u32 	[%rd134], %r340;
	add.s64 	%rd135, %rd5, %rd133;
	st.global.u32 	[%rd135], %r417;
	add.s32 	%r1953, %r1953, 1;
$L__BB1_321:
	ld.param.u64 	%rd328, [_ZN6thrust24THRUST_300001_SM_1000_NS8cuda_cub4core6detail13_kernel_agentINS1_15__reduce_by_key16ReduceByKeyAgentINS0_6detail15normal_iteratorINS0_10device_ptrIiEEEESB_SB_SB_N4cuda3std3__48equal_toIiEENSE_4plusIiEEPiiEEJSB_SB_SB_SB_SJ_N3cub18CUB_300001_SM_100024ReduceByKeyScanTileStateIiiLb1EEESG_SI_iiEEEvDpT0__param_4];
	cvta.to.global.u64 	%rd136, %rd328;
	st.global.u32 	[%rd136], %r1953;
$L__BB1_322:
	ret;

}
	// .globl	_ZN6thrust24THRUST_300001_SM_1000_NS8cuda_cub4core6detail13_kernel_agentINS1_15__reduce_by_key9InitAgentIN3cub18CUB_300001_SM_100024ReduceByKeyScanTileStateIilLb1EEElPlEEJSA_lSB_EEEvDpT0_
.visible .entry _ZN6thrust24THRUST_300001_SM_1000_NS8cuda_cub4core6detail13_kernel_agentINS1_15__reduce_by_key9InitAgentIN3cub18CUB_300001_SM_100024ReduceByKeyScanTileStateIilLb1EEElPlEEJSA_lSB_EEEvDpT0_(
	.param .align 8 .b8 _ZN6thrust24THRUST_300001_SM_1000_NS8cuda_cub4core6detail13_kernel_agentINS1_15__reduce_by_key9InitAgentIN3cub18CUB_300001_SM_100024ReduceByKeyScanTileStateIilLb1EEElPlEEJSA_lSB_EEEvDpT0__param_0[8],
	.param .u64 _ZN6thrust24THRUST_300001_SM_1000_NS8cuda_cub4core6detail13_kernel_agentINS1_15__reduce_by_key9InitAgentIN3cub18CUB_300001_SM_100024ReduceByKeyScanTileStateIilLb1EEElPlEEJSA_lSB_EEEvDpT0__param_1,
	.param .u64 .ptr .align 1 _ZN6thrust24THRUST_300001_SM_1000_NS8cuda_cub4core6detail13_kernel_agentINS1_15__reduce_by_key9InitAgentIN3cub18CUB_300001_SM_100024ReduceByKeyScanTileStateIilLb1EEElPlEEJSA_lSB_EEEvDpT0__param_2
)
.maxntid 128
{
	.reg .pred 	%p<6>;
	.reg .b32 	%r<16>;
	.reg .b64 	%rd<12>;

	ld.param.u64 	%rd3, [_ZN6thrust24THRUST_300001_SM_1000_NS8cuda_cub4core6detail13_kernel_agentINS1_15__reduce_by_key9InitAgentIN3cub18CUB_300001_SM_100024ReduceByKeyScanTileStateIilLb1EEElPlEEJSA_lSB_EEEvDpT0__param_0];
	ld.param.u32 	%r8, [_ZN6thrust24THRUST_300001_SM_1000_NS8cuda_cub4core6detail13_kernel_agentINS1_15__reduce_by_key9InitAgentIN3cub18CUB_300001_SM_100024ReduceByKeyScanTileStateIilLb1EEElPlEEJSA_lSB_EEEvDpT0__param_1];
	ld.param.u64 	%rd2, [_ZN6thrust24THRUST_300001_SM_1000_NS8cuda_cub4core6detail13_kernel_agentINS1_15__reduce_by_key9InitAgentIN3cub18CUB_300001_SM_100024ReduceByKeyScanTileStateIilLb1EEElPlEEJSA_lSB_EEEvDpT0__param_2];
	cvta.to.global.u64 	%rd1, %rd3;
	mov.u32 	%r1, %ctaid.x;
	mov.u32 	%r9, %ntid.x;
	mov.u32 	%r2, %tid.x;
	mad.lo.s32 	%r3, %r1, %r9, %r2;
	setp.ge.s32 	%p1, %r3, %r8;
	@%p1 bra 	$L__BB2_2;
	mul.wide.s32 	%rd4, %r3, 16;
	add.s64 	%rd5, %rd1, %rd4;
	mov.b64 	%rd6, 0;
	mov.b64 	%rd7, 425201762304;
	st.global.v2.u64 	[%rd5+512], {%rd7, %rd6};
$L__BB2_2:
	mov.b32 	%r15, 0;
	setp.ne.s32 	%p2, %r1, 0;
	setp.gt.u32 	%p3, %r2, 31;
	or.pred  	%p4, %p2, %p3;
	@%p4 bra 	$L__BB2_4;
	mul.wide.u32 	%rd8, %r2, 16;
	add.s64 	%rd9, %rd1, %rd8;
	st.global.v4.u32 	[%rd9], {%r15, %r15, %r15, %r15};
$L__BB2_4:
	or.b32  	%r14, %r1, %r2;
	setp.ne.s32 	%p5, %r14, 0;
	@%p5 bra 	$L__BB2_6;
	cvta.to.global.u64 	%rd10, %rd2;
	mov.b64 	%rd11, 0;
	st.global.u64 	[%rd10], %rd11;
$L__BB2_6:
	ret;

}
	// .globl	_ZN6thrust24THRUST_300001_SM_1000_NS8cuda_cub4core6detail13_kernel_agentINS1_15__reduce_by_key16ReduceByKeyAgentINS0_6detail15normal_iteratorINS0_10device_ptrIiEEEESB_SB_SB_N4cuda3std3__48equal_toIiEENSE_4plusIiEEPllEEJSB_SB_SB_SB_SJ_N3cub18CUB_300001_SM_100024ReduceByKeyScanTileStateIilLb1EEESG_SI_llEEEvDpT0_
.visible .entry _ZN6thrust24THRUST_300001_SM_1000_NS8cuda_cub4core6detail13_kernel_agentINS1_15__reduce_by_key16ReduceByKeyAgentINS0_6detail15normal_iteratorINS0_10device_ptrIiEEEESB_SB_SB_N4cuda3std3__48equal_toIiEENSE_4plusIiEEPllEEJSB_SB_SB_SB_SJ_N3cub18CUB_300001_SM_100024ReduceByKeyScanTileStateIilLb1EEESG_SI_llEEEvDpT0_(
	.param .align 8 .b8 _ZN6thrust24THRUST_300001_SM_1000_NS8cuda_cub4core6detail13_kernel_agentINS1_15__reduce_by_key16ReduceByKeyAgentINS0_6detail15normal_iteratorINS0_10device_ptrIiEEEESB_SB_SB_N4cuda3std3__48equal_toIiEENSE_4plusIiEEPllEEJSB_SB_SB_SB_SJ_N3cub18CUB_300001_SM_100024ReduceByKeyScanTileStateIilLb1EEESG_SI_llEEEvDpT0__param_0[8],
	.param .align 8 .b8 _ZN6thrust24THRUST_300001_SM_1000_NS8cuda_cub4core6detail13_kernel_agentINS1_15__reduce_by_key16ReduceByKeyAgentINS0_6detail15normal_iteratorINS0_10device_ptrIiEEEESB_SB_SB_N4cuda3std3__48equal_toIiEENSE_4plusIiEEPllEEJSB_SB_SB_SB_SJ_N3cub18CUB_300001_SM_100024ReduceByKeyScanTileStateIilLb1EEESG_SI_llEEEvDpT0__param_1[8],
	.param .align 8 .b8 _ZN6thrust24THRUST_300001_SM_1000_NS8cuda_cub4core6detail13_kernel_agentINS1_15__reduce_by_key16ReduceByKeyAgentINS0_6detail15normal_iteratorINS0_10device_ptrIiEEEESB_SB_SB_N4cuda3std3__48equal_toIiEENSE_4plusIiEEPllEEJSB_SB_SB_SB_SJ_N3cub18CUB_300001_SM_100024ReduceByKeyScanTileStateIilLb1EEESG_SI_llEEEvDpT0__param_2[8],
	.param .align 8 .b8 _ZN6thrust24THRUST_300001_SM_1000_NS8cuda_cub4core6detail13_kernel_agentINS1_15__reduce_by_key16ReduceByKeyAgentINS0_6detail15normal_iteratorINS0_10device_ptrIiEEEESB_SB_SB_N4cuda3std3__48equal_toIiEENSE_4plusIiEEPllEEJSB_SB_SB_SB_SJ_N3cub18CUB_300001_SM_100024ReduceByKeyScanTileStateIilLb1EEESG_SI_llEEEvDpT0__param_3[8],
	.param .u64 .ptr .align 1 _ZN6thrust24THRUST_300001_SM_1000_NS8cuda_cub4core6detail13_kernel_agentINS1_15__reduce_by_key16ReduceByKeyAgentINS0_6detail15normal_iteratorINS0_10device_ptrIiEEEESB_SB_SB_N4cuda3std3__48equal_toIiEENSE_4plusIiEEPllEEJSB_SB_SB_SB_SJ_N3cub18CUB_300001_SM_100024ReduceByKeyScanTileStateIilLb1EEESG_SI_llEEEvDpT0__param_4,
	.param .align 8 .b8 _ZN6thrust24THRUST_300001_SM_1000_NS8cuda_cub4core6detail13_kernel_agentINS1_15__reduce_by_key16ReduceByKeyAgentINS0_6detail15normal_iteratorINS0_10device_ptrIiEEEESB_SB_SB_N4cuda3std3__48equal_toIiEENSE_4plusIiEEPllEEJSB_SB_SB_SB_SJ_N3cub18CUB_300001_SM_100024ReduceByKeyScanTileStateIilLb1EEESG_SI_llEEEvDpT0__param_5[8],
	.param .align 1 .b8 _ZN6thrust24THRUST_300001_SM_1000_NS8cuda_cub4core6detail13_kernel_agentINS1_15__reduce_by_key16ReduceByKeyAgentINS0_6detail15normal_iteratorINS0_10device_ptrIiEEEESB_SB_SB_N4cuda3std3__48equal_toIiEENSE_4plusIiEEPllEEJSB_SB_SB_SB_SJ_N3cub18CUB_300001_SM_100024ReduceByKeyScanTileStateIilLb1EEESG_SI_llEEEvDpT0__param_6[1],
	.param .align 1 .b8 _ZN6thrust24THRUST_300001_SM_1000_NS8cuda_cub4core6detail13_kernel_agentINS1_15__reduce_by_key16ReduceByKeyAgentINS0_6detail15normal_iteratorINS0_10device_ptrIiEEEESB_SB_SB_N4cuda3std3__48equal_toIiEENSE_4plusIiEEPllEEJSB_SB_SB_SB_SJ_N3cub18CUB_300001_SM_100024ReduceByKeyScanTileStateIilLb1EEESG_SI_llEEEvDpT0__param_7[1],
	.param .u64 _ZN6thrust24THRUST_300001_SM_1000_NS8cuda_cub4core6detail13_kernel_agentINS1_15__reduce_by_key16ReduceByKeyAgentINS0_6detail15normal_iteratorINS0_10device_ptrIiEEEESB_SB_SB_N4cuda3std3__48equal_toIiEENSE_4plusIiEEPllEEJSB_SB_SB_SB_SJ_N3cub18CUB_300001_SM_100024ReduceByKeyScanTileStateIilLb1EEESG_SI_llEEEvDpT0__param_8,
	.param .u64 _ZN6thrust24THRUST_300001_SM_1000_NS8cuda_cub4core6detail13_kernel_agentINS1_15__reduce_by_key16ReduceByKeyAgentINS0_6detail15normal_iteratorINS0_10device_ptrIiEEEESB_SB_SB_N4cuda3std3__48equal_toIiEENSE_4plusIiEEPllEEJSB_SB_SB_SB_SJ_N3cub18CUB_300001_SM_100024ReduceByKeyScanTileStateIilLb1EEESG_SI_llEEEvDpT0__param_9
)
.maxntid 256
{
	.reg .pred 	%p<460>;
	.reg .b32 	%r<2120>;
	.reg .b64 	%rd<842>;

	ld.param.u64 	%rd1, [_ZN6thrust24THRUST_300001_SM_1000_NS8cuda_cub4core6detail13_kernel_agentINS1_15__reduce_by_key16ReduceByKeyAgentINS0_6detail15normal_iteratorINS0_10device_ptrIiEEEESB_SB_SB_N4cuda3std3__48equal_toIiEENSE_4plusIiEEPllEEJSB_SB_SB_SB_SJ_N3cub18CUB_300001_SM_100024ReduceByKeyScanTileStateIilLb1EEESG_SI_llEEEvDpT0__param_5];
	ld.param.u64 	%rd2, [_ZN6thrust24THRUST_300001_SM_1000_NS8cuda_cub4core6detail13_kernel_agentINS1_15__reduce_by_key16ReduceByKeyAgentINS0_6detail15normal_iteratorINS0_10device_ptrIiEEEESB_SB_SB_N4cuda3std3__48equal_toIiEENSE_4plusIiEEPllEEJSB_SB_SB_SB_SJ_N3cub18CUB_300001_SM_100024ReduceByKeyScanTileStateIilLb1EEESG_SI_llEEEvDpT0__param_0];
	ld.param.u64 	%rd3, [_ZN6thrust24THRUST_300001_SM_1000_NS8cuda_cub4core6detail13_kernel_agentINS1_15__reduce_by_key16ReduceByKeyAgentINS0_6detail15normal_iteratorINS0_10device_ptrIiEEEESB_SB_SB_N4cuda3std3__48equal_toIiEENSE_4plusIiEEPllEEJSB_SB_SB_SB_SJ_N3cub18CUB_300001_SM_100024ReduceByKeyScanTileStateIilLb1EEESG_SI_llEEEvDpT0__param_1];
	ld.param.u64 	%rd217, [_ZN6thrust24THRUST_300001_SM_1000_NS8cuda_cub4core6detail13_kernel_agentINS1_15__reduce_by_key16ReduceByKeyAgentINS0_6detail15normal_iteratorINS0_10device_ptrIiEEEESB_SB_SB_N4cuda3std3__48equal_toIiEENSE_4plusIiEEPllEEJSB_SB_SB_SB_SJ_N3cub18CUB_300001_SM_100024ReduceByKeyScanTileStateIilLb1EEESG_SI_llEEEvDpT0__param_3];
	ld.param.u64 	%rd218, [_ZN6thrust24THRUST_300001_SM_1000_NS8cuda_cub4core6detail13_kernel_agentINS1_15__reduce_by_key16ReduceByKeyAgentINS0_6detail15normal_iteratorINS0_10device_ptrIiEEEESB_SB_SB_N4cuda3std3__48equal_toIiEENSE_4plusIiEEPllEEJSB_SB_SB_SB_SJ_N3cub18CUB_300001_SM_100024ReduceByKeyScanTileStateIilLb1EEESG_SI_llEEEvDpT0__param_2];
	ld.param.u64 	%rd216, [_ZN6thrust24THRUST_300001_SM_1000_NS8cuda_cub4core6detail13_kernel_agentINS1_15__reduce_by_key16ReduceByKeyAgentINS0_6detail15normal_iteratorINS0_10device_ptrIiEEEESB_SB_SB_N4cuda3std3__48equal_toIiEENSE_4plusIiEEPllEEJSB_SB_SB_SB_SJ_N3cub18CUB_300001_SM_100024ReduceByKeyScanTileStateIilLb1EEESG_SI_llEEEvDpT0__param_8];
	cvta.to.global.u64 	%rd4, %rd218;
	cvta.to.global.u64 	%rd5, %rd217;
	mov.u32 	%r1, %ctaid.x;
	mul.wide.u32 	%rd6, %r1, 2304;
	sub.s64 	%rd7, %rd216, %rd6;
	setp.lt.s64 	%p12, %rd7, 2305;
	@%p12 bra 	$L__BB3_142;
	setp.ne.s32 	%p280, %r1, 0;
	@%p280 bra 	$L__BB3_52;
	mov.u32 	%r2, %tid.x;
	and.b32  	%r1793, %r2, 31;
	and.b32  	%r1794, %r2, 992;
	mul.lo.s32 	%r1795, %r1794, 9;
	or.b32  	%r1796, %r1795, %r1793;
	cvt.u64.u32 	%rd698, %r1796;
	add.s64 	%rd699, %rd6, %rd698;
	shl.b64 	%rd700, %rd699, 2;
	add.s64 	%rd679, %rd2, %rd700;
	// begin inline asm
	ld.global.nc.u32 %r1773, [%rd679];
	// end inline asm
	add.s64 	%rd680, %rd679, 128;
	// begin inline asm
	ld.global.nc.u32 %r1774, [%rd680];
	// end inline asm
	add.s64 	%rd681, %rd679, 256;
	// begin inline asm
	ld.global.nc.u32 %r1775, [%rd681];
	// end inline asm
	add.s64 	%rd682, %rd679, 384;
	// begin inline asm
	ld.global.nc.u32 %r1776, [%rd682];
	// end inline asm
	add.s64 	%rd683, %rd679, 512;
	// begin inline asm
	ld.global.nc.u32 %r1777, [%rd683];
	// end inline asm
	add.s64 	%rd684, %rd679, 640;
	// begin inline asm
	ld.global.nc.u32 %r1778, [%rd684];
	// end inline asm
	add.s64 	%rd685, %rd679, 768;
	// begin inline asm
	ld.global.nc.u32 %r1779, [%rd685];
	// end inline asm
	add.s64 	%rd686, %rd679, 896;
	// begin inline asm
	ld.global.nc.u32 %r1780, [%rd686];
	// end inline asm
	add.s64 	%rd687, %rd679, 1024;
	// begin inline asm
	ld.global.nc.u32 %r1781, [%rd687];
	// end inline asm
	// begin inline asm
	mov.u32 %r1782, %laneid;
	// end inline asm
	shr.u32 	%r4, %r2, 5;
	mad.lo.s32 	%r1797, %r4, 288, %r1782;
	shl.b32 	%r1798, %r1797, 2;
	mov.u32 	%r1799, _ZN6thrust24THRUST_300001_SM_1000_NS8cuda_cub4core6detail5shmemE;
	add.s32 	%r1800, %r1799, %r1798;
	st.shared.u32 	[%r1800], %r1773;
	st.shared.u32 	[%r1800+128], %r1774;
	st.shared.u32 	[%r1800+256], %r1775;
	st.shared.u32 	[%r1800+384], %r1776;
	st.shared.u32 	[%r1800+512], %r1777;
	st.shared.u32 	[%r1800+640], %r1778;
	st.shared.u32 	[%r1800+768], %r1779;
	st.shared.u32 	[%r1800+896], %r1780;
	st.shared.u32 	[%r1800+1024], %r1781;
	bar.warp.sync 	-1;
	shl.b32 	%r1801, %r1782, 5;
	add.s32 	%r1802, %r1800, %r1801;
	ld.shared.u32 	%r5, [%r1802];
	ld.shared.u32 	%r6, [%r1802+4];
	ld.shared.u32 	%r7, [%r1802+8];
	ld.shared.u32 	%r8, [%r1802+12];
	ld.shared.u32 	%r9, [%r1802+16];
	ld.shared.u32 	%r10, [%r1802+20];
	ld.shared.u32 	%r11, [%r1802+24];
	ld.shared.u32 	%r12, [%r1802+28];
	ld.shared.u32 	%r13, [%r1802+32];
	bar.sync 	0;
	add.s64 	%rd688, %rd3, %rd700;
	// begin inline asm
	ld.global.nc.u32 %r1783, [%rd688];
	// end inline asm
	add.s64 	%rd689, %rd688, 128;
	// begin inline asm
	ld.global.nc.u32 %r1784, [%rd689];
	// end inline asm
	add.s64 	%rd690, %rd688, 256;
	// begin inline asm
	ld.global.nc.u32 %r1785, [%rd690];
	// end inline asm
	add.s64 	%rd691, %rd688, 384;
	// begin inline asm
	ld.global.nc.u32 %r1786, [%rd691];
	// end inline asm
	add.s64 	%rd692, %rd688, 512;
	// begin inline asm
	ld.global.nc.u32 %r1787, [%rd692];
	// end inline asm
	add.s64 	%rd693, %rd688, 640;
	// begin inline asm
	ld.global.nc.u32 %r1788, [%rd693];
	// end inline asm
	add.s64 	%rd694, %rd688, 768;
	// begin inline asm
	ld.global.nc.u32 %r1789, [%rd694];
	// end inline asm
	add.s64 	%rd695, %rd688, 896;
	// begin inline asm
	ld.global.nc.u32 %r1790, [%rd695];
	// end inline asm
	add.s64 	%rd696, %rd688, 1024;
	// begin inline asm
	ld.global.nc.u32 %r1791, [%rd696];
	// end inline asm
	st.shared.u32 	[%r1800], %r1783;
	st.shared.u32 	[%r1800+128], %r1784;
	st.shared.u32 	[%r1800+256], %r1785;
	st.shared.u32 	[%r1800+384], %r1786;
	st.shared.u32 	[%r1800+512], %r1787;
	st.shared.u32 	[%r1800+640], %r1788;
	st.shared.u32 	[%r1800+768], %r1789;
	st.shared.u32 	[%r1800+896], %r1790;
	st.shared.u32 	[%r1800+1024], %r1791;
	bar.warp.sync 	-1;
	ld.shared.u32 	%r14, [%r1802];
	ld.shared.u32 	%r15, [%r1802+4];
	ld.shared.u32 	%r16, [%r1802+8];
	ld.shared.u32 	%r17, [%r1802+12];
	ld.shared.u32 	%r18, [%r1802+16];
	ld.shared.u32 	%r19, [%r1802+20];
	ld.shared.u32 	%r20, [%r1802+24];
	ld.shared.u32 	%r21, [%r1802+28];
	ld.shared.u32 	%r22, [%r1802+32];
	bar.sync 	0;
	shl.b32 	%r1803, %r2, 2;
	add.s32 	%r1804, %r1799, %r1803;
	add.s32 	%r23, %r1804, 1240;
	st.shared.u32 	[%r1804+1240], %r13;
	bar.sync 	0;
	setp.eq.s32 	%p390, %r2, 0;
	mov.b64 	%rd792, 0;
	@%p390 bra 	$L__BB3_4;
	ld.shared.u32 	%r2044, [%r23+-4];
	setp.ne.s32 	%p391, %r2044, %r5;
	selp.u64 	%rd792, 1, 0, %p391;
$L__BB3_4:
	setp.ne.s32 	%p392, %r5, %r6;
	selp.u64 	%rd701, 1, 0, %p392;
	setp.ne.s32 	%p393, %r6, %r7;
	selp.u64 	%rd702, 1, 0, %p393;
	setp.ne.s32 	%p394, %r7, %r8;
	selp.u64 	%rd703, 1, 0, %p394;
	setp.ne.s32 	%p395, %r8, %r9;
	selp.u64 	%rd704, 1, 0, %p395;
	setp.ne.s32 	%p396, %r9, %r10;
	selp.u64 	%rd705, 1, 0, %p396;
	setp.ne.s32 	%p397, %r10, %r11;
	selp.u64 	%rd706, 1, 0, %p397;
	setp.ne.s32 	%p398, %r11, %r12;
	selp.u64 	%rd707, 1, 0, %p398;
	setp.ne.s32 	%p399, %r12, %r13;
	selp.u64 	%rd708, 1, 0, %p399;
	add.s64 	%rd10, %rd792, %rd701;
	selp.b32 	%r1925, 0, %r14, %p392;
	add.s32 	%r1926, %r15, %r1925;
	add.s64 	%rd11, %rd10, %rd702;
	selp.b32 	%r1927, 0, %r1926, %p393;
	add.s32 	%r1928, %r16, %r1927;
	add.s64 	%rd12, %rd11, %rd703;
	selp.b32 	%r1929, 0, %r1928, %p394;
	add.s32 	%r1930, %r17, %r1929;
	add.s64 	%rd13, %rd12, %rd704;
	selp.b32 	%r1931, 0, %r1930, %p395;
	add.s32 	%r1932, %r18, %r1931;
	add.s64 	%rd14, %rd13, %rd705;
	selp.b32 	%r1933, 0, %r1932, %p396;
	add.s32 	%r1934, %r19, %r1933;
	add.s64 	%rd15, %rd14, %rd706;
	selp.b32 	%r1935, 0, %r1934, %p397;
	add.s32 	%r1936, %r20, %r1935;
	add.s64 	%rd16, %rd15, %rd707;
	selp.b32 	%r1937, 0, %r1936, %p398;
	add.s32 	%r1938, %r21, %r1937;
	add.s64 	%rd709, %rd16, %rd708;
	mov.b64 	{%r1806, %r1811}, %rd709;
	selp.b32 	%r1939, 0, %r1938, %p399;
	add.s32 	%r1816, %r22, %r1939;
	mov.b32 	%r1922, 1;
	mov.b32 	%r1923, 0;
	mov.b32 	%r1924, -1;
	// begin inline asm
	shfl.sync.up.b32 %r1805, %r1806, %r1922, %r1923, %r1924;
	// end inline asm
	// begin inline asm
	shfl.sync.up.b32 %r1810, %r1811, %r1922, %r1923, %r1924;
	// end inline asm
	mov.b64 	%rd710, {%r1805, %r1810};
	// begin inline asm
	shfl.sync.up.b32 %r1815, %r1816, %r1922, %r1923, %r1924;
	// end inline asm
	// begin inline asm
	shfl.sync.up.b32 %r1820, %r1821, %r1922, %r1923, %r1924;
	// end inline asm
	setp.eq.s64 	%p400, %rd709, 0;
	selp.b32 	%r1940, %r1815, 0, %p400;
	setp.lt.s32 	%p401, %r1782, 1;
	selp.b32 	%r1941, 0, %r1940, %p401;
	add.s32 	%r1836, %r1941, %r1816;
	selp.b64 	%rd711, 0, %rd710, %p401;
	add.s64 	%rd712, %rd711, %rd709;
	mov.b64 	{%r1826, %r1831}, %rd712;
	mov.b32 	%r1842, 2;
	// begin inline asm
	shfl.sync.up.b32 %r1825, %r1826, %r1842, %r1923, %r1924;
	// end inline asm
	// begin inline asm
	shfl.sync.up.b32 %r1830, %r1831, %r1842, %r1923, %r1924;
	// end inline asm
	mov.b64 	%rd713, {%r1825, %r1830};
	// begin inline asm
	shfl.sync.up.b32 %r1835, %r1836, %r1842, %r1923, %r1924;
	// end inline asm
	// begin inline asm
	shfl.sync.up.b32 %r1840, %r1841, %r1842, %r1923, %r1924;
	// end inline asm
	setp.eq.s64 	%p402, %rd712, 0;
	selp.b32 	%r1942, %r1835, 0, %p402;
	setp.lt.s32 	%p403, %r1782, 2;
	selp.b32 	%r1943, 0, %r1942, %p403;
	add.s32 	%r1856, %r1943, %r1836;
	selp.b64 	%rd714, 0, %rd713, %p403;
	add.s64 	%rd715, %rd714, %rd712;
	mov.b64 	{%r1846, %r1851}, %rd715;
	mov.b32 	%r1862, 4;
	// begin inline asm
	shfl.sync.up.b32 %r1845, %r1846, %r1862, %r1923, %r1924;
	// end inline asm
	// begin inline asm
	shfl.sync.up.b32 %r1850, %r1851, %r1862, %r1923, %r1924;
	// end inline asm
	mov.b64 	%rd716, {%r1845, %r1850};
	// begin inline asm
	shfl.sync.up.b32 %r1855, %r1856, %r1862, %r1923, %r1924;
	// end inline asm
	// begin inline asm
	shfl.sync.up.b32 %r1860, %r1861, %r1862, %r1923, %r1924;
	// end inline asm
	setp.eq.s64 	%p404, %rd715, 0;
	selp.b32 	%r1944, %r1855, 0, %p404;
	setp.lt.s32 	%p405, %r1782, 4;
	selp.b32 	%r1945, 0, %r1944, %p405;
	add.s32 	%r1876, %r1945, %r1856;
	selp.b64 	%rd717, 0, %rd716, %p405;
	add.s64 	%rd718, %rd717, %rd715;
	mov.b64 	{%r1866, %r1871}, %rd718;
	mov.b32 	%r1882, 8;
	// begin inline asm
	shfl.sync.up.b32 %r1865, %r1866, %r1882, %r1923, %r1924;
	// end inline asm
	// begin inline asm
	shfl.sync.up.b32 %r1870, %r1871, %r1882, %r1923, %r1924;
	// end inline asm
	mov.b64 	%rd719, {%r1865, %r1870};
	// begin inline asm
	shfl.sync.up.b32 %r1875, %r1876, %r1882, %r1923, %r1924;
	// end inline asm
	// begin inline asm
	shfl.sync.up.b32 %r1880, %r1881, %r1882, %r1923, %r1924;
	// end inline asm
	setp.eq.s64 	%p406, %rd718, 0;
	selp.b32 	%r1946, %r1875, 0, %p406;
	setp.lt.s32 	%p407, %r1782, 8;
	selp.b32 	%r1947, 0, %r1946, %p407;
	add.s32 	%r1896, %r1947, %r1876;
	selp.b64 	%rd720, 0, %rd719, %p407;
	add.s64 	%rd721, %rd720, %rd718;
	mov.b64 	{%r1886, %r1891}, %rd721;
	mov.b32 	%r1902, 16;
	// begin inline asm
	shfl.sync.up.b32 %r1885, %r1886, %r1902, %r1923, %r1924;
	// end inline asm
	// begin inline asm
	shfl.sync.up.b32 %r1890, %r1891, %r1902, %r1923, %r1924;
	// end inline asm
	mov.b64 	%rd722, {%r1885, %r1890};
	// begin inline asm
	shfl.sync.up.b32 %r1895, %r1896, %r1902, %r1923, %r1924;
	// end inline asm
	// begin inline asm
	shfl.sync.up.b32 %r1900, %r1901, %r1902, %r1923, %r1924;
	// end inline asm
	setp.eq.s64 	%p408, %rd721, 0;
	selp.b32 	%r1948, %r1895, 0, %p408;
	setp.lt.s32 	%p409, %r1782, 16;
	selp.b32 	%r1949, 0, %r1948, %p409;
	add.s32 	%r1916, %r1949, %r1896;
	selp.b64 	%rd723, 0, %rd722, %p409;
	add.s64 	%rd17, %rd723, %rd721;
	mov.b64 	{%r1906, %r1911}, %rd17;
	// begin inline asm
	shfl.sync.up.b32 %r1905, %r1906, %r1922, %r1923, %r1924;
	// end inline asm
	// begin inline asm
	shfl.sync.up.b32 %r1910, %r1911, %r1922, %r1923, %r1924;
	// end inline asm
	// begin inline asm
	shfl.sync.up.b32 %r1915, %r1916, %r1922, %r1923, %r1924;
	// end inline asm
	// begin inline asm
	shfl.sync.up.b32 %r1920, %r1921, %r1922, %r1923, %r1924;
	// end inline asm
	setp.ne.s32 	%p410, %r1782, 31;
	@%p410 bra 	$L__BB3_6;
	shl.b32 	%r1950, %r4, 4;
	mov.u32 	%r1951, _ZN6thrust24THRUST_300001_SM_1000_NS8cuda_cub4core6detail5shmemE;
	add.s32 	%r1952, %r1951, %r1950;
	st.shared.u64 	[%r1952], %rd17;
	st.shared.u32 	[%r1952+8], %r1916;
$L__BB3_6:
	mov.b64 	%rd724, {%r1905, %r1910};
	setp.ne.s32 	%p411, %r11, %r12;
	setp.ne.s32 	%p412, %r10, %r11;
	setp.ne.s32 	%p413, %r9, %r10;
	setp.ne.s32 	%p414, %r8, %r9;
	setp.ne.s32 	%p415, %r7, %r8;
	setp.ne.s32 	%p416, %r6, %r7;
	setp.ne.s32 	%p417, %r5, %r6;
	setp.ne.s32 	%p418, %r2, 0;
	bar.sync 	0;
	ld.shared.u64 	%rd725, [_ZN6thrust24THRUST_300001_SM_1000_NS8cuda_cub4core6detail5shmemE];
	ld.shared.u32 	%r1953, [_ZN6thrust24THRUST_300001_SM_1000_NS8cuda_cub4core6detail5shmemE+8];
	ld.shared.u64 	%rd726, [_ZN6thrust24THRUST_300001_SM_1000_NS8cuda_cub4core6detail5shmemE+16];
	ld.shared.u32 	%r1954, [_ZN6thrust24THRUST_300001_SM_1000_NS8cuda_cub4core6detail5shmemE+24];
	add.s64 	%rd727, %rd726, %rd725;
	setp.eq.s64 	%p419, %rd726, 0;
	selp.b32 	%r1955, %r1953, 0, %p419;
	add.s32 	%r1956, %r1955, %r1954;
	setp.eq.s32 	%p420, %r4, 2;
	selp.b64 	%rd728, %rd727, %rd725, %p420;
	selp.b32 	%r1957, %r1956, %r1953, %p420;
	ld.shared.u64 	%rd729, [_ZN6thrust24THRUST_300001_SM_1000_NS8cuda_cub4core6detail5shmemE+32];
	ld.shared.u32 	%r1958, [_ZN6thrust24THRUST_300001_SM_1000_NS8cuda_cub4core6detail5shmemE+40];
	add.s64 	%rd730, %rd729, %rd727;
	setp.eq.s64 	%p421, %rd729, 0;
	selp.b32 	%r1959, %r1956, 0, %p421;
	add.s32 	%r1960, %r1959, %r1958;
	setp.eq.s32 	%p422, %r4, 3;
	selp.b64 	%rd731, %rd730, %rd728, %p422;
	selp.b32 	%r1961, %r1960, %r1957, %p422;
	ld.shared.u64 	%rd732, [_ZN6thrust24THRUST_300001_SM_1000_NS8cuda_cub4core6detail5shmemE+48];
	ld.shared.u32 	%r1962, [_ZN6thrust24THRUST_300001_SM_1000_NS8cuda_cub4core6detail5shmemE+56];
	add.s64 	%rd733, %rd732, %rd730;
	setp.eq.s64 	%p423, %rd732, 0;
	selp.b32 	%r1963, %r1960, 0, %p423;
	add.s32 	%r1964, %r1963, %r1962;
	setp.eq.s32 	%p424, %r4, 4;
	selp.b64 	%rd734, %rd733, %rd731, %p424;
	selp.b32 	%r1965, %r1964, %r1961, %p424;
	ld.shared.u64 	%rd735, [_ZN6thrust24THRUST_300001_SM_1000_NS8cuda_cub4core6detail5shmemE+64];
	ld.shared.u32 	%r1966, [_ZN6thrust24THRUST_300001_SM_1000_NS8cuda_cub4core6detail5shmemE+72];
	add.s64 	%rd736, %rd735, %rd733;
	setp.eq.s64 	%p425, %rd735, 0;
	selp.b32 	%r1967, %r1964, 0, %p425;
	add.s32 	%r1968, %r1967, %r1966;
	setp.eq.s32 	%p426, %r4, 5;
	selp.b64 	%rd737, %rd736, %rd734, %p426;
	selp.b32 	%r1969, %r1968, %r1965, %p426;
	ld.shared.u64 	%rd738, [_ZN6thrust24THRUST_300001_SM_1000_NS8cuda_cub4core6detail5shmemE+80];
	ld.shared.u32 	%r1970, [_ZN6thrust24THRUST_300001_SM_1000_NS8cuda_cub4core6detail5shmemE+88];
	add.s64 	%rd739, %rd738, %rd736;
	setp.eq.s64 	%p427, %rd738, 0;
	selp.b32 	%r1971, %r1968, 0, %p427;
	add.s32 	%r1972, %r1971, %r1970;
	setp.eq.s32 	%p428, %r4, 6;
	selp.b64 	%rd740, %rd739, %rd737, %p428;
	selp.b32 	%r1973, %r1972, %r1969, %p428;
	ld.shared.u64 	%rd741, [_ZN6thrust24THRUST_300001_SM_1000_NS8cuda_cub4core6detail5shmemE+96];
	ld.shared.u32 	%r1974, [_ZN6thrust24THRUST_300001_SM_1000_NS8cuda_cub4core6detail5shmemE+104];
	add.s64 	%rd742, %rd741, %rd739;
	setp.eq.s64 	%p429, %rd741, 0;
	selp.b32 	%r1975, %r1972, 0, %p429;
	add.s32 	%r1976, %r1975, %r1974;
	setp.eq.s32 	%p430, %r4, 7;
	selp.b64 	%rd743, %rd742, %rd740, %p430;
	selp.b32 	%r1977, %r1976, %r1973, %p430;
	ld.shared.u64 	%rd744, [_ZN6thrust24THRUST_300001_SM_1000_NS8cuda_cub4core6detail5shmemE+112];
	ld.shared.u32 	%r1978, [_ZN6thrust24THRUST_300001_SM_1000_NS8cuda_cub4core6detail5shmemE+120];
	add.s64 	%rd18, %rd744, %rd742;
	setp.eq.s64 	%p431, %rd744, 0;
	selp.b32 	%r1979, %r1976, 0, %p431;
	add.s32 	%r30, %r1979, %r1978;
	setp.lt.u32 	%p432, %r2, 32;
	selp.b64 	%rd745, 0, %rd743, %p432;
	selp.b32 	%r1980, 0, %r1977, %p432;
	setp.eq.s64 	%p433, %rd724, 0;
	selp.b32 	%r1981, %r1980, 0, %p433;
	add.s32 	%r1982, %r1981, %r1915;
	setp.eq.s32 	%p434, %r1782, 0;
	selp.b32 	%r31, %r1980, %r1982, %p434;
	selp.b64 	%rd746, 0, %rd724, %p434;
	add.s64 	%rd19, %rd745, %rd746;
	add.s64 	%rd20, %rd19, %rd792;
	setp.eq.s64 	%p435, %rd792, 0;
	selp.b32 	%r1983, %r31, 0, %p435;
	add.s32 	%r32, %r1983, %r14;
	add.s64 	%rd21, %rd10, %rd19;
	selp.b32 	%r1984, 0, %r32, %p417;
	add.s32 	%r33, %r15, %r1984;
	add.s64 	%rd22, %rd11, %rd19;
	selp.b32 	%r1985, 0, %r33, %p416;
	add.s32 	%r34, %r16, %r1985;
	add.s64 	%rd23, %rd12, %rd19;
	selp.b32 	%r1986, 0, %r34, %p415;
	add.s32 	%r35, %r17, %r1986;
	add.s64 	%rd24, %rd13, %rd19;
	selp.b32 	%r1987, 0, %r35, %p414;
	add.s32 	%r36, %r18, %r1987;
	add.s64 	%rd25, %rd14, %rd19;
	selp.b32 	%r1988, 0, %r36, %p413;
	add.s32 	%r37, %r19, %r1988;
	add.s64 	%rd26, %rd15, %rd19;
	selp.b32 	%r1989, 0, %r37, %p412;
	add.s32 	%r38, %r20, %r1989;
	add.s64 	%rd27, %rd16, %rd19;
	selp.b32 	%r1990, 0, %r38, %p411;
	add.s32 	%r39, %r21, %r1990;
	@%p418 bra 	$L__BB3_8;
	mov.b32 	%r1991, 101;
	mov.b64 	%rd748, {%r30, %r1991};
	add.s64 	%rd747, %rd1, 512;
	// begin inline asm
	st.relaxed.gpu.v2.u64 [%rd747], {%rd748, %rd18};
	// end inline asm
$L__BB3_8:
	setp.lt.s64 	%p436, %rd18, 257;
	@%p436 bra 	$L__BB3_34;
	bar.sync 	0;
	@%p435 bra 	$L__BB3_11;
	cvt.u32.u64 	%r1992, %rd19;
	shl.b32 	%r1993, %r1992, 3;
	mov.u32 	%r1994, _ZN6thrust24THRUST_300001_SM_1000_NS8cuda_cub4core6detail5shmemE;
	add.s32 	%r1995, %r1994, %r1993;
	st.shared.v2.u32 	[%r1995], {%r2044, %r31};
$L__BB3_11:
	setp.eq.s32 	%p447, %r5, %r6;
	@%p447 bra 	$L__BB3_13;
	cvt.u32.u64 	%r1996, %rd20;
	shl.b32 	%r1997, %r1996, 3;
	mov.u32 	%r1998, _ZN6thrust24THRUST_300001_SM_1000_NS8cuda_cub4core6detail5shmemE;
	add.s32 	%r1999, %r1998, %r1997;
	st.shared.v2.u32 	[%r1999], {%r5, %r32};
$L__BB3_13:
	setp.eq.s32 	%p448, %r6, %r7;
	@%p448 bra 	$L__BB3_15;
	cvt.u32.u64 	%r2000, %rd21;
	shl.b32 	%r2001, %r2000, 3;
	mov.u32 	%r2002, _ZN6thrust24THRUST_300001_SM_1000_NS8cuda_cub4core6detail5shmemE;
	add.s32 	%r2003, %r2002, %r2001;
	st.shared.v2.u32 	[%r2003], {%r6, %r33};
$L__BB3_15:
	setp.eq.s32 	%p449, %r7, %r8;
	@%p449 bra 	$L__BB3_17;
	cvt.u32.u64 	%r2004, %rd22;
	shl.b32 	%r2005, %r2004, 3;
	mov.u32 	%r2006, _ZN6thrust24THRUST_300001_SM_1000_NS8cuda_cub4core6detail5shmemE;
	add.s32 	%r2007, %r2006, %r2005;
	st.shared.v2.u32 	[%r2007], {%r7, %r34};
$L__BB3_17:
	setp.eq.s32 	%p450, %r8, %r9;
	@%p450 bra 	$L__BB3_19;
	cvt.u32.u64 	%r2008, %rd23;
	shl.b32 	%r2009, %r2008, 3;
	mov.u32 	%r2010, _ZN6thrust24THRUST_300001_SM_1000_NS8cuda_cub4core6detail5shmemE;
	add.s32 	%r2011, %r2010, %r2009;
	st.shared.v2.u32 	[%r2011], {%r8, %r35};
$L__BB3_19:
	setp.eq.s32 	%p451, %r9, %r10;
	@%p451 bra 	$L__BB3_21;
	cvt.u32.u64 	%r2012, %rd24;
	shl.b32 	%r2013, %r2012, 3;
	mov.u32 	%r2014, _ZN6thrust24THRUST_300001_SM_1000_NS8cuda_cub4core6detail5shmemE;
	add.s32 	%r2015, %r2014, %r2013;
	st.shared.v2.u32 	[%r2015], {%r9, %r36};
$L__BB3_21:
	setp.eq.s32 	%p452, %r10, %r11;
	@%p452 bra 	$L__BB3_23;
	cvt.u32.u64 	%r2016, %rd25;
	shl.b32 	%r2017, %r2016, 3;
	mov.u32 	%r2018, _ZN6thrust24THRUST_300001_SM_1000_NS8cuda_cub4core6detail5shmemE;
	add.s32 	%r2019, %r2018, %r2017;
	st.shared.v2.u32 	[%r2019], {%r10, %r37};
$L__BB3_23:
	setp.eq.s32 	%p453, %r11, %r12;
	@%p453 bra 	$L__BB3_25;
	cvt.u32.u64 	%r2020, %rd26;
	shl.b32 	%r2021, %r2020, 3;
	mov.u32 	%r2022, _ZN6thrust24THRUST_300001_SM_1000_NS8cuda_cub4core6detail5shmemE;
	add.s32 	%r2023, %r2022, %r2021;
	st.shared.v2.u32 	[%r2023], {%r11, %r38};
$L__BB3_25:
	setp.eq.s32 	%p454, %r12, %r13;
	@%p454 bra 	$L__BB3_27;
	cvt.u32.u64 	%r2024, %rd27;
	shl.b32 	%r2025, %r2024, 3;
	mov.u32 	%r2026, _ZN6thrust24THRUST_300001_SM_1000_NS8cuda_cub4core6detail5shmemE;
	add.s32 	%r2027, %r2026, %r2025;
	st.shared.v2.u32 	[%r2027], {%r12, %r39};
$L__BB3_27:
	bar.sync 	0;
	cvt.u64.u32 	%rd797, %r2;
	setp.le.u64 	%p455, %rd18, %rd797;
	@%p455 bra 	$L__BB3_362;
	not.b64 	%rd777, %rd797;
	add.s64 	%rd29, %rd18, %rd777;
	shr.u64 	%rd778, %rd29, 8;
	add.s64 	%rd779, %rd778, 1;
	and.b64  	%rd793, %rd779, 3;
	and.b64  	%rd780, %rd29, 768;
	setp.eq.s64 	%p456, %rd780, 768;
	@%p456 bra 	$L__BB3_31;
	shl.b64 	%rd781, %rd797, 2;
	add.s64 	%rd795, %rd5, %rd781;
	add.s64 	%rd794, %rd4, %rd781;
	shl.b32 	%r2028, %r2, 3;
	mov.u32 	%r2029, _ZN6thrust24THRUST_300001_SM_1000_NS8cuda_cub4core6detail5shmemE;
	add.s32 	%r2045, %r2029, %r2028;
	shl.b64 	%rd782, %rd793, 8;
	add.s64 	%rd797, %rd782, %rd797;
$L__BB3_30:
	.pragma "nounroll";
	ld.shared.v2.u32 	{%r2030, %r2031}, [%r2045];
	st.global.u32 	[%rd794], %r2030;
	st.global.u32 	[%rd795], %r2031;
	add.s64 	%rd795, %rd795, 1024;
	add.s64 	%rd794, %rd794, 1024;
	add.s32 	%r2045, %r2045, 2048;
	add.s64 	%rd793, %rd793, -1;
	setp.ne.s64 	%p457, %rd793, 0;
	@%p457 bra 	$L__BB3_30;
$L__BB3_31:
	setp.lt.u64 	%p458, %rd29, 768;
	@%p458 bra 	$L__BB3_362;
	mov.u32 	%r2034, _ZN6thrust24THRUST_300001_SM_1000_NS8cuda_cub4core6detail5shmemE;
$L__BB3_33:
	cvt.u32.u64 	%r2032, %rd797;
	shl.b32 	%r2033, %r2032, 3;
	add.s32 	%r2035, %r2034, %r2033;
	ld.shared.v2.u32 	{%r2036, %r2037}, [%r2035];
	shl.b64 	%rd783, %rd797, 2;
	add.s64 	%rd784, %rd4, %rd783;
	st.global.u32 	[%rd784], %r2036;
	add.s64 	%rd785, %rd5, %rd783;
	st.global.u32 	[%rd785], %r2037;
	ld.shared.v2.u32 	{%r2038, %r2039}, [%r2035+2048];
	and.b64  	%rd786, %rd783, 17179869180;
	add.s64 	%rd787, %rd4, %rd786;
	st.global.u32 	[%rd787+1024], %r2038;
	add.s64 	%rd788, %rd5, %rd786;
	st.global.u32 	[%rd788+1024], %r2039;
	ld.shared.v2.u32 	{%r2040, %r2041}, [%r2035+4096];
	st.global.u32 	[%rd787+2048], %r2040;
	st.global.u32 	[%rd788+2048], %r2041;
	ld.shared.v2.u32 	{%r2042, %r2043}, [%r2035+6144];
	st.global.u32 	[%rd787+3072], %r2042;
	st.global.u32 	[%rd788+3072], %r2043;
	add.s64 	%rd789, %rd797, 1024;
	and.b64  	%rd797, %rd789, 4294967295;
	setp.gt.u64 	%p459, %rd18, %rd797;
	@%p459 bra 	$L__BB3_33;
	bra.uni 	$L__BB3_362;
$L__BB3_34:
	@%p435 bra 	$L__BB3_36;
	shl.b64 	%rd750, %rd19, 2;
	add.s64 	%rd751, %rd4, %rd750;
	st.global.u32 	[%rd751], %r2044;
	add.s64 	%rd752, %rd5, %rd750;
	st.global.u32 	[%rd752], %r31;
$L__BB3_36:
	setp.eq.s32 	%p438, %r5, %r6;
	@%p438 bra 	$L__BB3_38;
	shl.b64 	%rd753, %rd20, 2;
	add.s64 	%rd754, %rd4, %rd753;
	st.global.u32 	[%rd754], %r5;
	add.s64 	%rd755, %rd5, %rd753;
	st.global.u32 	[%rd755], %r32;
$L__BB3_38:
	setp.eq.s32 	%p439, %r6, %r7;
	@%p439 bra 	$L__BB3_40;
	shl.b64 	%rd756, %rd21, 2;
	add.s64 	%rd757, %rd4, %rd756;
	st.global.u32 	[%rd757], %r6;
	add.s64 	%rd758, %rd5, %rd756;
	st.global.u32 	[%rd758], %r33;
$L__BB3_40:
	setp.eq.s32 	%p440, %r7, %r8;
	@%p440 bra 	$L__BB3_42;
	shl.b64 	%rd759, %rd22, 2;
	add.s64 	%rd760, %rd4, %rd759;
	st.global.u32 	[%rd760], %r7;
	add.s64 	%rd761, %rd5, %rd759;
	st.global.u32 	[%rd761], %r34;
$L__BB3_42:
	setp.eq.s32 	%p441, %r8, %r9;
	@%p441 bra 	$L__BB3_44;
	shl.b64 	%rd762, %rd23, 2;
	add.s64 	%rd763, %rd4, %rd762;
	st.global.u32 	[%rd763], %r8;
	add.s64 	%rd764, %rd5, %rd762;
	st.global.u32 	[%rd764], %r35;
$L__BB3_44:
	setp.eq.s32 	%p442, %r9, %r10;
	@%p442 bra 	$L__BB3_46;
	shl.b64 	%rd765, %rd24, 2;
	add.s64 	%rd766, %rd4, %rd765;
	st.global.u32 	[%rd766], %r9;
	add.s64 	%rd767, %rd5, %rd765;
	st.global.u32 	[%rd767], %r36;
$L__BB3_46:
	setp.eq.s32 	%p443, %r10, %r11;
	@%p443 bra 	$L__BB3_48;
	shl.b64 	%rd768, %rd25, 2;
	add.s64 	%rd769, %rd4, %rd768;
	st.global.u32 	[%rd769], %r10;
	add.s64 	%rd770, %rd5, %rd768;
	st.global.u32 	[%rd770], %r37;
$L__BB3_48:
	setp.eq.s32 	%p444, %r11, %r12;
	@%p444 bra 	$L__BB3_50;
	shl.b64 	%rd771, %rd26, 2;
	add.s64 	%rd772, %rd4, %rd771;
	st.global.u32 	[%rd772], %r11;
	add.s64 	%rd773, %rd5, %rd771;
	st.global.u32 	[%rd773], %r38;
$L__BB3_50:
	setp.eq.s32 	%p445, %r12, %r13;
	@%p445 bra 	$L__BB3_362;
	shl.b64 	%rd774, %rd27, 2;
	add.s64 	%rd775, %rd4, %rd774;
	st.global.u32 	[%rd775], %r12;
	add.s64 	%rd776, %rd5, %rd774;
	st.global.u32 	[%rd776], %r39;
	bra.uni 	$L__BB3_362;
$L__BB3_52:
	mov.u32 	%r43, %tid.x;
	and.b32  	%r1259, %r43, 31;
	and.b32  	%r1260, %r43, 992;
	mul.lo.s32 	%r1261, %r1260, 9;
	or.b32  	%r1262, %r1261, %r1259;
	cvt.u64.u32 	%rd542, %r1262;
	add.s64 	%rd43, %rd6, %rd542;
	shl.b64 	%rd543, %rd43, 2;
	add.s64 	%rd533, %rd2, %rd543;
	// begin inline asm
	ld.global.nc.u32 %r1248, [%rd533];
	// end inline asm
	add.s64 	%rd534, %rd533, 128;
	// begin inline asm
	ld.global.nc.u32 %r1249, [%rd534];
	// end inline asm
	add.s64 	%rd535, %rd533, 256;
	// begin inline asm
	ld.global.nc.u32 %r1250, [%rd535];
	// end inline asm
	add.s64 	%rd536, %rd533, 384;
	// begin inline asm
	ld.global.nc.u32 %r1251, [%rd536];
	// end inline asm
	add.s64 	%rd537, %rd533, 512;
	// begin inline asm
	ld.global.nc.u32 %r1252, [%rd537];
	// end inline asm
	add.s64 	%rd538, %rd533, 640;
	// begin inline asm
	ld.global.nc.u32 %r1253, [%rd538];
	// end inline asm
	add.s64 	%rd539, %rd533, 768;
	// begin inline asm
	ld.global.nc.u32 %r1254, [%rd539];
	// end inline asm
	add.s64 	%rd540, %rd533, 896;
	// begin inline asm
	ld.global.nc.u32 %r1255, [%rd540];
	// end inline asm
	add.s64 	%rd541, %rd533, 1024;
	// begin inline asm
	ld.global.nc.u32 %r1256, [%rd541];
	// end inline asm
	// begin inline asm
	mov.u32 %r1257, %laneid;
	// end inline asm
	shr.u32 	%r45, %r43, 5;
	mad.lo.s32 	%r1263, %r45, 288, %r1257;
	shl.b32 	%r1264, %r1263, 2;
	mov.u32 	%r1265, _ZN6thrust24THRUST_300001_SM_1000_NS8cuda_cub4core6detail5shmemE;
	add.s32 	%r46, %r1265, %r1264;
	st.shared.u32 	[%r46], %r1248;
	st.shared.u32 	[%r46+128], %r1249;
	st.shared.u32 	[%r46+256], %r1250;
	st.shared.u32 	[%r46+384], %r1251;
	st.shared.u32 	[%r46+512], %r1252;
	st.shared.u32 	[%r46+640], %r1253;
	st.shared.u32 	[%r46+768], %r1254;
	st.shared.u32 	[%r46+896], %r1255;
	st.shared.u32 	[%r46+1024], %r1256;
	bar.warp.sync 	-1;
	shl.b32 	%r1266, %r1257, 5;
	add.s32 	%r47, %r46, %r1266;
	ld.shared.u32 	%r48, [%r47];
	ld.shared.u32 	%r49, [%r47+4];
	ld.shared.u32 	%r50, [%r47+8];
	ld.shared.u32 	%r51, [%r47+12];
	ld.shared.u32 	%r52, [%r47+16];
	ld.shared.u32 	%r53, [%r47+20];
	ld.shared.u32 	%r54, [%r47+24];
	ld.shared.u32 	%r55, [%r47+28];
	ld.shared.u32 	%r56, [%r47+32];
	setp.ne.s32 	%p281, %r43, 0;
	mov.b32 	%r2047, 0;
	@%p281 bra 	$L__BB3_54;
	shl.b64 	%rd545, %rd6, 2;
	add.s64 	%rd546, %rd2, %rd545;
	add.s64 	%rd544, %rd546, -4;
	// begin inline asm
	ld.global.nc.u32 %r2047, [%rd544];
	// end inline asm
$L__BB3_54:
	setp.eq.s32 	%p282, %r43, 0;
	bar.sync 	0;
	add.s64 	%rd547, %rd3, %rd543;
	// begin inline asm
	ld.global.nc.u32 %r1268, [%rd547];
	// end inline asm
	add.s64 	%rd548, %rd547, 128;
	// begin inline asm
	ld.global.nc.u32 %r1269, [%rd548];
	// end inline asm
	add.s64 	%rd549, %rd547, 256;
	// begin inline asm
	ld.global.nc.u32 %r1270, [%rd549];
	// end inline asm
	add.s64 	%rd550, %rd547, 384;
	// begin inline asm
	ld.global.nc.u32 %r1271, [%rd550];
	// end inline asm
	add.s64 	%rd551, %rd547, 512;
	// begin inline asm
	ld.global.nc.u32 %r1272, [%rd551];
	// end inline asm
	add.s64 	%rd552, %rd547, 640;
	// begin inline asm
	ld.global.nc.u32 %r1273, [%rd552];
	// end inline asm
	add.s64 	%rd553, %rd547, 768;
	// begin inline asm
	ld.global.nc.u32 %r1274, [%rd553];
	// end inline asm
	add.s64 	%rd554, %rd547, 896;
	// begin inline asm
	ld.global.nc.u32 %r1275, [%rd554];
	// end inline asm
	add.s64 	%rd555, %rd547, 1024;
	// begin inline asm
	ld.global.nc.u32 %r1276, [%rd555];
	// end inline asm
	st.shared.u32 	[%r46], %r1268;
	st.shared.u32 	[%r46+128], %r1269;
	st.shared.u32 	[%r46+256], %r1270;
	st.shared.u32 	[%r46+384], %r1271;
	st.shared.u32 	[%r46+512], %r1272;
	st.shared.u32 	[%r46+640], %r1273;
	st.shared.u32 	[%r46+768], %r1274;
	st.shared.u32 	[%r46+896], %r1275;
	st.shared.u32 	[%r46+1024], %r1276;
	bar.warp.sync 	-1;
	ld.shared.u32 	%r59, [%r47];
	ld.shared.u32 	%r60, [%r47+4];
	ld.shared.u32 	%r61, [%r47+8];
	ld.shared.u32 	%r62, [%r47+12];
	ld.shared.u32 	%r63, [%r47+16];
	ld.shared.u32 	%r64, [%r47+20];
	ld.shared.u32 	%r65, [%r47+24];
	ld.shared.u32 	%r66, [%r47+28];
	ld.shared.u32 	%r67, [%r47+32];
	bar.sync 	0;
	shl.b32 	%r1277, %r43, 2;
	add.s32 	%r1279, %r1265, %r1277;
	add.s32 	%r68, %r1279, 1240;
	st.shared.u32 	[%r1279+1240], %r56;
	bar.sync 	0;
	@%p282 bra 	$L__BB3_56;
	ld.shared.u32 	%r2047, [%r68+-4];
$L__BB3_56:
	setp.ne.s32 	%p283, %r2047, %r48;
	selp.u64 	%rd557, 1, 0, %p283;
	setp.ne.s32 	%p284, %r48, %r49;
	selp.u64 	%rd558, 1, 0, %p284;
	setp.ne.s32 	%p285, %r49, %r50;
	selp.u64 	%rd559, 1, 0, %p285;
	setp.ne.s32 	%p286, %r50, %r51;
	selp.u64 	%rd560, 1, 0, %p286;
	setp.ne.s32 	%p287, %r51, %r52;
	selp.u64 	%rd561, 1, 0, %p287;
	setp.ne.s32 	%p288, %r52, %r53;
	selp.u64 	%rd562, 1, 0, %p288;
	setp.ne.s32 	%p289, %r53, %r54;
	selp.u64 	%rd563, 1, 0, %p289;
	setp.ne.s32 	%p290, %r54, %r55;
	selp.u64 	%rd564, 1, 0, %p290;
	setp.ne.s32 	%p291, %r55, %r56;
	selp.u64 	%rd565, 1, 0, %p291;
	add.s64 	%rd566, %rd558, %rd557;
	selp.b32 	%r1400, 0, %r59, %p284;
	add.s32 	%r1401, %r60, %r1400;
	add.s64 	%rd567, %rd566, %rd559;
	selp.b32 	%r1402, 0, %r1401, %p285;
	add.s32 	%r1403, %r61, %r1402;
	add.s64 	%rd44, %rd567, %rd560;
	selp.b32 	%r1404, 0, %r1403, %p286;
	add.s32 	%r1405, %r62, %r1404;
	add.s64 	%rd45, %rd44, %rd561;
	selp.b32 	%r1406, 0, %r1405, %p287;
	add.s32 	%r1407, %r63, %r1406;
	add.s64 	%rd46, %rd45, %rd562;
	selp.b32 	%r1408, 0, %r1407, %p288;
	add.s32 	%r1409, %r64, %r1408;
	add.s64 	%rd47, %rd46, %rd563;
	selp.b32 	%r1410, 0, %r1409, %p289;
	add.s32 	%r1411, %r65, %r1410;
	add.s64 	%rd48, %rd47, %rd564;
	selp.b32 	%r1412, 0, %r1411, %p290;
	add.s32 	%r1413, %r66, %r1412;
	add.s64 	%rd568, %rd48, %rd565;
	mov.b64 	{%r1281, %r1286}, %rd568;
	selp.b32 	%r1414, 0, %r1413, %p291;
	add.s32 	%r1291, %r67, %r1414;
	mov.b32 	%r1397, 1;
	mov.b32 	%r1398, 0;
	mov.b32 	%r1399, -1;
	// begin inline asm
	shfl.sync.up.b32 %r1280, %r1281, %r1397, %r1398, %r1399;
	// end inline asm
	// begin inline asm
	shfl.sync.up.b32 %r1285, %r1286, %r1397, %r1398, %r1399;
	// end inline asm
	mov.b64 	%rd569, {%r1280, %r1285};
	// begin inline asm
	shfl.sync.up.b32 %r1290, %r1291, %r1397, %r1398, %r1399;
	// end inline asm
	// begin inline asm
	shfl.sync.up.b32 %r1295, %r1296, %r1397, %r1398, %r1399;
	// end inline asm
	setp.eq.s64 	%p292, %rd568, 0;
	selp.b32 	%r1415, %r1290, 0, %p292;
	setp.lt.s32 	%p293, %r1257, 1;
	selp.b64 	%rd570, 0, %rd569, %p293;
	add.s64 	%rd571, %rd570, %rd568;
	mov.b64 	{%r1301, %r1306}, %rd571;
	selp.b32 	%r1416, 0, %r1415, %p293;
	add.s32 	%r1311, %r1416, %r1291;
	mov.b32 	%r1317, 2;
	// begin inline asm
	shfl.sync.up.b32 %r1300, %r1301, %r1317, %r1398, %r1399;
	// end inline asm
	// begin inline asm
	shfl.sync.up.b32 %r1305, %r1306, %r1317, %r1398, %r1399;
	// end inline asm
	mov.b64 	%rd572, {%r1300, %r1305};
	// begin inline asm
	shfl.sync.up.b32 %r1310, %r1311, %r1317, %r1398, %r1399;
	// end inline asm
	// begin inline asm
	shfl.sync.up.b32 %r1315, %r1316, %r1317, %r1398, %r1399;
	// end inline asm
	setp.eq.s64 	%p294, %rd571, 0;
	selp.b32 	%r1417, %r1310, 0, %p294;
	setp.lt.s32 	%p295, %r1257, 2;
	selp.b64 	%rd573, 0, %rd572, %p295;
	add.s64 	%rd574, %rd573, %rd571;
	mov.b64 	{%r1321, %r1326}, %rd574;
	selp.b32 	%r1418, 0, %r1417, %p295;
	add.s32 	%r1331, %r1418, %r1311;
	mov.b32 	%r1337, 4;
	// begin inline asm
	shfl.sync.up.b32 %r1320, %r1321, %r1337, %r1398, %r1399;
	// end inline asm
	// begin inline asm
	shfl.sync.up.b32 %r1325, %r1326, %r1337, %r1398, %r1399;
	// end inline asm
	mov.b64 	%rd575, {%r1320, %r1325};
	// begin inline asm
	shfl.sync.up.b32 %r1330, %r1331, %r1337, %r1398, %r1399;
	// end inline asm
	// begin inline asm
	shfl.sync.up.b32 %r1335, %r1336, %r1337, %r1398, %r1399;
	// end inline asm
	setp.eq.s64 	%p296, %rd574, 0;
	selp.b32 	%r1419, %r1330, 0, %p296;
	setp.lt.s32 	%p297, %r1257, 4;
	selp.b64 	%rd576, 0, %rd575, %p297;
	add.s64 	%rd577, %rd576, %rd574;
	mov.b64 	{%r1341, %r1346}, %rd577;
	selp.b32 	%r1420, 0, %r1419, %p297;
	add.s32 	%r1351, %r1420, %r1331;
	mov.b32 	%r1357, 8;
	// begin inline asm
	shfl.sync.up.b32 %r1340, %r1341, %r1357, %r1398, %r1399;
	// end inline asm
	// begin inline asm
	shfl.sync.up.b32 %r1345, %r1346, %r1357, %r1398, %r1399;
	// end inline asm
	mov.b64 	%rd578, {%r1340, %r1345};
	// begin inline asm
	shfl.sync.up.b32 %r1350, %r1351, %r1357, %r1398, %r1399;
	// end inline asm
	// begin inline asm
	shfl.sync.up.b32 %r1355, %r1356, %r1357, %r1398, %r1399;
	// end inline asm
	setp.eq.s64 	%p298, %rd577, 0;
	selp.b32 	%r1421, %r1350, 0, %p298;
	setp.lt.s32 	%p299, %r1257, 8;
	selp.b64 	%rd579, 0, %rd578, %p299;
	add.s64 	%rd580, %rd579, %rd577;
	mov.b64 	{%r1361, %r1366}, %rd580;
	selp.b32 	%r1422, 0, %r1421, %p299;
	add.s32 	%r1371, %r1422, %r1351;
	mov.b32 	%r1377, 16;
	// begin inline asm
	shfl.sync.up.b32 %r1360, %r1361, %r1377, %r1398, %r1399;
	// end inline asm
	// begin inline asm
	shfl.sync.up.b32 %r1365, %r1366, %r1377, %r1398, %r1399;
	// end inline asm
	mov.b64 	%rd581, {%r1360, %r1365};
	// begin inline asm
	shfl.sync.up.b32 %r1370, %r1371, %r1377, %r1398, %r1399;
	// end inline asm
	// begin inline asm
	shfl.sync.up.b32 %r1375, %r1376, %r1377, %r1398, %r1399;
	// end inline asm
	setp.eq.s64 	%p300, %rd580, 0;
	selp.b32 	%r1423, %r1370, 0, %p300;
	setp.lt.s32 	%p301, %r1257, 16;
	selp.b64 	%rd582, 0, %rd581, %p301;
	add.s64 	%rd49, %rd582, %rd580;
	mov.b64 	{%r1381, %r1386}, %rd49;
	selp.b32 	%r1424, 0, %r1423, %p301;
	add.s32 	%r1391, %r1424, %r1371;
	// begin inline asm
	shfl.sync.up.b32 %r1380, %r1381, %r1397, %r1398, %r1399;
	// end inline asm
	// begin inline asm
	shfl.sync.up.b32 %r1385, %r1386, %r1397, %r1398, %r1399;
	// end inline asm
	mov.b64 	%rd809, {%r1380, %r1385};
	// begin inline asm
	shfl.sync.up.b32 %r2061, %r1391, %r1397, %r1398, %r1399;
	// end inline asm
	// begin inline asm
	shfl.sync.up.b32 %r1395, %r1396, %r1397, %r1398, %r1399;
	// end inline asm
	setp.ne.s32 	%p302, %r1257, 31;
	@%p302 bra 	$L__BB3_58;
	shl.b32 	%r1425, %r45, 4;
	mov.u32 	%r1426, _ZN6thrust24THRUST_300001_SM_1000_NS8cuda_cub4core6detail5shmemE;
	add.s32 	%r1427, %r1426, %r1425;
	st.shared.u64 	[%r1427], %rd49;
	st.shared.u32 	[%r1427+8], %r1391;
$L__BB3_58:
	bar.sync 	0;
	ld.shared.u64 	%rd583, [_ZN6thrust24THRUST_300001_SM_1000_NS8cuda_cub4core6detail5shmemE];
	ld.shared.u32 	%r1428, [_ZN6thrust24THRUST_300001_SM_1000_NS8cuda_cub4core6detail5shmemE+8];
	ld.shared.u64 	%rd584, [_ZN6thrust24THRUST_300001_SM_1000_NS8cuda_cub4core6detail5shmemE+16];
	ld.shared.u32 	%r1429, [_ZN6thrust24THRUST_300001_SM_1000_NS8cuda_cub4core6detail5shmemE+24];
	add.s64 	%rd585, %rd584, %rd583;
	setp.eq.s64 	%p303, %rd584, 0;
	selp.b32 	%r1430, %r1428, 0, %p303;
	add.s32 	%r1431, %r1430, %r1429;
	setp.eq.s32 	%p304, %r45, 2;
	selp.b64 	%rd586, %rd585, %rd583, %p304;
	selp.b32 	%r1432, %r1431, %r1428, %p304;
	ld.shared.u64 	%rd587, [_ZN6thrust24THRUST_300001_SM_1000_NS8cuda_cub4core6detail5shmemE+32];
	ld.shared.u32 	%r1433, [_ZN6thrust24THRUST_300001_SM_1000_NS8cuda_cub4core6detail5shmemE+40];
	add.s64 	%rd588, %rd587, %rd585;
	setp.eq.s64 	%p305, %rd587, 0;
	selp.b32 	%r1434, %r1431, 0, %p305;
	add.s32 	%r1435, %r1434, %r1433;
	setp.eq.s32 	%p306, %r45, 3;
	selp.b64 	%rd589, %rd588, %rd586, %p306;
	selp.b32 	%r1436, %r1435, %r1432, %p306;
	ld.shared.u64 	%rd590, [_ZN6thrust24THRUST_300001_SM_1000_NS8cuda_cub4core6detail5shmemE+48];
	ld.shared.u32 	%r1437, [_ZN6thrust24THRUST_300001_SM_1000_NS8cuda_cub4core6detail5shmemE+56];
	add.s64 	%rd591, %rd590, %rd588;
	setp.eq.s64 	%p307, %rd590, 0;
	selp.b32 	%r1438, %r1435, 0, %p307;
	add.s32 	%r1439, %r1438, %r1437;
	setp.eq.s32 	%p308, %r45, 4;
	selp.b64 	%rd592, %rd591, %rd589, %p308;
	selp.b32 	%r1440, %r1439, %r1436, %p308;
	ld.shared.u64 	%rd593, [_ZN6thrust24THRUST_300001_SM_1000_NS8cuda_cub4core6detail5shmemE+64];
	ld.shared.u32 	%r1441, [_ZN6thrust24THRUST_300001_SM_1000_NS8cuda_cub4core6detail5shmemE+72];
	add.s64 	%rd594, %rd593, %rd591;
	setp.eq.s64 	%p309, %rd593, 0;
	selp.b32 	%r1442, %r1439, 0, %p309;
	add.s32 	%r1443, %r1442, %r1441;
	setp.eq.s32 	%p310, %r45, 5;
	selp.b64 	%rd595, %rd594, %rd592, %p310;
	selp.b32 	%r1444, %r1443, %r1440, %p310;
	ld.shared.u64 	%rd596, [_ZN6thrust24THRUST_300001_SM_1000_NS8cuda_cub4core6detail5shmemE+80];
	ld.shared.u32 	%r1445, [_ZN6thrust24THRUST_300001_SM_1000_NS8cuda_cub4core6detail5shmemE+88];
	add.s64 	%rd597, %rd596, %rd594;
	setp.eq.s64 	%p311, %rd596, 0;
	selp.b32 	%r1446, %r1443, 0, %p311;
	add.s32 	%r1447, %r1446, %r1445;
	setp.eq.s32 	%p312, %r45, 6;
	selp.b64 	%rd598, %rd597, %rd595, %p312;
	selp.b32 	%r1448, %r1447, %r1444, %p312;
	ld.shared.u64 	%rd599, [_ZN6thrust24THRUST_300001_SM_1000_NS8cuda_cub4core6detail5shmemE+96];
	ld.shared.u32 	%r1449, [_ZN6thrust24THRUST_300001_SM_1000_NS8cuda_cub4core6detail5shmemE+104];
	add.s64 	%rd600, %rd599, %rd597;
	setp.eq.s64 	%p313, %rd599, 0;
	selp.b32 	%r1450, %r1447, 0, %p313;
	add.s32 	%r1451, %r1450, %r1449;
	setp.eq.s32 	%p314, %r45, 7;
	selp.b64 	%rd51, %rd600, %rd598, %p314;
	selp.b32 	%r73, %r1451, %r1448, %p314;
	ld.shared.u64 	%rd601, [_ZN6thrust24THRUST_300001_SM_1000_NS8cuda_cub4core6detail5shmemE+112];
	ld.shared.u32 	%r1452, [_ZN6thrust24THRUST_300001_SM_1000_NS8cuda_cub4core6detail5shmemE+120];
	add.s64 	%rd52, %rd601, %rd600;
	setp.eq.s64 	%p315, %rd601, 0;
	selp.b32 	%r1453, %r1451, 0, %p315;
	add.s32 	%r74, %r1453, %r1452;
	setp.lt.u32 	%p316, %r43, 32;
	@%p316 bra 	$L__BB3_60;
	setp.eq.s64 	%p317, %rd809, 0;
	selp.b32 	%r1454, %r73, 0, %p317;
	add.s32 	%r1455, %r1454, %r2061;
	setp.eq.s32 	%p318, %r1257, 0;
	selp.b64 	%rd602, 0, %rd809, %p318;
	add.s64 	%rd809, %rd51, %rd602;
	selp.b32 	%r2061, %r73, %r1455, %p318;
	bra.uni 	$L__BB3_96;
$L__BB3_60:
	setp.ne.s32 	%p319, %r43, 0;
	mul.wide.u32 	%rd603, %r1, 16;
	add.s64 	%rd54, %rd1, %rd603;
	@%p319 bra 	$L__BB3_62;
	st.shared.u64 	[_ZN6thrust24THRUST_300001_SM_1000_NS8cuda_cub4core6detail5shmemE+200], %rd52;
	st.shared.u32 	[_ZN6thrust24THRUST_300001_SM_1000_NS8cuda_cub4core6detail5shmemE+208], %r74;
	mov.b32 	%r1456, 100;
	mov.b64 	%rd605, {%r74, %r1456};
	add.s64 	%rd604, %rd54, 512;
	// begin inline asm
	st.relaxed.gpu.v2.u64 [%rd604], {%rd605, %rd52};
	// end inline asm
$L__BB3_62:
	not.b32 	%r76, %r43;
	mov.u32 	%r1457, %nctaid.x;
	setp.gt.u32 	%p320, %r1457, 499;
	@%p320 bra 	$L__BB3_64;
	membar.cta;
	bra.uni 	$L__BB3_65;
$L__BB3_64:
	mov.b32 	%r1458, 450;
	// begin inline asm
	nanosleep.u32 %r1458;
	// end inline asm
$L__BB3_65:
	mul.wide.s32 	%rd607, %r76, 16;
	add.s64 	%rd608, %rd54, %rd607;
	add.s64 	%rd55, %rd608, 512;
$L__BB3_66:
	// begin inline asm
	ld.relaxed.gpu.v2.u64 {%rd609, %rd799}, [%rd55];
	// end inline asm
	mov.b64 	{%r2049, %r2054}, %rd609;
	setp.eq.s32 	%p321, %r2054, 99;
	mov.b32 	%r1459, -1;
	vote.sync.any.pred 	%p322, %p321, %r1459;
	@%p322 bra 	$L__BB3_66;
	setp.eq.s32 	%p323, %r2054, 101;
	mov.b32 	%r1481, -1;
	vote.sync.ballot.b32 	%r1482, %p323, %r1481;
	// begin inline asm
	mov.u32 %r1461, %lanemask_ge;
	// end inline asm
	and.b32  	%r1483, %r1482, %r1461;
	or.b32  	%r1484, %r1483, -2147483648;
	add.s32 	%r1485, %r1484, -1;
	not.b32 	%r1486, %r1484;
	and.b32  	%r1487, %r1486, %r1485;
	popc.b32 	%r80, %r1487;
	mov.b64 	{%r1463, %r1468}, %rd799;
	mov.b32 	%r1479, 1;
	// begin inline asm
	shfl.sync.down.b32 %r1462, %r1463, %r1479, %r80, %r1481;
	// end inline asm
	// begin inline asm
	shfl.sync.down.b32 %r1467, %r1468, %r1479, %r80, %r1481;
	// end inline asm
	// begin inline asm
	shfl.sync.down.b32 %r1472, %r2049, %r1479, %r80, %r1481;
	// end inline asm
	// begin inline asm
	shfl.sync.down.b32 %r1477, %r1478, %r1479, %r80, %r1481;
	// end inline asm
	setp.ge.s32 	%p325, %r1257, %r80;
	@%p325 bra 	$L__BB3_69;
	mov.b64 	%rd612, {%r1462, %r1467};
	add.s64 	%rd57, %rd799, %rd612;
	setp.eq.s64 	%p326, %rd799, 0;
	selp.b32 	%r1488, %r1472, 0, %p326;
	add.s32 	%r2049, %r1488, %r2049;
	mov.u64 	%rd799, %rd57;
$L__BB3_69:
	mov.b64 	{%r1490, %r1495}, %rd799;
	mov.b32 	%r1506, 2;
	mov.b32 	%r1508, -1;
	// begin inline asm
	shfl.sync.down.b32 %r1489, %r1490, %r1506, %r80, %r1508;
	// end inline asm
	// begin inline asm
	shfl.sync.down.b32 %r1494, %r1495, %r1506, %r80, %r1508;
	// end inline asm
	// begin inline asm
	shfl.sync.down.b32 %r1499, %r2049, %r1506, %r80, %r1508;
	// end inline asm
	// begin inline asm
	shfl.sync.down.b32 %r1504, %r1505, %r1506, %r80, %r1508;
	// end inline asm
	add.s32 	%r89, %r1257, 2;
	setp.gt.s32 	%p327, %r89, %r80;
	@%p327 bra 	$L__BB3_71;
	mov.b64 	%rd613, {%r1489, %r1494};
	add.s64 	%rd59, %rd799, %rd613;
	setp.eq.s64 	%p328, %rd799, 0;
	selp.b32 	%r1509, %r1499, 0, %p328;
	add.s32 	%r2049, %r1509, %r2049;
	mov.u64 	%rd799, %rd59;
$L__BB3_71:
	mov.b64 	{%r1511, %r1516}, %rd799;
	mov.b32 	%r1527, 4;
	mov.b32 	%r1529, -1;
	// begin inline asm
	shfl.sync.down.b32 %r1510, %r1511, %r1527, %r80, %r1529;
	// end inline asm
	// begin inline asm
	shfl.sync.down.b32 %r1515, %r1516, %r1527, %r80, %r1529;
	// end inline asm
	// begin inline asm
	shfl.sync.down.b32 %r1520, %r2049, %r1527, %r80, %r1529;
	// end inline asm
	// begin inline asm
	shfl.sync.down.b32 %r1525, %r1526, %r1527, %r80, %r1529;
	// end inline asm
	add.s32 	%r95, %r1257, 4;
	setp.gt.s32 	%p329, %r95, %r80;
	@%p329 bra 	$L__BB3_73;
	mov.b64 	%rd614, {%r1510, %r1515};
	add.s64 	%rd61, %rd799, %rd614;
	setp.eq.s64 	%p330, %rd799, 0;
	selp.b32 	%r1530, %r1520, 0, %p330;
	add.s32 	%r2049, %r1530, %r2049;
	mov.u64 	%rd799, %rd61;
$L__BB3_73:
	mov.b64 	{%r1532, %r1537}, %rd799;
	mov.b32 	%r1548, 8;
	mov.b32 	%r1550, -1;
	// begin inline asm
	shfl.sync.down.b32 %r1531, %r1532, %r1548, %r80, %r1550;
	// end inline asm
	// begin inline asm
	shfl.sync.down.b32 %r1536, %r1537, %r1548, %r80, %r1550;
	// end inline asm
	// begin inline asm
	shfl.sync.down.b32 %r1541, %r2049, %r1548, %r80, %r1550;
	// end inline asm
	// begin inline asm
	shfl.sync.down.b32 %r1546, %r1547, %r1548, %r80, %r1550;
	// end inline asm
	add.s32 	%r101, %r1257, 8;
	setp.gt.s32 	%p331, %r101, %r80;
	@%p331 bra 	$L__BB3_75;
	mov.b64 	%rd615, {%r1531, %r1536};
	add.s64 	%rd63, %rd799, %rd615;
	setp.eq.s64 	%p332, %rd799, 0;
	selp.b32 	%r1551, %r1541, 0, %p332;
	add.s32 	%r2049, %r1551, %r2049;
	mov.u64 	%rd799, %rd63;
$L__BB3_75:
	mov.b64 	{%r1553, %r1558}, %rd799;
	mov.b32 	%r1569, 16;
	mov.b32 	%r1571, -1;
	// begin inline asm
	shfl.sync.down.b32 %r1552, %r1553, %r1569, %r80, %r1571;
	// end inline asm
	// begin inline asm
	shfl.sync.down.b32 %r1557, %r1558, %r1569, %r80, %r1571;
	// end inline asm
	// begin inline asm
	shfl.sync.down.b32 %r1562, %r2049, %r1569, %r80, %r1571;
	// end inline asm
	// begin inline asm
	shfl.sync.down.b32 %r1567, %r1568, %r1569, %r80, %r1571;
	// end inline asm
	add.s32 	%r107, %r1257, 16;
	setp.gt.s32 	%p333, %r107, %r80;
	@%p333 bra 	$L__BB3_77;
	mov.b64 	%rd616, {%r1552, %r1557};
	add.s64 	%rd65, %rd799, %rd616;
	setp.eq.s64 	%p334, %rd799, 0;
	selp.b32 	%r1572, %r1562, 0, %p334;
	add.s32 	%r2049, %r1572, %r2049;
	mov.u64 	%rd799, %rd65;
$L__BB3_77:
	not.b32 	%r1573, %r43;
	add.s32 	%r2055, %r1, %r1573;
	add.s64 	%rd67, %rd1, 512;
$L__BB3_78:
	setp.ne.s32 	%p335, %r2054, 101;
	mov.b32 	%r1574, -1;
	vote.sync.all.pred 	%p336, %p335, %r1574;
	not.pred 	%p337, %p336;
	@%p337 bra 	$L__BB3_92;
	mul.wide.s32 	%rd672, %r2055, 16;
	add.s64 	%rd673, %rd67, %rd672;
	add.s64 	%rd671, %rd673, -512;
$L__BB3_80:
	// begin inline asm
	ld.relaxed.gpu.v2.u64 {%rd669, %rd805}, [%rd671];
	// end inline asm
	mov.b64 	{%r2057, %r2054}, %rd669;
	setp.eq.s32 	%p375, %r2054, 99;
	mov.b32 	%r1659, -1;
	vote.sync.any.pred 	%p376, %p375, %r1659;
	@%p376 bra 	$L__BB3_80;
	setp.eq.s32 	%p377, %r2054, 101;
	mov.b32 	%r1680, -1;
	vote.sync.ballot.b32 	%r1681, %p377, %r1680;
	and.b32  	%r1682, %r1681, %r1461;
	or.b32  	%r1683, %r1682, -2147483648;
	add.s32 	%r1684, %r1683, -1;
	not.b32 	%r1685, %r1683;
	and.b32  	%r1686, %r1685, %r1684;
	popc.b32 	%r116, %r1686;
	mov.b64 	{%r1662, %r1667}, %rd805;
	mov.b32 	%r1678, 1;
	// begin inline asm
	shfl.sync.down.b32 %r1661, %r1662, %r1678, %r116, %r1680;
	// end inline asm
	// begin inline asm
	shfl.sync.down.b32 %r1666, %r1667, %r1678, %r116, %r1680;
	// end inline asm
	// begin inline asm
	shfl.sync.down.b32 %r1671, %r2057, %r1678, %r116, %r1680;
	// end inline asm
	// begin inline asm
	shfl.sync.down.b32 %r1676, %r1677, %r1678, %r116, %r1680;
	// end inline asm
	setp.ge.s32 	%p379, %r1257, %r116;
	@%p379 bra 	$L__BB3_83;
	mov.b64 	%rd674, {%r1661, %r1666};
	add.s64 	%rd70, %rd805, %rd674;
	setp.eq.s64 	%p380, %rd805, 0;
	selp.b32 	%r1687, %r1671, 0, %p380;
	add.s32 	%r2057, %r1687, %r2057;
	mov.u64 	%rd805, %rd70;
$L__BB3_83:
	mov.b64 	{%r1689, %r1694}, %rd805;
	mov.b32 	%r1705, 2;
	mov.b32 	%r1707, -1;
	// begin inline asm
	shfl.sync.down.b32 %r1688, %r1689, %r1705, %r116, %r1707;
	// end inline asm
	// begin inline asm
	shfl.sync.down.b32 %r1693, %r1694, %r1705, %r116, %r1707;
	// end inline asm
	// begin inline asm
	shfl.sync.down.b32 %r1698, %r2057, %r1705, %r116, %r1707;
	// end inline asm
	// begin inline asm
	shfl.sync.down.b32 %r1703, %r1704, %r1705, %r116, %r1707;
	// end inline asm
	setp.gt.s32 	%p381, %r89, %r116;
	@%p381 bra 	$L__BB3_85;
	mov.b64 	%rd675, {%r1688, %r1693};
	add.s64 	%rd72, %rd805, %rd675;
	setp.eq.s64 	%p382, %rd805, 0;
	selp.b32 	%r1708, %r1698, 0, %p382;
	add.s32 	%r2057, %r1708, %r2057;
	mov.u64 	%rd805, %rd72;
$L__BB3_85:
	mov.b64 	{%r1710, %r1715}, %rd805;
	mov.b32 	%r1726, 4;
	mov.b32 	%r1728, -1;
	// begin inline asm
	shfl.sync.down.b32 %r1709, %r1710, %r1726, %r116, %r1728;
	// end inline asm
	// begin inline asm
	shfl.sync.down.b32 %r1714, %r1715, %r1726, %r116, %r1728;
	// end inline asm
	// begin inline asm
	shfl.sync.down.b32 %r1719, %r2057, %r1726, %r116, %r1728;
	// end inline asm
	// begin inline asm
	shfl.sync.down.b32 %r1724, %r1725, %r1726, %r116, %r1728;
	// end inline asm
	setp.gt.s32 	%p383, %r95, %r116;
	@%p383 bra 	$L__BB3_87;
	mov.b64 	%rd676, {%r1709, %r1714};
	add.s64 	%rd74, %rd805, %rd676;
	setp.eq.s64 	%p384, %rd805, 0;
	selp.b32 	%r1729, %r1719, 0, %p384;
	add.s32 	%r2057, %r1729, %r2057;
	mov.u64 	%rd805, %rd74;
$L__BB3_87:
	mov.b64 	{%r1731, %r1736}, %rd805;
	mov.b32 	%r1747, 8;
	mov.b32 	%r1749, -1;
	// begin inline asm
	shfl.sync.down.b32 %r1730, %r1731, %r1747, %r116, %r1749;
	// end inline asm
	// begin inline asm
	shfl.sync.down.b32 %r1735, %r1736, %r1747, %r116, %r1749;
	// end inline asm
	// begin inline asm
	shfl.sync.down.b32 %r1740, %r2057, %r1747, %r116, %r1749;
	// end inline asm
	// begin inline asm
	shfl.sync.down.b32 %r1745, %r1746, %r1747, %r116, %r1749;
	// end inline asm
	setp.gt.s32 	%p385, %r101, %r116;
	@%p385 bra 	$L__BB3_89;
	mov.b64 	%rd677, {%r1730, %r1735};
	add.s64 	%rd76, %rd805, %rd677;
	setp.eq.s64 	%p386, %rd805, 0;
	selp.b32 	%r1750, %r1740, 0, %p386;
	add.s32 	%r2057, %r1750, %r2057;
	mov.u64 	%rd805, %rd76;
$L__BB3_89:
	mov.b64 	{%r1752, %r1757}, %rd805;
	mov.b32 	%r1768, 16;
	mov.b32 	%r1770, -1;
	// begin inline asm
	shfl.sync.down.b32 %r1751, %r1752, %r1768, %r116, %r1770;
	// end inline asm
	// begin inline asm
	shfl.sync.down.b32 %r1756, %r1757, %r1768, %r116, %r1770;
	// end inline asm
	// begin inline asm
	shfl.sync.down.b32 %r1761, %r2057, %r1768, %r116, %r1770;
	// end inline asm
	// begin inline asm
	shfl.sync.down.b32 %r1766, %r1767, %r1768, %r116, %r1770;
	// end inline asm
	setp.gt.s32 	%p387, %r107, %r116;
	@%p387 bra 	$L__BB3_91;
	mov.b64 	%rd678, {%r1751, %r1756};
	add.s64 	%rd78, %rd805, %rd678;
	setp.eq.s64 	%p388, %rd805, 0;
	selp.b32 	%r1771, %r1761, 0, %p388;
	add.s32 	%r2057, %r1771, %r2057;
	mov.u64 	%rd805, %rd78;
$L__BB3_91:
	add.s64 	%rd80, %rd805, %rd799;
	setp.eq.s64 	%p389, %rd799, 0;
	selp.b32 	%r1772, %r2057, 0, %p389;
	add.s32 	%r2049, %r1772, %r2049;
	add.s32 	%r2055, %r2055, -32;
	mov.u64 	%rd799, %rd80;
	bra.uni 	$L__BB3_78;
$L__BB3_92:
	@%p319 bra 	$L__BB3_94;
	add.s64 	%rd619, %rd799, %rd52;
	setp.eq.s64 	%p339, %rd52, 0;
	selp.b32 	%r1576, %r2049, 0, %p339;
	add.s32 	%r1577, %r1576, %r74;
	mov.b32 	%r1578, 101;
	mov.b64 	%rd618, {%r1577, %r1578};
	add.s64 	%rd617, %rd54, 512;
	// begin inline asm
	st.relaxed.gpu.v2.u64 [%rd617], {%rd618, %rd619};
	// end inline asm
	st.shared.u64 	[_ZN6thrust24THRUST_300001_SM_1000_NS8cuda_cub4core6detail5shmemE+168], %rd799;
	st.shared.u32 	[_ZN6thrust24THRUST_300001_SM_1000_NS8cuda_cub4core6detail5shmemE+176], %r2049;
	st.shared.u64 	[_ZN6thrust24THRUST_300001_SM_1000_NS8cuda_cub4core6detail5shmemE+184], %rd619;
	st.shared.u32 	[_ZN6thrust24THRUST_300001_SM_1000_NS8cuda_cub4core6detail5shmemE+192], %r1577;
$L__BB3_94:
	setp.ne.s32 	%p340, %r1257, 0;
	@%p340 bra 	$L__BB3_96;
	st.shared.u64 	[_ZN6thrust24THRUST_300001_SM_1000_NS8cuda_cub4core6detail5shmemE+136], %rd799;
	st.shared.u32 	[_ZN6thrust24THRUST_300001_SM_1000_NS8cuda_cub4core6detail5shmemE+144], %r2049;
	mov.u64 	%rd809, %rd799;
	mov.u32 	%r2061, %r2049;
$L__BB3_96:
	setp.eq.s32 	%p341, %r43, 0;
	bar.sync 	0;
	@%p341 bra 	$L__BB3_98;
	ld.shared.u32 	%r1579, [_ZN6thrust24THRUST_300001_SM_1000_NS8cuda_cub4core6detail5shmemE+144];
	ld.shared.u64 	%rd620, [_ZN6thrust24THRUST_300001_SM_1000_NS8cuda_cub4core6detail5shmemE+136];
	add.s64 	%rd82, %rd620, %rd809;
	setp.eq.s64 	%p342, %rd809, 0;
	selp.b32 	%r1580, %r1579, 0, %p342;
	add.s32 	%r2061, %r1580, %r2061;
	mov.u64 	%rd809, %rd82;
$L__BB3_98:
	setp.ne.s32 	%p343, %r54, %r55;
	setp.ne.s32 	%p344, %r53, %r54;
	setp.ne.s32 	%p345, %r52, %r53;
	setp.ne.s32 	%p346, %r51, %r52;
	setp.ne.s32 	%p347, %r50, %r51;
	setp.ne.s32 	%p348, %r49, %r50;
	setp.ne.s32 	%p349, %r48, %r49;
	setp.ne.s32 	%p350, %r2047, %r48;
	selp.u64 	%rd621, 1, 0, %p350;
	add.s64 	%rd84, %rd809, %rd621;
	selp.b32 	%r1581, 0, %r2061, %p350;
	add.s32 	%r147, %r1581, %r59;
	selp.u64 	%rd622, 1, 0, %p349;
	add.s64 	%rd623, %rd622, %rd621;
	add.s64 	%rd85, %rd623, %rd809;
	selp.b32 	%r1582, 0, %r147, %p349;
	add.s32 	%r148, %r60, %r1582;
	selp.u64 	%rd624, 1, 0, %p348;
	add.s64 	%rd86, %rd85, %rd624;
	selp.b32 	%r1583, 0, %r148, %p348;
	add.s32 	%r149, %r61, %r1583;
	add.s64 	%rd87, %rd44, %rd809;
	selp.b32 	%r1584, 0, %r149, %p347;
	add.s32 	%r150, %r62, %r1584;
	add.s64 	%rd88, %rd45, %rd809;
	selp.b32 	%r1585, 0, %r150, %p346;
	add.s32 	%r151, %r63, %r1585;
	add.s64 	%rd89, %rd46, %rd809;
	selp.b32 	%r1586, 0, %r151, %p345;
	add.s32 	%r152, %r64, %r1586;
	add.s64 	%rd90, %rd47, %rd809;
	selp.b32 	%r1587, 0, %r152, %p344;
	add.s32 	%r153, %r65, %r1587;
	add.s64 	%rd91, %rd48, %rd809;
	selp.b32 	%r1588, 0, %r153, %p343;
	add.s32 	%r154, %r66, %r1588;
	ld.shared.u64 	%rd92, [_ZN6thrust24THRUST_300001_SM_1000_NS8cuda_cub4core6detail5shmemE+200];
	ld.shared.u64 	%rd93, [_ZN6thrust24THRUST_300001_SM_1000_NS8cuda_cub4core6detail5shmemE+168];
	setp.lt.s64 	%p351, %rd92, 257;
	@%p351 bra 	$L__BB3_124;
	setp.eq.s32 	%p361, %r2047, %r48;
	bar.sync 	0;
	@%p361 bra 	$L__BB3_101;
	cvt.u32.u64 	%r1589, %rd93;
	cvt.u32.u64 	%r1590, %rd809;
	sub.s32 	%r1591, %r1590, %r1589;
	shl.b32 	%r1592, %r1591, 3;
	mov.u32 	%r1593, _ZN6thrust24THRUST_300001_SM_1000_NS8cuda_cub4core6detail5shmemE;
	add.s32 	%r1594, %r1593, %r1592;
	st.shared.v2.u32 	[%r1594], {%r2047, %r2061};
$L__BB3_101:
	setp.eq.s32 	%p362, %r48, %r49;
	@%p362 bra 	$L__BB3_103;
	cvt.u32.u64 	%r1595, %rd93;
	cvt.u32.u64 	%r1596, %rd84;
	sub.s32 	%r1597, %r1596, %r1595;
	shl.b32 	%r1598, %r1597, 3;
	mov.u32 	%r1599, _ZN6thrust24THRUST_300001_SM_1000_NS8cuda_cub4core6detail5shmemE;
	add.s32 	%r1600, %r1599, %r1598;
	st.shared.v2.u32 	[%r1600], {%r48, %r147};
$L__BB3_103:
	setp.eq.s32 	%p363, %r49, %r50;
	@%p363 bra 	$L__BB3_105;
	cvt.u32.u64 	%r1601, %rd93;
	cvt.u32.u64 	%r1602, %rd85;
	sub.s32 	%r1603, %r1602, %r1601;
	shl.b32 	%r1604, %r1603, 3;
	mov.u32 	%r1605, _ZN6thrust24THRUST_300001_SM_1000_NS8cuda_cub4core6detail5shmemE;
	add.s32 	%r1606, %r1605, %r1604;
	st.shared.v2.u32 	[%r1606], {%r49, %r148};
$L__BB3_105:
	setp.eq.s32 	%p364, %r50, %r51;
	@%p364 bra 	$L__BB3_107;
	cvt.u32.u64 	%r1607, %rd93;
	cvt.u32.u64 	%r1608, %rd86;
	sub.s32 	%r1609, %r1608, %r1607;
	shl.b32 	%r1610, %r1609, 3;
	mov.u32 	%r1611, _ZN6thrust24THRUST_300001_SM_1000_NS8cuda_cub4core6detail5shmemE;
	add.s32 	%r1612, %r1611, %r1610;
	st.shared.v2.u32 	[%r1612], {%r50, %r149};
$L__BB3_107:
	setp.eq.s32 	%p365, %r51, %r52;
	@%p365 bra 	$L__BB3_109;
	cvt.u32.u64 	%r1613, %rd93;
	cvt.u32.u64 	%r1614, %rd87;
	sub.s32 	%r1615, %r1614, %r1613;
	shl.b32 	%r1616, %r1615, 3;
	mov.u32 	%r1617, _ZN6thrust24THRUST_300001_SM_1000_NS8cuda_cub4core6detail5shmemE;
	add.s32 	%r1618, %r1617, %r1616;
	st.shared.v2.u32 	[%r1618], {%r51, %r150};
$L__BB3_109:
	setp.eq.s32 	%p366, %r52, %r53;
	@%p366 bra 	$L__BB3_111;
	cvt.u32.u64 	%r1619, %rd93;
	cvt.u32.u64 	%r1620, %rd88;
	sub.s32 	%r1621, %r1620, %r1619;
	shl.b32 	%r1622, %r1621, 3;
	mov.u32 	%r1623, _ZN6thrust24THRUST_300001_SM_1000_NS8cuda_cub4core6detail5shmemE;
	add.s32 	%r1624, %r1623, %r1622;
	st.shared.v2.u32 	[%r1624], {%r52, %r151};
$L__BB3_111:
	setp.eq.s32 	%p367, %r53, %r54;
	@%p367 bra 	$L__BB3_113;
	cvt.u32.u64 	%r1625, %rd93;
	cvt.u32.u64 	%r1626, %rd89;
	sub.s32 	%r1627, %r1626, %r1625;
	shl.b32 	%r1628, %r1627, 3;
	mov.u32 	%r1629, _ZN6thrust24THRUST_300001_SM_1000_NS8cuda_cub4core6detail5shmemE;
	add.s32 	%r1630, %r1629, %r1628;
	st.shared.v2.u32 	[%r1630], {%r53, %r152};
$L__BB3_113:
	setp.eq.s32 	%p368, %r54, %r55;
	@%p368 bra 	$L__BB3_115;
	cvt.u32.u64 	%r1631, %rd93;
	cvt.u32.u64 	%r1632, %rd90;
	sub.s32 	%r1633, %r1632, %r1631;
	shl.b32 	%r1634, %r1633, 3;
	mov.u32 	%r1635, _ZN6thrust24THRUST_300001_SM_1000_NS8cuda_cub4core6detail5shmemE;
	add.s32 	%r1636, %r1635, %r1634;
	st.shared.v2.u32 	[%r1636], {%r54, %r153};
$L__BB3_115:
	setp.eq.s32 	%p369, %r55, %r56;
	@%p369 bra 	$L__BB3_117;
	cvt.u32.u64 	%r1637, %rd93;
	cvt.u32.u64 	%r1638, %rd91;
	sub.s32 	%r1639, %r1638, %r1637;
	shl.b32 	%r1640, %r1639, 3;
	mov.u32 	%r1641, _ZN6thrust24THRUST_300001_SM_1000_NS8cuda_cub4core6detail5shmemE;
	add.s32 	%r1642, %r1641, %r1640;
	st.shared.v2.u32 	[%r1642], {%r55, %r154};
$L__BB3_117:
	bar.sync 	0;
	cvt.u64.u32 	%rd815, %r43;
	setp.le.u64 	%p370, %rd92, %rd815;
	@%p370 bra 	$L__BB3_362;
	not.b64 	%rd652, %rd815;
	add.s64 	%rd95, %rd92, %rd652;
	shr.u64 	%rd653, %rd95, 8;
	add.s64 	%rd654, %rd653, 1;
	and.b64  	%rd811, %rd654, 3;
	and.b64  	%rd655, %rd95, 768;
	setp.eq.s64 	%p371, %rd655, 768;
	@%p371 bra 	$L__BB3_121;
	add.s64 	%rd656, %rd93, %rd815;
	shl.b64 	%rd657, %rd656, 2;
	add.s64 	%rd813, %rd5, %rd657;
	add.s64 	%rd812, %rd4, %rd657;
	shl.b32 	%r1643, %r43, 3;
	mov.u32 	%r1644, _ZN6thrust24THRUST_300001_SM_1000_NS8cuda_cub4core6detail5shmemE;
	add.s32 	%r2063, %r1644, %r1643;
	shl.b64 	%rd658, %rd811, 8;
	add.s64 	%rd815, %rd658, %rd815;
$L__BB3_120:
	.pragma "nounroll";
	ld.shared.v2.u32 	{%r1645, %r1646}, [%r2063];
	st.global.u32 	[%rd812], %r1645;
	st.global.u32 	[%rd813], %r1646;
	add.s64 	%rd813, %rd813, 1024;
	add.s64 	%rd812, %rd812, 1024;
	add.s32 	%r2063, %r2063, 2048;
	add.s64 	%rd811, %rd811, -1;
	setp.ne.s64 	%p372, %rd811, 0;
	@%p372 bra 	$L__BB3_120;
$L__BB3_121:
	setp.lt.u64 	%p373, %rd95, 768;
	@%p373 bra 	$L__BB3_362;
	mov.u32 	%r1649, _ZN6thrust24THRUST_300001_SM_1000_NS8cuda_cub4core6detail5shmemE;
$L__BB3_123:
	cvt.u32.u64 	%r1647, %rd815;
	add.s64 	%rd659, %rd815, %rd93;
	shl.b32 	%r1648, %r1647, 3;
	add.s32 	%r1650, %r1649, %r1648;
	ld.shared.v2.u32 	{%r1651, %r1652}, [%r1650];
	shl.b64 	%rd660, %rd659, 2;
	add.s64 	%rd661, %rd4, %rd660;
	st.global.u32 	[%rd661], %r1651;
	add.s64 	%rd662, %rd5, %rd660;
	st.global.u32 	[%rd662], %r1652;
	and.b64  	%rd663, %rd815, 4294967295;
	add.s64 	%rd664, %rd93, %rd663;
	ld.shared.v2.u32 	{%r1653, %r1654}, [%r1650+2048];
	shl.b64 	%rd665, %rd664, 2;
	add.s64 	%rd666, %rd4, %rd665;
	st.global.u32 	[%rd666+1024], %r1653;
	add.s64 	%rd667, %rd5, %rd665;
	st.global.u32 	[%rd667+1024], %r1654;
	ld.shared.v2.u32 	{%r1655, %r1656}, [%r1650+4096];
	st.global.u32 	[%rd666+2048], %r1655;
	st.global.u32 	[%rd667+2048], %r1656;
	ld.shared.v2.u32 	{%r1657, %r1658}, [%r1650+6144];
	st.global.u32 	[%rd666+3072], %r1657;
	st.global.u32 	[%rd667+3072], %r1658;
	add.s64 	%rd668, %rd815, 1024;
	and.b64  	%rd815, %rd668, 4294967295;
	setp.gt.u64 	%p374, %rd92, %rd815;
	@%p374 bra 	$L__BB3_123;
	bra.uni 	$L__BB3_362;
$L__BB3_124:
	setp.eq.s32 	%p352, %r2047, %r48;
	@%p352 bra 	$L__BB3_126;
	shl.b64 	%rd625, %rd809, 2;
	add.s64 	%rd626, %rd4, %rd625;
	st.global.u32 	[%rd626], %r2047;
	add.s64 	%rd627, %rd5, %rd625;
	st.global.u32 	[%rd627], %r2061;
$L__BB3_126:
	setp.eq.s32 	%p353, %r48, %r49;
	@%p353 bra 	$L__BB3_128;
	shl.b64 	%rd628, %rd84, 2;
	add.s64 	%rd629, %rd4, %rd628;
	st.global.u32 	[%rd629], %r48;
	add.s64 	%rd630, %rd5, %rd628;
	st.global.u32 	[%rd630], %r147;
$L__BB3_128:
	setp.eq.s32 	%p354, %r49, %r50;
	@%p354 bra 	$L__BB3_130;
	shl.b64 	%rd631, %rd85, 2;
	add.s64 	%rd632, %rd4, %rd631;
	st.global.u32 	[%rd632], %r49;
	add.s64 	%rd633, %rd5, %rd631;
	st.global.u32 	[%rd633], %r148;
$L__BB3_130:
	setp.eq.s32 	%p355, %r50, %r51;
	@%p355 bra 	$L__BB3_132;
	shl.b64 	%rd634, %rd86, 2;
	add.s64 	%rd635, %rd4, %rd634;
	st.global.u32 	[%rd635], %r50;
	add.s64 	%rd636, %rd5, %rd634;
	st.global.u32 	[%rd636], %r149;
$L__BB3_132:
	setp.eq.s32 	%p356, %r51, %r52;
	@%p356 bra 	$L__BB3_134;
	shl.b64 	%rd637, %rd87, 2;
	add.s64 	%rd638, %rd4, %rd637;
	st.global.u32 	[%rd638], %r51;
	add.s64 	%rd639, %rd5, %rd637;
	st.global.u32 	[%rd639], %r150;
$L__BB3_134:
	setp.eq.s32 	%p357, %r52, %r53;
	@%p357 bra 	$L__BB3_136;
	shl.b64 	%rd640, %rd88, 2;
	add.s64 	%rd641, %rd4, %rd640;
	st.global.u32 	[%rd641], %r52;
	add.s64 	%rd642, %rd5, %rd640;
	st.global.u32 	[%rd642], %r151;
$L__BB3_136:
	setp.eq.s32 	%p358, %r53, %r54;
	@%p358 bra 	$L__BB3_138;
	shl.b64 	%rd643, %rd89, 2;
	add.s64 	%rd644, %rd4, %rd643;
	st.global.u32 	[%rd644], %r53;
	add.s64 	%rd645, %rd5, %rd643;
	st.global.u32 	[%rd645], %r152;
$L__BB3_138:
	setp.eq.s32 	%p359, %r54, %r55;
	@%p359 bra 	$L__BB3_140;
	shl.b64 	%rd646, %rd90, 2;
	add.s64 	%rd647, %rd4, %rd646;
	st.global.u32 	[%rd647], %r54;
	add.s64 	%rd648, %rd5, %rd646;
	st.global.u32 	[%rd648], %r153;
$L__BB3_140:
	setp.eq.s32 	%p360, %r55, %r56;
	@%p360 bra 	$L__BB3_362;
	shl.b64 	%rd649, %rd91, 2;
	add.s64 	%rd650, %rd4, %rd649;
	st.global.u32 	[%rd650], %r55;
	add.s64 	%rd651, %rd5, %rd649;
	st.global.u32 	[%rd651], %r154;
	bra.uni 	$L__BB3_362;
$L__BB3_142:
	setp.lt.s64 	%p13, %rd7, 1;
	@%p13 bra 	$L__BB3_362;
	setp.ne.s32 	%p14, %r1, 0;
	@%p14 bra 	$L__BB3_232;
	cvt.u32.u64 	%r158, %rd216;
	shl.b64 	%rd400, %rd6, 2;
	add.s64 	%rd399, %rd2, %rd400;
	// begin inline asm
	ld.global.nc.u32 %r2072, [%rd399];
	// end inline asm
	mov.u32 	%r160, %tid.x;
	and.b32  	%r959, %r160, 31;
	and.b32  	%r960, %r160, 992;
	mul.lo.s32 	%r961, %r960, 9;
	or.b32  	%r161, %r961, %r959;
	setp.ge.s32 	%p169, %r161, %r158;
	shl.b32 	%r162, %r161, 2;
	cvt.u64.u32 	%rd401, %r162;
	add.s64 	%rd109, %rd399, %rd401;
	mov.u32 	%r2064, %r2072;
	@%p169 bra 	$L__BB3_146;
	// begin inline asm
	ld.global.nc.u32 %r2064, [%rd109];
	// end inline asm
$L__BB3_146:
	add.s32 	%r165, %r161, 32;
	setp.ge.s32 	%p170, %r165, %r158;
	mov.u32 	%r2065, %r2072;
	@%p170 bra 	$L__BB3_148;
	add.s64 	%rd403, %rd109, 128;
	// begin inline asm
	ld.global.nc.u32 %r2065, [%rd403];
	// end inline asm
$L__BB3_148:
	add.s32 	%r168, %r161, 64;
	setp.ge.s32 	%p171, %r168, %r158;
	mov.u32 	%r2066, %r2072;
	@%p171 bra 	$L__BB3_150;
	add.s64 	%rd404, %rd109, 256;
	// begin inline asm
	ld.global.nc.u32 %r2066, [%rd404];
	// end inline asm
$L__BB3_150:
	add.s32 	%r171, %r161, 96;
	setp.ge.s32 	%p172, %r171, %r158;
	mov.u32 	%r2067, %r2072;
	@%p172 bra 	$L__BB3_152;
	add.s64 	%rd405, %rd109, 384;
	// begin inline asm
	ld.global.nc.u32 %r2067, [%rd405];
	// end inline asm
$L__BB3_152:
	add.s32 	%r174, %r161, 128;
	setp.ge.s32 	%p173, %r174, %r158;
	mov.u32 	%r2068, %r2072;
	@%p173 bra 	$L__BB3_154;
	add.s64 	%rd406, %rd109, 512;
	// begin inline asm
	ld.global.nc.u32 %r2068, [%rd406];
	// end inline asm
$L__BB3_154:
	add.s32 	%r177, %r161, 160;
	setp.ge.s32 	%p174, %r177, %r158;
	mov.u32 	%r2069, %r2072;
	@%p174 bra 	$L__BB3_156;
	add.s64 	%rd407, %rd109, 640;
	// begin inline asm
	ld.global.nc.u32 %r2069, [%rd407];
	// end inline asm
$L__BB3_156:
	add.s32 	%r180, %r161, 192;
	setp.ge.s32 	%p175, %r180, %r158;
	mov.u32 	%r2070, %r2072;
	@%p175 bra 	$L__BB3_158;
	add.s64 	%rd408, %rd109, 768;
	// begin inline asm
	ld.global.nc.u32 %r2070, [%rd408];
	// end inline asm
$L__BB3_158:
	add.s32 	%r183, %r161, 224;
	setp.ge.s32 	%p176, %r183, %r158;
	mov.u32 	%r2071, %r2072;
	@%p176 bra 	$L__BB3_160;
	add.s64 	%rd409, %rd109, 896;
	// begin inline asm
	ld.global.nc.u32 %r2071, [%rd409];
	// end inline asm
$L__BB3_160:
	add.s32 	%r186, %r161, 256;
	setp.ge.s32 	%p177, %r186, %r158;
	@%p177 bra 	$L__BB3_162;
	add.s64 	%rd410, %rd109, 1024;
	// begin inline asm
	ld.global.nc.u32 %r2072, [%rd410];
	// end inline asm
$L__BB3_162:
	setp.ge.s32 	%p178, %r161, %r158;
	// begin inline asm
	mov.u32 %r971, %laneid;
	// end inline asm
	shr.u32 	%r190, %r160, 5;
	mad.lo.s32 	%r973, %r190, 288, %r971;
	shl.b32 	%r974, %r973, 2;
	mov.u32 	%r975, _ZN6thrust24THRUST_300001_SM_1000_NS8cuda_cub4core6detail5shmemE;
	add.s32 	%r191, %r975, %r974;
	st.shared.u32 	[%r191], %r2064;
	st.shared.u32 	[%r191+128], %r2065;
	st.shared.u32 	[%r191+256], %r2066;
	st.shared.u32 	[%r191+384], %r2067;
	st.shared.u32 	[%r191+512], %r2068;
	st.shared.u32 	[%r191+640], %r2069;
	st.shared.u32 	[%r191+768], %r2070;
	st.shared.u32 	[%r191+896], %r2071;
	st.shared.u32 	[%r191+1024], %r2072;
	bar.warp.sync 	-1;
	shl.b32 	%r976, %r971, 5;
	add.s32 	%r192, %r191, %r976;
	ld.shared.u32 	%r193, [%r192];
	ld.shared.u32 	%r194, [%r192+4];
	ld.shared.u32 	%r195, [%r192+8];
	ld.shared.u32 	%r196, [%r192+12];
	ld.shared.u32 	%r197, [%r192+16];
	ld.shared.u32 	%r198, [%r192+20];
	ld.shared.u32 	%r199, [%r192+24];
	ld.shared.u32 	%r200, [%r192+28];
	ld.shared.u32 	%r201, [%r192+32];
	bar.sync 	0;
	add.s64 	%rd411, %rd3, %rd400;
	// begin inline asm
	ld.global.nc.u32 %r2081, [%rd411];
	// end inline asm
	add.s64 	%rd110, %rd411, %rd401;
	mov.u32 	%r2073, %r2081;
	@%p178 bra 	$L__BB3_164;
	// begin inline asm
	ld.global.nc.u32 %r2073, [%rd110];
	// end inline asm
$L__BB3_164:
	setp.ge.s32 	%p179, %r165, %r158;
	mov.u32 	%r2074, %r2081;
	@%p179 bra 	$L__BB3_166;
	add.s64 	%rd415, %rd110, 128;
	// begin inline asm
	ld.global.nc.u32 %r2074, [%rd415];
	// end inline asm
$L__BB3_166:
	setp.ge.s32 	%p180, %r168, %r158;
	mov.u32 	%r2075, %r2081;
	@%p180 bra 	$L__BB3_168;
	add.s64 	%rd416, %rd110, 256;
	// begin inline asm
	ld.global.nc.u32 %r2075, [%rd416];
	// end inline asm
$L__BB3_168:
	setp.ge.s32 	%p181, %r171, %r158;
	mov.u32 	%r2076, %r2081;
	@%p181 bra 	$L__BB3_170;
	add.s64 	%rd417, %rd110, 384;
	// begin inline asm
	ld.global.nc.u32 %r2076, [%rd417];
	// end inline asm
$L__BB3_170:
	setp.ge.s32 	%p182, %r174, %r158;
	mov.u32 	%r2077, %r2081;
	@%p182 bra 	$L__BB3_172;
	add.s64 	%rd418, %rd110, 512;
	// begin inline asm
	ld.global.nc.u32 %r2077, [%rd418];
	// end inline asm
$L__BB3_172:
	setp.ge.s32 	%p183, %r177, %r158;
	mov.u32 	%r2078, %r2081;
	@%p183 bra 	$L__BB3_174;
	add.s64 	%rd419, %rd110, 640;
	// begin inline asm
	ld.global.nc.u32 %r2078, [%rd419];
	// end inline asm
$L__BB3_174:
	setp.ge.s32 	%p184, %r180, %r158;
	mov.u32 	%r2079, %r2081;
	@%p184 bra 	$L__BB3_176;
	add.s64 	%rd420, %rd110, 768;
	// begin inline asm
	ld.global.nc.u32 %r2079, [%rd420];
	// end inline asm
$L__BB3_176:
	setp.ge.s32 	%p185, %r183, %r158;
	mov.u32 	%r2080, %r2081;
	@%p185 bra 	$L__BB3_178;
	add.s64 	%rd421, %rd110, 896;
	// begin inline asm
	ld.global.nc.u32 %r2080, [%rd421];
	// end inline asm
$L__BB3_178:
	setp.ge.s32 	%p186, %r186, %r158;
	@%p186 bra 	$L__BB3_180;
	add.s64 	%rd422, %rd110, 1024;
	// begin inline asm
	ld.global.nc.u32 %r2081, [%rd422];
	// end inline asm
$L__BB3_180:
	st.shared.u32 	[%r191], %r2073;
	st.shared.u32 	[%r191+128], %r2074;
	st.shared.u32 	[%r191+256], %r2075;
	st.shared.u32 	[%r191+384], %r2076;
	st.shared.u32 	[%r191+512], %r2077;
	st.shared.u32 	[%r191+640], %r2078;
	st.shared.u32 	[%r191+768], %r2079;
	st.shared.u32 	[%r191+896], %r2080;
	st.shared.u32 	[%r191+1024], %r2081;
	bar.warp.sync 	-1;
	ld.shared.u32 	%r221, [%r192];
	ld.shared.u32 	%r222, [%r192+4];
	ld.shared.u32 	%r223, [%r192+8];
	ld.shared.u32 	%r224, [%r192+12];
	ld.shared.u32 	%r225, [%r192+16];
	ld.shared.u32 	%r226, [%r192+20];
	ld.shared.u32 	%r227, [%r192+24];
	ld.shared.u32 	%r228, [%r192+28];
	ld.shared.u32 	%r229, [%r192+32];
	bar.sync 	0;
	shl.b32 	%r987, %r160, 2;
	add.s32 	%r989, %r975, %r987;
	add.s32 	%r230, %r989, 1240;
	st.shared.u32 	[%r989+1240], %r201;
	bar.sync 	0;
	setp.eq.s32 	%p187, %r160, 0;
	mov.b64 	%rd816, 1;
	@%p187 bra 	$L__BB3_182;
	ld.shared.u32 	%r2082, [%r230+-4];
	setp.ne.s32 	%p188, %r2082, %r193;
	selp.u64 	%rd816, 1, 0, %p188;
$L__BB3_182:
	setp.eq.s32 	%p189, %r160, 0;
	setp.ne.s32 	%p190, %r193, %r194;
	setp.ne.s32 	%p191, %r194, %r195;
	setp.ne.s32 	%p192, %r195, %r196;
	setp.ne.s32 	%p193, %r196, %r197;
	setp.ne.s32 	%p194, %r197, %r198;
	setp.ne.s32 	%p195, %r198, %r199;
	setp.ne.s32 	%p196, %r199, %r200;
	setp.ne.s32 	%p197, %r200, %r201;
	mul.lo.s32 	%r1110, %r160, 9;
	cvt.u64.u32 	%rd424, %r1110;
	setp.eq.s64 	%p198, %rd7, %rd424;
	selp.u64 	%rd425, 1, 0, %p198;
	selp.b64 	%rd426, %rd425, %rd816, %p198;
	selp.b64 	%rd113, %rd425, %rd426, %p189;
	add.s32 	%r1111, %r1110, 1;
	cvt.u64.u32 	%rd427, %r1111;
	setp.eq.s64 	%p199, %rd7, %rd427;
	or.pred  	%p1, %p199, %p190;
	selp.u64 	%rd428, 1, 0, %p1;
	add.s32 	%r1112, %r1110, 2;
	cvt.u64.u32 	%rd429, %r1112;
	setp.eq.s64 	%p200, %rd7, %rd429;
	or.pred  	%p2, %p200, %p191;
	selp.u64 	%rd430, 1, 0, %p2;
	add.s32 	%r1113, %r1110, 3;
	cvt.u64.u32 	%rd431, %r1113;
	setp.eq.s64 	%p201, %rd7, %rd431;
	or.pred  	%p3, %p201, %p192;
	selp.u64 	%rd432, 1, 0, %p3;
	add.s32 	%r1114, %r1110, 4;
	cvt.u64.u32 	%rd433, %r1114;
	setp.eq.s64 	%p202, %rd7, %rd433;
	or.pred  	%p4, %p202, %p193;
	selp.u64 	%rd434, 1, 0, %p4;
	add.s32 	%r1115, %r1110, 5;
	cvt.u64.u32 	%rd435, %r1115;
	setp.eq.s64 	%p203, %rd7, %rd435;
	or.pred  	%p204, %p203, %p194;
	selp.u64 	%rd436, 1, 0, %p204;
	add.s32 	%r1116, %r1110, 6;
	cvt.u64.u32 	%rd437, %r1116;
	setp.eq.s64 	%p205, %rd7, %rd437;
	or.pred  	%p206, %p205, %p195;
	selp.u64 	%rd438, 1, 0, %p206;
	add.s32 	%r1117, %r1110, 7;
	cvt.u64.u32 	%rd439, %r1117;
	setp.eq.s64 	%p207, %rd7, %rd439;
	or.pred  	%p5, %p207, %p196;
	selp.u64 	%rd440, 1, 0, %p5;
	add.s32 	%r1118, %r1110, 8;
	cvt.u64.u32 	%rd441, %r1118;
	setp.eq.s64 	%p208, %rd7, %rd441;
	or.pred  	%p209, %p208, %p197;
	selp.u64 	%rd442, 1, 0, %p209;
	add.s64 	%rd114, %rd113, %rd428;
	selp.b32 	%r1119, 0, %r221, %p1;
	add.s32 	%r1120, %r222, %r1119;
	add.s64 	%rd115, %rd114, %rd430;
	selp.b32 	%r1121, 0, %r1120, %p2;
	add.s32 	%r1122, %r223, %r1121;
	add.s64 	%rd116, %rd115, %rd432;
	selp.b32 	%r1123, 0, %r1122, %p3;
	add.s32 	%r1124, %r224, %r1123;
	add.s64 	%rd117, %rd116, %rd434;
	selp.b32 	%r1125, 0, %r1124, %p4;
	add.s32 	%r1126, %r225, %r1125;
	add.s64 	%rd118, %rd117, %rd436;
	selp.b32 	%r1127, 0, %r1126, %p204;
	add.s32 	%r1128, %r226, %r1127;
	add.s64 	%rd119, %rd118, %rd438;
	selp.b32 	%r1129, 0, %r1128, %p206;
	add.s32 	%r1130, %r227, %r1129;
	add.s64 	%rd120, %rd119, %rd440;
	selp.b32 	%r1131, 0, %r1130, %p5;
	add.s32 	%r1132, %r228, %r1131;
	add.s64 	%rd443, %rd120, %rd442;
	mov.b64 	{%r991, %r996}, %rd443;
	selp.b32 	%r1133, 0, %r1132, %p209;
	add.s32 	%r1001, %r229, %r1133;
	mov.b32 	%r1107, 1;
	mov.b32 	%r1108, 0;
	mov.b32 	%r1109, -1;
	// begin inline asm
	shfl.sync.up.b32 %r990, %r991, %r1107, %r1108, %r1109;
	// end inline asm
	// begin inline asm
	shfl.sync.up.b32 %r995, %r996, %r1107, %r1108, %r1109;
	// end inline asm
	mov.b64 	%rd444, {%r990, %r995};
	// begin inline asm
	shfl.sync.up.b32 %r1000, %r1001, %r1107, %r1108, %r1109;
	// end inline asm
	// begin inline asm
	shfl.sync.up.b32 %r1005, %r1006, %r1107, %r1108, %r1109;
	// end inline asm
	setp.eq.s64 	%p210, %rd443, 0;
	selp.b32 	%r1134, %r1000, 0, %p210;
	setp.lt.s32 	%p211, %r971, 1;
	selp.b64 	%rd445, 0, %rd444, %p211;
	add.s64 	%rd446, %rd445, %rd443;
	mov.b64 	{%r1011, %r1016}, %rd446;
	selp.b32 	%r1135, 0, %r1134, %p211;
	add.s32 	%r1021, %r1135, %r1001;
	mov.b32 	%r1027, 2;
	// begin inline asm
	shfl.sync.up.b32 %r1010, %r1011, %r1027, %r1108, %r1109;
	// end inline asm
	// begin inline asm
	shfl.sync.up.b32 %r1015, %r1016, %r1027, %r1108, %r1109;
	// end inline asm
	mov.b64 	%rd447, {%r1010, %r1015};
	// begin inline asm
	shfl.sync.up.b32 %r1020, %r1021, %r1027, %r1108, %r1109;
	// end inline asm
	// begin inline asm
	shfl.sync.up.b32 %r1025, %r1026, %r1027, %r1108, %r1109;
	// end inline asm
	setp.eq.s64 	%p212, %rd446, 0;
	selp.b32 	%r1136, %r1020, 0, %p212;
	setp.lt.s32 	%p213, %r971, 2;
	selp.b64 	%rd448, 0, %rd447, %p213;
	add.s64 	%rd449, %rd448, %rd446;
	mov.b64 	{%r1031, %r1036}, %rd449;
	selp.b32 	%r1137, 0, %r1136, %p213;
	add.s32 	%r1041, %r1137, %r1021;
	mov.b32 	%r1047, 4;
	// begin inline asm
	shfl.sync.up.b32 %r1030, %r1031, %r1047, %r1108, %r1109;
	// end inline asm
	// begin inline asm
	shfl.sync.up.b32 %r1035, %r1036, %r1047, %r1108, %r1109;
	// end inline asm
	mov.b64 	%rd450, {%r1030, %r1035};
	// begin inline asm
	shfl.sync.up.b32 %r1040, %r1041, %r1047, %r1108, %r1109;
	// end inline asm
	// begin inline asm
	shfl.sync.up.b32 %r1045, %r1046, %r1047, %r1108, %r1109;
	// end inline asm
	setp.eq.s64 	%p214, %rd449, 0;
	selp.b32 	%r1138, %r1040, 0, %p214;
	setp.lt.s32 	%p215, %r971, 4;
	selp.b64 	%rd451, 0, %rd450, %p215;
	add.s64 	%rd452, %rd451, %rd449;
	mov.b64 	{%r1051, %r1056}, %rd452;
	selp.b32 	%r1139, 0, %r1138, %p215;
	add.s32 	%r1061, %r1139, %r1041;
	mov.b32 	%r1067, 8;
	// begin inline asm
	shfl.sync.up.b32 %r1050, %r1051, %r1067, %r1108, %r1109;
	// end inline asm
	// begin inline asm
	shfl.sync.up.b32 %r1055, %r1056, %r1067, %r1108, %r1109;
	// end inline asm
	mov.b64 	%rd453, {%r1050, %r1055};
	// begin inline asm
	shfl.sync.up.b32 %r1060, %r1061, %r1067, %r1108, %r1109;
	// end inline asm
	// begin inline asm
	shfl.sync.up.b32 %r1065, %r1066, %r1067, %r1108, %r1109;
	// end inline asm
	setp.eq.s64 	%p216, %rd452, 0;
	selp.b32 	%r1140, %r1060, 0, %p216;
	setp.lt.s32 	%p217, %r971, 8;
	selp.b64 	%rd454, 0, %rd453, %p217;
	add.s64 	%rd455, %rd454, %rd452;
	mov.b64 	{%r1071, %r1076}, %rd455;
	selp.b32 	%r1141, 0, %r1140, %p217;
	add.s32 	%r1081, %r1141, %r1061;
	mov.b32 	%r1087, 16;
	// begin inline asm
	shfl.sync.up.b32 %r1070, %r1071, %r1087, %r1108, %r1109;
	// end inline asm
	// begin inline asm
	shfl.sync.up.b32 %r1075, %r1076, %r1087, %r1108, %r1109;
	// end inline asm
	mov.b64 	%rd456, {%r1070, %r1075};
	// begin inline asm
	shfl.sync.up.b32 %r1080, %r1081, %r1087, %r1108, %r1109;
	// end inline asm
	// begin inline asm
	shfl.sync.up.b32 %r1085, %r1086, %r1087, %r1108, %r1109;
	// end inline asm
	setp.eq.s64 	%p218, %rd455, 0;
	selp.b32 	%r1142, %r1080, 0, %p218;
	setp.lt.s32 	%p219, %r971, 16;
	selp.b64 	%rd457, 0, %rd456, %p219;
	add.s64 	%rd121, %rd457, %rd455;
	mov.b64 	{%r1091, %r1096}, %rd121;
	selp.b32 	%r1143, 0, %r1142, %p219;
	add.s32 	%r1101, %r1143, %r1081;
	// begin inline asm
	shfl.sync.up.b32 %r1090, %r1091, %r1107, %r1108, %r1109;
	// end inline asm
	// begin inline asm
	shfl.sync.up.b32 %r1095, %r1096, %r1107, %r1108, %r1109;
	// end inline asm
	// begin inline asm
	shfl.sync.up.b32 %r1100, %r1101, %r1107, %r1108, %r1109;
	// end inline asm
	// begin inline asm
	shfl.sync.up.b32 %r1105, %r1106, %r1107, %r1108, %r1109;
	// end inline asm
	setp.ne.s32 	%p220, %r971, 31;
	@%p220 bra 	$L__BB3_184;
	shl.b32 	%r1144, %r190, 4;
	mov.u32 	%r1145, _ZN6thrust24THRUST_300001_SM_1000_NS8cuda_cub4core6detail5shmemE;
	add.s32 	%r1146, %r1145, %r1144;
	st.shared.u64 	[%r1146], %rd121;
	st.shared.u32 	[%r1146+8], %r1101;
$L__BB3_184:
	mov.b64 	%rd458, {%r1090, %r1095};
	bar.sync 	0;
	ld.shared.u64 	%rd459, [_ZN6thrust24THRUST_300001_SM_1000_NS8cuda_cub4core6detail5shmemE];
	ld.shared.u32 	%r1147, [_ZN6thrust24THRUST_300001_SM_1000_NS8cuda_cub4core6detail5shmemE+8];
	ld.shared.u64 	%rd460, [_ZN6thrust24THRUST_300001_SM_1000_NS8cuda_cub4core6detail5shmemE+16];
	ld.shared.u32 	%r1148, [_ZN6thrust24THRUST_300001_SM_1000_NS8cuda_cub4core6detail5shmemE+24];
	add.s64 	%rd461, %rd460, %rd459;
	setp.eq.s64 	%p221, %rd460, 0;
	selp.b32 	%r1149, %r1147, 0, %p221;
	add.s32 	%r1150, %r1149, %r1148;
	setp.eq.s32 	%p222, %r190, 2;
	selp.b64 	%rd462, %rd461, %rd459, %p222;
	selp.b32 	%r1151, %r1150, %r1147, %p222;
	ld.shared.u64 	%rd463, [_ZN6thrust24THRUST_300001_SM_1000_NS8cuda_cub4core6detail5shmemE+32];
	ld.shared.u32 	%r1152, [_ZN6thrust24THRUST_300001_SM_1000_NS8cuda_cub4core6detail5shmemE+40];
	add.s64 	%rd464, %rd463, %rd461;
	setp.eq.s64 	%p223, %rd463, 0;
	selp.b32 	%r1153, %r1150, 0, %p223;
	add.s32 	%r1154, %r1153, %r1152;
	setp.eq.s32 	%p224, %r190, 3;
	selp.b64 	%rd465, %rd464, %rd462, %p224;
	selp.b32 	%r1155, %r1154, %r1151, %p224;
	ld.shared.u64 	%rd466, [_ZN6thrust24THRUST_300001_SM_1000_NS8cuda_cub4core6detail5shmemE+48];
	ld.shared.u32 	%r1156, [_ZN6thrust24THRUST_300001_SM_1000_NS8cuda_cub4core6detail5shmemE+56];
	add.s64 	%rd467, %rd466, %rd464;
	setp.eq.s64 	%p225, %rd466, 0;
	selp.b32 	%r1157, %r1154, 0, %p225;
	add.s32 	%r1158, %r1157, %r1156;
	setp.eq.s32 	%p226, %r190, 4;
	selp.b64 	%rd468, %rd467, %rd465, %p226;
	selp.b32 	%r1159, %r1158, %r1155, %p226;
	ld.shared.u64 	%rd469, [_ZN6thrust24THRUST_300001_SM_1000_NS8cuda_cub4core6detail5shmemE+64];
	ld.shared.u32 	%r1160, [_ZN6thrust24THRUST_300001_SM_1000_NS8cuda_cub4core6detail5shmemE+72];
	add.s64 	%rd470, %rd469, %rd467;
	setp.eq.s64 	%p227, %rd469, 0;
	selp.b32 	%r1161, %r1158, 0, %p227;
	add.s32 	%r1162, %r1161, %r1160;
	setp.eq.s32 	%p228, %r190, 5;
	selp.b64 	%rd471, %rd470, %rd468, %p228;
	selp.b32 	%r1163, %r1162, %r1159, %p228;
	ld.shared.u64 	%rd472, [_ZN6thrust24THRUST_300001_SM_1000_NS8cuda_cub4core6detail5shmemE+80];
	ld.shared.u32 	%r1164, [_ZN6thrust24THRUST_300001_SM_1000_NS8cuda_cub4core6detail5shmemE+88];
	add.s64 	%rd473, %rd472, %rd470;
	setp.eq.s64 	%p229, %rd472, 0;
	selp.b32 	%r1165, %r1162, 0, %p229;
	add.s32 	%r1166, %r1165, %r1164;
	setp.eq.s32 	%p230, %r190, 6;
	selp.b64 	%rd474, %rd473, %rd471, %p230;
	selp.b32 	%r1167, %r1166, %r1163, %p230;
	ld.shared.u64 	%rd475, [_ZN6thrust24THRUST_300001_SM_1000_NS8cuda_cub4core6detail5shmemE+96];
	ld.shared.u32 	%r1168, [_ZN6thrust24THRUST_300001_SM_1000_NS8cuda_cub4core6detail5shmemE+104];
	add.s64 	%rd476, %rd475, %rd473;
	setp.eq.s64 	%p231, %rd475, 0;
	selp.b32 	%r1169, %r1166, 0, %p231;
	add.s32 	%r1170, %r1169, %r1168;
	setp.eq.s32 	%p232, %r190, 7;
	selp.b64 	%rd477, %rd476, %rd474, %p232;
	selp.b32 	%r1171, %r1170, %r1167, %p232;
	ld.shared.u64 	%rd478, [_ZN6thrust24THRUST_300001_SM_1000_NS8cuda_cub4core6detail5shmemE+112];
	ld.shared.u32 	%r1172, [_ZN6thrust24THRUST_300001_SM_1000_NS8cuda_cub4core6detail5shmemE+120];
	add.s64 	%rd822, %rd478, %rd476;
	setp.eq.s64 	%p233, %rd478, 0;
	selp.b32 	%r1173, %r1170, 0, %p233;
	add.s32 	%r237, %r1173, %r1172;
	setp.lt.u32 	%p234, %r160, 32;
	selp.b64 	%rd479, 0, %rd477, %p234;
	selp.b32 	%r1174, 0, %r1171, %p234;
	setp.eq.s64 	%p235, %rd458, 0;
	selp.b32 	%r1175, %r1174, 0, %p235;
	add.s32 	%r1176, %r1175, %r1100;
	setp.eq.s32 	%p236, %r971, 0;
	selp.b64 	%rd480, 0, %rd458, %p236;
	add.s64 	%rd123, %rd479, %rd480;
	selp.b32 	%r238, %r1174, %r1176, %p236;
	add.s64 	%rd124, %rd123, %rd113;
	setp.eq.s64 	%p237, %rd113, 0;
	selp.b32 	%r1177, %r238, 0, %p237;
	add.s32 	%r239, %r1177, %r221;
	add.s64 	%rd125, %rd114, %rd123;
	selp.b32 	%r1178, 0, %r239, %p1;
	add.s32 	%r240, %r222, %r1178;
	add.s64 	%rd126, %rd115, %rd123;
	selp.b32 	%r1179, 0, %r240, %p2;
	add.s32 	%r241, %r223, %r1179;
	add.s64 	%rd127, %rd116, %rd123;
	selp.b32 	%r1180, 0, %r241, %p3;
	add.s32 	%r242, %r224, %r1180;
	add.s64 	%rd128, %rd117, %rd123;
	selp.b32 	%r1181, 0, %r242, %p4;
	add.s32 	%r243, %r225, %r1181;
	add.s64 	%rd129, %rd118, %rd123;
	mul.lo.s32 	%r1182, %r160, 9;
	add.s32 	%r1183, %r1182, 5;
	cvt.u64.u32 	%rd481, %r1183;
	setp.eq.s64 	%p238, %rd7, %rd481;
	setp.ne.s32 	%p239, %r197, %r198;
	selp.b32 	%r1184, 0, %r243, %p239;
	selp.b32 	%r1185, 0, %r1184, %p238;
	add.s32 	%r244, %r226, %r1185;
	add.s64 	%rd130, %rd119, %rd123;
	add.s32 	%r1186, %r1182, 6;
	cvt.u64.u32 	%rd482, %r1186;
	setp.eq.s64 	%p240, %rd7, %rd482;
	setp.ne.s32 	%p241, %r198, %r199;
	selp.b32 	%r1187, 0, %r244, %p241;
	selp.b32 	%r1188, 0, %r1187, %p240;
	add.s32 	%r245, %r227, %r1188;
	add.s64 	%rd131, %rd120, %rd123;
	selp.b32 	%r1189, 0, %r245, %p5;
	add.s32 	%r246, %r228, %r1189;
	setp.lt.s64 	%p242, %rd822, 257;
	@%p242 bra 	$L__BB3_210;
	bar.sync 	0;
	@%p237 bra 	$L__BB3_187;
	cvt.u32.u64 	%r1193, %rd123;
	shl.b32 	%r1194, %r1193, 3;
	mov.u32 	%r1195, _ZN6thrust24THRUST_300001_SM_1000_NS8cuda_cub4core6detail5shmemE;
	add.s32 	%r1196, %r1195, %r1194;
	st.shared.v2.u32 	[%r1196], {%r2082, %r238};
$L__BB3_187:
	not.pred 	%p259, %p1;
	@%p259 bra 	$L__BB3_189;
	cvt.u32.u64 	%r1197, %rd124;
	shl.b32 	%r1198, %r1197, 3;
	mov.u32 	%r1199, _ZN6thrust24THRUST_300001_SM_1000_NS8cuda_cub4core6detail5shmemE;
	add.s32 	%r1200, %r1199, %r1198;
	st.shared.v2.u32 	[%r1200], {%r193, %r239};
$L__BB3_189:
	not.pred 	%p260, %p2;
	@%p260 bra 	$L__BB3_191;
	cvt.u32.u64 	%r1201, %rd125;
	shl.b32 	%r1202, %r1201, 3;
	mov.u32 	%r1203, _ZN6thrust24THRUST_300001_SM_1000_NS8cuda_cub4core6detail5shmemE;
	add.s32 	%r1204, %r1203, %r1202;
	st.shared.v2.u32 	[%r1204], {%r194, %r240};
$L__BB3_191:
	not.pred 	%p261, %p3;
	@%p261 bra 	$L__BB3_193;
	cvt.u32.u64 	%r1205, %rd126;
	shl.b32 	%r1206, %r1205, 3;
	mov.u32 	%r1207, _ZN6thrust24THRUST_300001_SM_1000_NS8cuda_cub4core6detail5shmemE;
	add.s32 	%r1208, %r1207, %r1206;
	st.shared.v2.u32 	[%r1208], {%r195, %r241};
$L__BB3_193:
	not.pred 	%p262, %p4;
	@%p262 bra 	$L__BB3_195;
	cvt.u32.u64 	%r1209, %rd127;
	shl.b32 	%r1210, %r1209, 3;
	mov.u32 	%r1211, _ZN6thrust24THRUST_300001_SM_1000_NS8cuda_cub4core6detail5shmemE;
	add.s32 	%r1212, %r1211, %r1210;
	st.shared.v2.u32 	[%r1212], {%r196, %r242};
$L__BB3_195:
	mad.lo.s32 	%r1213, %r160, 9, 5;
	cvt.u64.u32 	%rd513, %r1213;
	setp.ne.s64 	%p263, %rd7, %rd513;
	setp.eq.s32 	%p264, %r197, %r198;
	and.pred  	%p265, %p263, %p264;
	@%p265 bra 	$L__BB3_197;
	cvt.u32.u64 	%r1214, %rd128;
	shl.b32 	%r1215, %r1214, 3;
	mov.u32 	%r1216, _ZN6thrust24THRUST_300001_SM_1000_NS8cuda_cub4core6detail5shmemE;
	add.s32 	%r1217, %r1216, %r1215;
	st.shared.v2.u32 	[%r1217], {%r197, %r243};
$L__BB3_197:
	mad.lo.s32 	%r1218, %r160, 9, 6;
	cvt.u64.u32 	%rd514, %r1218;
	setp.ne.s64 	%p266, %rd7, %rd514;
	setp.eq.s32 	%p267, %r198, %r199;
	and.pred  	%p268, %p266, %p267;
	@%p268 bra 	$L__BB3_199;
	cvt.u32.u64 	%r1219, %rd129;
	shl.b32 	%r1220, %r1219, 3;
	mov.u32 	%r1221, _ZN6thrust24THRUST_300001_SM_1000_NS8cuda_cub4core6detail5shmemE;
	add.s32 	%r1222, %r1221, %r1220;
	st.shared.v2.u32 	[%r1222], {%r198, %r244};
$L__BB3_199:
	not.pred 	%p269, %p5;
	@%p269 bra 	$L__BB3_201;
	cvt.u32.u64 	%r1223, %rd130;
	shl.b32 	%r1224, %r1223, 3;
	mov.u32 	%r1225, _ZN6thrust24THRUST_300001_SM_1000_NS8cuda_cub4core6detail5shmemE;
	add.s32 	%r1226, %r1225, %r1224;
	st.shared.v2.u32 	[%r1226], {%r199, %r245};
$L__BB3_201:
	mad.lo.s32 	%r1227, %r160, 9, 8;
	cvt.u64.u32 	%rd515, %r1227;
	setp.ne.s64 	%p270, %rd7, %rd515;
	setp.eq.s32 	%p271, %r200, %r201;
	and.pred  	%p272, %p270, %p271;
	@%p272 bra 	$L__BB3_203;
	cvt.u32.u64 	%r1228, %rd131;
	shl.b32 	%r1229, %r1228, 3;
	mov.u32 	%r1230, _ZN6thrust24THRUST_300001_SM_1000_NS8cuda_cub4core6detail5shmemE;
	add.s32 	%r1231, %r1230, %r1229;
	st.shared.v2.u32 	[%r1231], {%r200, %r246};
$L__BB3_203:
	bar.sync 	0;
	cvt.u64.u32 	%rd821, %r160;
	setp.le.u64 	%p273, %rd822, %rd821;
	@%p273 bra 	$L__BB3_228;
	not.b64 	%rd516, %rd821;
	add.s64 	%rd133, %rd822, %rd516;
	shr.u64 	%rd517, %rd133, 8;
	add.s64 	%rd518, %rd517, 1;
	and.b64  	%rd817, %rd518, 3;
	and.b64  	%rd519, %rd133, 768;
	setp.eq.s64 	%p274, %rd519, 768;
	@%p274 bra 	$L__BB3_207;
	shl.b64 	%rd520, %rd821, 2;
	add.s64 	%rd819, %rd5, %rd520;
	add.s64 	%rd818, %rd4, %rd520;
	shl.b32 	%r1232, %r160, 3;
	mov.u32 	%r1233, _ZN6thrust24THRUST_300001_SM_1000_NS8cuda_cub4core6detail5shmemE;
	add.s32 	%r2083, %r1233, %r1232;
	shl.b64 	%rd521, %rd817, 8;
	add.s64 	%rd821, %rd521, %rd821;
$L__BB3_206:
	.pragma "nounroll";
	ld.shared.v2.u32 	{%r1234, %r1235}, [%r2083];
	st.global.u32 	[%rd818], %r1234;
	st.global.u32 	[%rd819], %r1235;
	add.s64 	%rd819, %rd819, 1024;
	add.s64 	%rd818, %rd818, 1024;
	add.s32 	%r2083, %r2083, 2048;
	add.s64 	%rd817, %rd817, -1;
	setp.ne.s64 	%p275, %rd817, 0;
	@%p275 bra 	$L__BB3_206;
$L__BB3_207:
	setp.lt.u64 	%p276, %rd133, 768;
	@%p276 bra 	$L__BB3_228;
	mov.u32 	%r1238, _ZN6thrust24THRUST_300001_SM_1000_NS8cuda_cub4core6detail5shmemE;
$L__BB3_209:
	cvt.u32.u64 	%r1236, %rd821;
	shl.b32 	%r1237, %r1236, 3;
	add.s32 	%r1239, %r1238, %r1237;
	ld.shared.v2.u32 	{%r1240, %r1241}, [%r1239];
	shl.b64 	%rd522, %rd821, 2;
	add.s64 	%rd523, %rd4, %rd522;
	st.global.u32 	[%rd523], %r1240;
	add.s64 	%rd524, %rd5, %rd522;
	st.global.u32 	[%rd524], %r1241;
	ld.shared.v2.u32 	{%r1242, %r1243}, [%r1239+2048];
	and.b64  	%rd525, %rd522, 17179869180;
	add.s64 	%rd526, %rd4, %rd525;
	st.global.u32 	[%rd526+1024], %r1242;
	add.s64 	%rd527, %rd5, %rd525;
	st.global.u32 	[%rd527+1024], %r1243;
	ld.shared.v2.u32 	{%r1244, %r1245}, [%r1239+4096];
	st.global.u32 	[%rd526+2048], %r1244;
	st.global.u32 	[%rd527+2048], %r1245;
	ld.shared.v2.u32 	{%r1246, %r1247}, [%r1239+6144];
	st.global.u32 	[%rd526+3072], %r1246;
	st.global.u32 	[%rd527+3072], %r1247;
	add.s64 	%rd528, %rd821, 1024;
	and.b64  	%rd821, %rd528, 4294967295;
	setp.gt.u64 	%p277, %rd822, %rd821;
	@%p277 bra 	$L__BB3_209;
	bra.uni 	$L__BB3_228;
$L__BB3_210:
	@%p237 bra 	$L__BB3_212;
	shl.b64 	%rd483, %rd123, 2;
	add.s64 	%rd484, %rd4, %rd483;
	st.global.u32 	[%rd484], %r2082;
	add.s64 	%rd485, %rd5, %rd483;
	st.global.u32 	[%rd485], %r238;
$L__BB3_212:
	not.pred 	%p244, %p1;
	@%p244 bra 	$L__BB3_214;
	shl.b64 	%rd486, %rd124, 2;
	add.s64 	%rd487, %rd4, %rd486;
	st.global.u32 	[%rd487], %r193;
	add.s64 	%rd488, %rd5, %rd486;
	st.global.u32 	[%rd488], %r239;
$L__BB3_214:
	not.pred 	%p245, %p2;
	@%p245 bra 	$L__BB3_216;
	shl.b64 	%rd489, %rd125, 2;
	add.s64 	%rd490, %rd4, %rd489;
	st.global.u32 	[%rd490], %r194;
	add.s64 	%rd491, %rd5, %rd489;
	st.global.u32 	[%rd491], %r240;
$L__BB3_216:
	not.pred 	%p246, %p3;
	@%p246 bra 	$L__BB3_218;
	shl.b64 	%rd492, %rd126, 2;
	add.s64 	%rd493, %rd4, %rd492;
	st.global.u32 	[%rd493], %r195;
	add.s64 	%rd494, %rd5, %rd492;
	st.global.u32 	[%rd494], %r241;
$L__BB3_218:
	not.pred 	%p247, %p4;
	@%p247 bra 	$L__BB3_220;
	shl.b64 	%rd495, %rd127, 2;
	add.s64 	%rd496, %rd4, %rd495;
	st.global.u32 	[%rd496], %r196;
	add.s64 	%rd497, %rd5, %rd495;
	st.global.u32 	[%rd497], %r242;
$L__BB3_220:
	mad.lo.s32 	%r1190, %r160, 9, 5;
	cvt.u64.u32 	%rd498, %r1190;
	setp.ne.s64 	%p248, %rd7, %rd498;
	setp.eq.s32 	%p249, %r197, %r198;
	and.pred  	%p250, %p248, %p249;
	@%p250 bra 	$L__BB3_222;
	shl.b64 	%rd499, %rd128, 2;
	add.s64 	%rd500, %rd4, %rd499;
	st.global.u32 	[%rd500], %r197;
	add.s64 	%rd501, %rd5, %rd499;
	st.global.u32 	[%rd501], %r243;
$L__BB3_222:
	mad.lo.s32 	%r1191, %r160, 9, 6;
	cvt.u64.u32 	%rd502, %r1191;
	setp.ne.s64 	%p251, %rd7, %rd502;
	setp.eq.s32 	%p252, %r198, %r199;
	and.pred  	%p253, %p251, %p252;
	@%p253 bra 	$L__BB3_224;
	shl.b64 	%rd503, %rd129, 2;
	add.s64 	%rd504, %rd4, %rd503;
	st.global.u32 	[%rd504], %r198;
	add.s64 	%rd505, %rd5, %rd503;
	st.global.u32 	[%rd505], %r244;
$L__BB3_224:
	not.pred 	%p254, %p5;
	@%p254 bra 	$L__BB3_226;
	shl.b64 	%rd506, %rd130, 2;
	add.s64 	%rd507, %rd4, %rd506;
	st.global.u32 	[%rd507], %r199;
	add.s64 	%rd508, %rd5, %rd506;
	st.global.u32 	[%rd508], %r245;
$L__BB3_226:
	mad.lo.s32 	%r1192, %r160, 9, 8;
	cvt.u64.u32 	%rd509, %r1192;
	setp.ne.s64 	%p255, %rd7, %rd509;
	setp.eq.s32 	%p256, %r200, %r201;
	and.pred  	%p257, %p255, %p256;
	@%p257 bra 	$L__BB3_228;
	shl.b64 	%rd510, %rd131, 2;
	add.s64 	%rd511, %rd4, %rd510;
	st.global.u32 	[%rd511], %r200;
	add.s64 	%rd512, %rd5, %rd510;
	st.global.u32 	[%rd512], %r246;
$L__BB3_228:
	setp.ne.s32 	%p278, %r160, 255;
	@%p278 bra 	$L__BB3_362;
	setp.ne.s64 	%p279, %rd7, 2304;
	@%p279 bra 	$L__BB3_231;
	shl.b64 	%rd529, %rd822, 2;
	add.s64 	%rd530, %rd4, %rd529;
	st.global.u32 	[%rd530], %r201;
	add.s64 	%rd531, %rd5, %rd529;
	st.global.u32 	[%rd531], %r237;
	add.s64 	%rd822, %rd822, 1;
$L__BB3_231:
	ld.param.u64 	%rd791, [_ZN6thrust24THRUST_300001_SM_1000_NS8cuda_cub4core6detail13_kernel_agentINS1_15__reduce_by_key16ReduceByKeyAgentINS0_6detail15normal_iteratorINS0_10device_ptrIiEEEESB_SB_SB_N4cuda3std3__48equal_toIiEENSE_4plusIiEEPllEEJSB_SB_SB_SB_SJ_N3cub18CUB_300001_SM_100024ReduceByKeyScanTileStateIilLb1EEESG_SI_llEEEvDpT0__param_4];
	cvta.to.global.u64 	%rd532, %rd791;
	st.global.u64 	[%rd532], %rd822;
	bra.uni 	$L__BB3_362;
$L__BB3_232:
	cvt.u32.u64 	%r250, %rd7;
	shl.b64 	%rd220, %rd6, 2;
	add.s64 	%rd219, %rd2, %rd220;
	// begin inline asm
	ld.global.nc.u32 %r2092, [%rd219];
	// end inline asm
	mov.u32 	%r252, %tid.x;
	and.b32  	%r415, %r252, 31;
	and.b32  	%r416, %r252, 992;
	mul.lo.s32 	%r417, %r416, 9;
	or.b32  	%r253, %r417, %r415;
	setp.ge.u32 	%p15, %r253, %r250;
	shl.b32 	%r254, %r253, 2;
	cvt.u64.u32 	%rd221, %r254;
	add.s64 	%rd150, %rd219, %rd221;
	mov.u32 	%r2084, %r2092;
	@%p15 bra 	$L__BB3_234;
	// begin inline asm
	ld.global.nc.u32 %r2084, [%rd150];
	// end inline asm
$L__BB3_234:
	add.s32 	%r257, %r253, 32;
	setp.ge.u32 	%p16, %r257, %r250;
	mov.u32 	%r2085, %r2092;
	@%p16 bra 	$L__BB3_236;
	add.s64 	%rd223, %rd150, 128;
	// begin inline asm
	ld.global.nc.u32 %r2085, [%rd223];
	// end inline asm
$L__BB3_236:
	add.s32 	%r260, %r253, 64;
	setp.ge.u32 	%p17, %r260, %r250;
	mov.u32 	%r2086, %r2092;
	@%p17 bra 	$L__BB3_238;
	add.s64 	%rd224, %rd150, 256;
	// begin inline asm
	ld.global.nc.u32 %r2086, [%rd224];
	// end inline asm
$L__BB3_238:
	add.s32 	%r263, %r253, 96;
	setp.ge.u32 	%p18, %r263, %r250;
	mov.u32 	%r2087, %r2092;
	@%p18 bra 	$L__BB3_240;
	add.s64 	%rd225, %rd150, 384;
	// begin inline asm
	ld.global.nc.u32 %r2087, [%rd225];
	// end inline asm
$L__BB3_240:
	add.s32 	%r266, %r253, 128;
	setp.ge.u32 	%p19, %r266, %r250;
	mov.u32 	%r2088, %r2092;
	@%p19 bra 	$L__BB3_242;
	add.s64 	%rd226, %rd150, 512;
	// begin inline asm
	ld.global.nc.u32 %r2088, [%rd226];
	// end inline asm
$L__BB3_242:
	add.s32 	%r269, %r253, 160;
	setp.ge.u32 	%p20, %r269, %r250;
	mov.u32 	%r2089, %r2092;
	@%p20 bra 	$L__BB3_244;
	add.s64 	%rd227, %rd150, 640;
	// begin inline asm
	ld.global.nc.u32 %r2089, [%rd227];
	// end inline asm
$L__BB3_244:
	add.s32 	%r272, %r253, 192;
	setp.ge.u32 	%p21, %r272, %r250;
	mov.u32 	%r2090, %r2092;
	@%p21 bra 	$L__BB3_246;
	add.s64 	%rd228, %rd150, 768;
	// begin inline asm
	ld.global.nc.u32 %r2090, [%rd228];
	// end inline asm
$L__BB3_246:
	add.s32 	%r275, %r253, 224;
	setp.ge.u32 	%p22, %r275, %r250;
	mov.u32 	%r2091, %r2092;
	@%p22 bra 	$L__BB3_248;
	add.s64 	%rd229, %rd150, 896;
	// begin inline asm
	ld.global.nc.u32 %r2091, [%rd229];
	// end inline asm
$L__BB3_248:
	add.s32 	%r278, %r253, 256;
	setp.ge.u32 	%p23, %r278, %r250;
	@%p23 bra 	$L__BB3_250;
	add.s64 	%rd230, %rd150, 1024;
	// begin inline asm
	ld.global.nc.u32 %r2092, [%rd230];
	// end inline asm
$L__BB3_250:
	// begin inline asm
	mov.u32 %r427, %laneid;
	// end inline asm
	shr.u32 	%r282, %r252, 5;
	mad.lo.s32 	%r429, %r282, 288, %r427;
	shl.b32 	%r430, %r429, 2;
	mov.u32 	%r431, _ZN6thrust24THRUST_300001_SM_1000_NS8cuda_cub4core6detail5shmemE;
	add.s32 	%r283, %r431, %r430;
	st.shared.u32 	[%r283], %r2084;
	st.shared.u32 	[%r283+128], %r2085;
	st.shared.u32 	[%r283+256], %r2086;
	st.shared.u32 	[%r283+384], %r2087;
	st.shared.u32 	[%r283+512], %r2088;
	st.shared.u32 	[%r283+640], %r2089;
	st.shared.u32 	[%r283+768], %r2090;
	st.shared.u32 	[%r283+896], %r2091;
	st.shared.u32 	[%r283+1024], %r2092;
	bar.warp.sync 	-1;
	shl.b32 	%r432, %r427, 5;
	add.s32 	%r284, %r283, %r432;
	ld.shared.u32 	%r285, [%r284];
	ld.shared.u32 	%r286, [%r284+4];
	ld.shared.u32 	%r287, [%r284+8];
	ld.shared.u32 	%r288, [%r284+12];
	ld.shared.u32 	%r289, [%r284+16];
	ld.shared.u32 	%r290, [%r284+20];
	ld.shared.u32 	%r291, [%r284+24];
	ld.shared.u32 	%r292, [%r284+28];
	ld.shared.u32 	%r293, [%r284+32];
	setp.ne.s32 	%p24, %r252, 0;
	mov.b32 	%r2103, 0;
	@%p24 bra 	$L__BB3_252;
	add.s64 	%rd231, %rd219, -4;
	// begin inline asm
	ld.global.nc.u32 %r2103, [%rd231];
	// end inline asm
$L__BB3_252:
	setp.ge.u32 	%p25, %r253, %r250;
	bar.sync 	0;
	add.s64 	%rd232, %rd3, %rd220;
	// begin inline asm
	ld.global.nc.u32 %r2102, [%rd232];
	// end inline asm
	add.s64 	%rd151, %rd232, %rd221;
	mov.u32 	%r2094, %r2102;
	@%p25 bra 	$L__BB3_254;
	// begin inline asm
	ld.global.nc.u32 %r2094, [%rd151];
	// end inline asm
$L__BB3_254:
	setp.ge.u32 	%p26, %r257, %r250;
	mov.u32 	%r2095, %r2102;
	@%p26 bra 	$L__BB3_256;
	add.s64 	%rd236, %rd151, 128;
	// begin inline asm
	ld.global.nc.u32 %r2095, [%rd236];
	// end inline asm
$L__BB3_256:
	setp.ge.u32 	%p27, %r260, %r250;
	mov.u32 	%r2096, %r2102;
	@%p27 bra 	$L__BB3_258;
	add.s64 	%rd237, %rd151, 256;
	// begin inline asm
	ld.global.nc.u32 %r2096, [%rd237];
	// end inline asm
$L__BB3_258:
	setp.ge.u32 	%p28, %r263, %r250;
	mov.u32 	%r2097, %r2102;
	@%p28 bra 	$L__BB3_260;
	add.s64 	%rd238, %rd151, 384;
	// begin inline asm
	ld.global.nc.u32 %r2097, [%rd238];
	// end inline asm
$L__BB3_260:
	setp.ge.u32 	%p29, %r266, %r250;
	mov.u32 	%r2098, %r2102;
	@%p29 bra 	$L__BB3_262;
	add.s64 	%rd239, %rd151, 512;
	// begin inline asm
	ld.global.nc.u32 %r2098, [%rd239];
	// end inline asm
$L__BB3_262:
	setp.ge.u32 	%p30, %r269, %r250;
	mov.u32 	%r2099, %r2102;
	@%p30 bra 	$L__BB3_264;
	add.s64 	%rd240, %rd151, 640;
	// begin inline asm
	ld.global.nc.u32 %r2099, [%rd240];
	// end inline asm
$L__BB3_264:
	setp.ge.u32 	%p31, %r272, %r250;
	mov.u32 	%r2100, %r2102;
	@%p31 bra 	$L__BB3_266;
	add.s64 	%rd241, %rd151, 768;
	// begin inline asm
	ld.global.nc.u32 %r2100, [%rd241];
	// end inline asm
$L__BB3_266:
	setp.ge.u32 	%p32, %r275, %r250;
	mov.u32 	%r2101, %r2102;
	@%p32 bra 	$L__BB3_268;
	add.s64 	%rd242, %rd151, 896;
	// begin inline asm
	ld.global.nc.u32 %r2101, [%rd242];
	// end inline asm
$L__BB3_268:
	setp.ge.u32 	%p33, %r278, %r250;
	@%p33 bra 	$L__BB3_270;
	add.s64 	%rd243, %rd151, 1024;
	// begin inline asm
	ld.global.nc.u32 %r2102, [%rd243];
	// end inline asm
$L__BB3_270:
	setp.eq.s32 	%p34, %r252, 0;
	st.shared.u32 	[%r283], %r2094;
	st.shared.u32 	[%r283+128], %r2095;
	st.shared.u32 	[%r283+256], %r2096;
	st.shared.u32 	[%r283+384], %r2097;
	st.shared.u32 	[%r283+512], %r2098;
	st.shared.u32 	[%r283+640], %r2099;
	st.shared.u32 	[%r283+768], %r2100;
	st.shared.u32 	[%r283+896], %r2101;
	st.shared.u32 	[%r283+1024], %r2102;
	bar.warp.sync 	-1;
	ld.shared.u32 	%r315, [%r284];
	ld.shared.u32 	%r316, [%r284+4];
	ld.shared.u32 	%r317, [%r284+8];
	ld.shared.u32 	%r318, [%r284+12];
	ld.shared.u32 	%r319, [%r284+16];
	ld.shared.u32 	%r320, [%r284+20];
	ld.shared.u32 	%r321, [%r284+24];
	ld.shared.u32 	%r322, [%r284+28];
	ld.shared.u32 	%r323, [%r284+32];
	bar.sync 	0;
	shl.b32 	%r444, %r252, 2;
	add.s32 	%r446, %r431, %r444;
	add.s32 	%r324, %r446, 1240;
	st.shared.u32 	[%r446+1240], %r293;
	bar.sync 	0;
	@%p34 bra 	$L__BB3_272;
	ld.shared.u32 	%r2103, [%r324+-4];
$L__BB3_272:
	setp.ne.s32 	%p35, %r2103, %r285;
	setp.ne.s32 	%p36, %r285, %r286;
	setp.ne.s32 	%p37, %r286, %r287;
	setp.ne.s32 	%p38, %r287, %r288;
	setp.ne.s32 	%p39, %r288, %r289;
	setp.ne.s32 	%p40, %r289, %r290;
	setp.ne.s32 	%p41, %r290, %r291;
	setp.ne.s32 	%p42, %r291, %r292;
	setp.ne.s32 	%p43, %r292, %r293;
	mul.lo.s32 	%r567, %r252, 9;
	cvt.u64.u32 	%rd244, %r567;
	setp.eq.s64 	%p44, %rd7, %rd244;
	or.pred  	%p45, %p44, %p35;
	selp.u64 	%rd245, 1, 0, %p45;
	add.s32 	%r568, %r567, 1;
	cvt.u64.u32 	%rd246, %r568;
	setp.eq.s64 	%p46, %rd7, %rd246;
	or.pred  	%p6, %p46, %p36;
	selp.u64 	%rd247, 1, 0, %p6;
	add.s32 	%r569, %r567, 2;
	cvt.u64.u32 	%rd248, %r569;
	setp.eq.s64 	%p47, %rd7, %rd248;
	or.pred  	%p7, %p47, %p37;
	selp.u64 	%rd249, 1, 0, %p7;
	add.s32 	%r570, %r567, 3;
	cvt.u64.u32 	%rd250, %r570;
	setp.eq.s64 	%p48, %rd7, %rd250;
	or.pred  	%p49, %p48, %p38;
	selp.u64 	%rd251, 1, 0, %p49;
	add.s32 	%r571, %r567, 4;
	cvt.u64.u32 	%rd252, %r571;
	setp.eq.s64 	%p50, %rd7, %rd252;
	or.pred  	%p8, %p50, %p39;
	selp.u64 	%rd253, 1, 0, %p8;
	add.s32 	%r572, %r567, 5;
	cvt.u64.u32 	%rd254, %r572;
	setp.eq.s64 	%p51, %rd7, %rd254;
	or.pred  	%p9, %p51, %p40;
	selp.u64 	%rd255, 1, 0, %p9;
	add.s32 	%r573, %r567, 6;
	cvt.u64.u32 	%rd256, %r573;
	setp.eq.s64 	%p52, %rd7, %rd256;
	or.pred  	%p10, %p52, %p41;
	selp.u64 	%rd257, 1, 0, %p10;
	add.s32 	%r574, %r567, 7;
	cvt.u64.u32 	%rd258, %r574;
	setp.eq.s64 	%p53, %rd7, %rd258;
	or.pred  	%p54, %p53, %p42;
	selp.u64 	%rd259, 1, 0, %p54;
	add.s32 	%r575, %r567, 8;
	cvt.u64.u32 	%rd260, %r575;
	setp.eq.s64 	%p55, %rd7, %rd260;
	or.pred  	%p56, %p55, %p43;
	selp.u64 	%rd261, 1, 0, %p56;
	add.s64 	%rd262, %rd247, %rd245;
	selp.b32 	%r576, 0, %r315, %p6;
	add.s32 	%r577, %r316, %r576;
	add.s64 	%rd263, %rd262, %rd249;
	selp.b32 	%r578, 0, %r577, %p7;
	add.s32 	%r579, %r317, %r578;
	add.s64 	%rd264, %rd263, %rd251;
	selp.b32 	%r580, 0, %r579, %p49;
	add.s32 	%r581, %r318, %r580;
	add.s64 	%rd265, %rd264, %rd253;
	selp.b32 	%r582, 0, %r581, %p8;
	add.s32 	%r583, %r319, %r582;
	add.s64 	%rd266, %rd265, %rd255;
	selp.b32 	%r584, 0, %r583, %p9;
	add.s32 	%r585, %r320, %r584;
	add.s64 	%rd267, %rd266, %rd257;
	selp.b32 	%r586, 0, %r585, %p10;
	add.s32 	%r587, %r321, %r586;
	add.s64 	%rd268, %rd267, %rd259;
	selp.b32 	%r588, 0, %r587, %p54;
	add.s32 	%r589, %r322, %r588;
	add.s64 	%rd269, %rd268, %rd261;
	mov.b64 	{%r448, %r453}, %rd269;
	selp.b32 	%r590, 0, %r589, %p56;
	add.s32 	%r458, %r323, %r590;
	mov.b32 	%r564, 1;
	mov.b32 	%r565, 0;
	mov.b32 	%r566, -1;
	// begin inline asm
	shfl.sync.up.b32 %r447, %r448, %r564, %r565, %r566;
	// end inline asm
	// begin inline asm
	shfl.sync.up.b32 %r452, %r453, %r564, %r565, %r566;
	// end inline asm
	mov.b64 	%rd270, {%r447, %r452};
	// begin inline asm
	shfl.sync.up.b32 %r457, %r458, %r564, %r565, %r566;
	// end inline asm
	// begin inline asm
	shfl.sync.up.b32 %r462, %r463, %r564, %r565, %r566;
	// end inline asm
	setp.eq.s64 	%p57, %rd269, 0;
	selp.b32 	%r591, %r457, 0, %p57;
	setp.lt.s32 	%p58, %r427, 1;
	selp.b64 	%rd271, 0, %rd270, %p58;
	add.s64 	%rd272, %rd271, %rd269;
	mov.b64 	{%r468, %r473}, %rd272;
	selp.b32 	%r592, 0, %r591, %p58;
	add.s32 	%r478, %r592, %r458;
	mov.b32 	%r484, 2;
	// begin inline asm
	shfl.sync.up.b32 %r467, %r468, %r484, %r565, %r566;
	// end inline asm
	// begin inline asm
	shfl.sync.up.b32 %r472, %r473, %r484, %r565, %r566;
	// end inline asm
	mov.b64 	%rd273, {%r467, %r472};
	// begin inline asm
	shfl.sync.up.b32 %r477, %r478, %r484, %r565, %r566;
	// end inline asm
	// begin inline asm
	shfl.sync.up.b32 %r482, %r483, %r484, %r565, %r566;
	// end inline asm
	setp.eq.s64 	%p59, %rd272, 0;
	selp.b32 	%r593, %r477, 0, %p59;
	setp.lt.s32 	%p60, %r427, 2;
	selp.b64 	%rd274, 0, %rd273, %p60;
	add.s64 	%rd275, %rd274, %rd272;
	mov.b64 	{%r488, %r493}, %rd275;
	selp.b32 	%r594, 0, %r593, %p60;
	add.s32 	%r498, %r594, %r478;
	mov.b32 	%r504, 4;
	// begin inline asm
	shfl.sync.up.b32 %r487, %r488, %r504, %r565, %r566;
	// end inline asm
	// begin inline asm
	shfl.sync.up.b32 %r492, %r493, %r504, %r565, %r566;
	// end inline asm
	mov.b64 	%rd276, {%r487, %r492};
	// begin inline asm
	shfl.sync.up.b32 %r497, %r498, %r504, %r565, %r566;
	// end inline asm
	// begin inline asm
	shfl.sync.up.b32 %r502, %r503, %r504, %r565, %r566;
	// end inline asm
	setp.eq.s64 	%p61, %rd275, 0;
	selp.b32 	%r595, %r497, 0, %p61;
	setp.lt.s32 	%p62, %r427, 4;
	selp.b64 	%rd277, 0, %rd276, %p62;
	add.s64 	%rd278, %rd277, %rd275;
	mov.b64 	{%r508, %r513}, %rd278;
	selp.b32 	%r596, 0, %r595, %p62;
	add.s32 	%r518, %r596, %r498;
	mov.b32 	%r524, 8;
	// begin inline asm
	shfl.sync.up.b32 %r507, %r508, %r524, %r565, %r566;
	// end inline asm
	// begin inline asm
	shfl.sync.up.b32 %r512, %r513, %r524, %r565, %r566;
	// end inline asm
	mov.b64 	%rd279, {%r507, %r512};
	// begin inline asm
	shfl.sync.up.b32 %r517, %r518, %r524, %r565, %r566;
	// end inline asm
	// begin inline asm
	shfl.sync.up.b32 %r522, %r523, %r524, %r565, %r566;
	// end inline asm
	setp.eq.s64 	%p63, %rd278, 0;
	selp.b32 	%r597, %r517, 0, %p63;
	setp.lt.s32 	%p64, %r427, 8;
	selp.b64 	%rd280, 0, %rd279, %p64;
	add.s64 	%rd281, %rd280, %rd278;
	mov.b64 	{%r528, %r533}, %rd281;
	selp.b32 	%r598, 0, %r597, %p64;
	add.s32 	%r538, %r598, %r518;
	mov.b32 	%r544, 16;
	// begin inline asm
	shfl.sync.up.b32 %r527, %r528, %r544, %r565, %r566;
	// end inline asm
	// begin inline asm
	shfl.sync.up.b32 %r532, %r533, %r544, %r565, %r566;
	// end inline asm
	mov.b64 	%rd282, {%r527, %r532};
	// begin inline asm
	shfl.sync.up.b32 %r537, %r538, %r544, %r565, %r566;
	// end inline asm
	// begin inline asm
	shfl.sync.up.b32 %r542, %r543, %r544, %r565, %r566;
	// end inline asm
	setp.eq.s64 	%p65, %rd281, 0;
	selp.b32 	%r599, %r537, 0, %p65;
	setp.lt.s32 	%p66, %r427, 16;
	selp.b64 	%rd283, 0, %rd282, %p66;
	add.s64 	%rd152, %rd283, %rd281;
	mov.b64 	{%r548, %r553}, %rd152;
	selp.b32 	%r600, 0, %r599, %p66;
	add.s32 	%r558, %r600, %r538;
	// begin inline asm
	shfl.sync.up.b32 %r547, %r548, %r564, %r565, %r566;
	// end inline asm
	// begin inline asm
	shfl.sync.up.b32 %r552, %r553, %r564, %r565, %r566;
	// end inline asm
	mov.b64 	%rd834, {%r547, %r552};
	// begin inline asm
	shfl.sync.up.b32 %r2117, %r558, %r564, %r565, %r566;
	// end inline asm
	// begin inline asm
	shfl.sync.up.b32 %r562, %r563, %r564, %r565, %r566;
	// end inline asm
	setp.ne.s32 	%p67, %r427, 31;
	@%p67 bra 	$L__BB3_274;
	shl.b32 	%r601, %r282, 4;
	mov.u32 	%r602, _ZN6thrust24THRUST_300001_SM_1000_NS8cuda_cub4core6detail5shmemE;
	add.s32 	%r603, %r602, %r601;
	st.shared.u64 	[%r603], %rd152;
	st.shared.u32 	[%r603+8], %r558;
$L__BB3_274:
	bar.sync 	0;
	ld.shared.u64 	%rd284, [_ZN6thrust24THRUST_300001_SM_1000_NS8cuda_cub4core6detail5shmemE];
	ld.shared.u32 	%r604, [_ZN6thrust24THRUST_300001_SM_1000_NS8cuda_cub4core6detail5shmemE+8];
	ld.shared.u64 	%rd285, [_ZN6thrust24THRUST_300001_SM_1000_NS8cuda_cub4core6detail5shmemE+16];
	ld.shared.u32 	%r605, [_ZN6thrust24THRUST_300001_SM_1000_NS8cuda_cub4core6detail5shmemE+24];
	add.s64 	%rd286, %rd285, %rd284;
	setp.eq.s64 	%p68, %rd285, 0;
	selp.b32 	%r606, %r604, 0, %p68;
	add.s32 	%r607, %r606, %r605;
	setp.eq.s32 	%p69, %r282, 2;
	selp.b64 	%rd287, %rd286, %rd284, %p69;
	selp.b32 	%r608, %r607, %r604, %p69;
	ld.shared.u64 	%rd288, [_ZN6thrust24THRUST_300001_SM_1000_NS8cuda_cub4core6detail5shmemE+32];
	ld.shared.u32 	%r609, [_ZN6thrust24THRUST_300001_SM_1000_NS8cuda_cub4core6detail5shmemE+40];
	add.s64 	%rd289, %rd288, %rd286;
	setp.eq.s64 	%p70, %rd288, 0;
	selp.b32 	%r610, %r607, 0, %p70;
	add.s32 	%r611, %r610, %r609;
	setp.eq.s32 	%p71, %r282, 3;
	selp.b64 	%rd290, %rd289, %rd287, %p71;
	selp.b32 	%r612, %r611, %r608, %p71;
	ld.shared.u64 	%rd291, [_ZN6thrust24THRUST_300001_SM_1000_NS8cuda_cub4core6detail5shmemE+48];
	ld.shared.u32 	%r613, [_ZN6thrust24THRUST_300001_SM_1000_NS8cuda_cub4core6detail5shmemE+56];
	add.s64 	%rd292, %rd291, %rd289;
	setp.eq.s64 	%p72, %rd291, 0;
	selp.b32 	%r614, %r611, 0, %p72;
	add.s32 	%r615, %r614, %r613;
	setp.eq.s32 	%p73, %r282, 4;
	selp.b64 	%rd293, %rd292, %rd290, %p73;
	selp.b32 	%r616, %r615, %r612, %p73;
	ld.shared.u64 	%rd294, [_ZN6thrust24THRUST_300001_SM_1000_NS8cuda_cub4core6detail5shmemE+64];
	ld.shared.u32 	%r617, [_ZN6thrust24THRUST_300001_SM_1000_NS8cuda_cub4core6detail5shmemE+72];
	add.s64 	%rd295, %rd294, %rd292;
	setp.eq.s64 	%p74, %rd294, 0;
	selp.b32 	%r618, %r615, 0, %p74;
	add.s32 	%r619, %r618, %r617;
	setp.eq.s32 	%p75, %r282, 5;
	selp.b64 	%rd296, %rd295, %rd293, %p75;
	selp.b32 	%r620, %r619, %r616, %p75;
	ld.shared.u64 	%rd297, [_ZN6thrust24THRUST_300001_SM_1000_NS8cuda_cub4core6detail5shmemE+80];
	ld.shared.u32 	%r621, [_ZN6thrust24THRUST_300001_SM_1000_NS8cuda_cub4core6detail5shmemE+88];
	add.s64 	%rd298, %rd297, %rd295;
	setp.eq.s64 	%p76, %rd297, 0;
	selp.b32 	%r622, %r619, 0, %p76;
	add.s32 	%r623, %r622, %r621;
	setp.eq.s32 	%p77, %r282, 6;
	selp.b64 	%rd299, %rd298, %rd296, %p77;
	selp.b32 	%r624, %r623, %r620, %p77;
	ld.shared.u64 	%rd300, [_ZN6thrust24THRUST_300001_SM_1000_NS8cuda_cub4core6detail5shmemE+96];
	ld.shared.u32 	%r625, [_ZN6thrust24THRUST_300001_SM_1000_NS8cuda_cub4core6detail5shmemE+104];
	add.s64 	%rd301, %rd300, %rd298;
	setp.eq.s64 	%p78, %rd300, 0;
	selp.b32 	%r626, %r623, 0, %p78;
	add.s32 	%r627, %r626, %r625;
	setp.eq.s32 	%p79, %r282, 7;
	selp.b64 	%rd154, %rd301, %rd299, %p79;
	selp.b32 	%r329, %r627, %r624, %p79;
	ld.shared.u64 	%rd302, [_ZN6thrust24THRUST_300001_SM_1000_NS8cuda_cub4core6detail5shmemE+112];
	ld.shared.u32 	%r628, [_ZN6thrust24THRUST_300001_SM_1000_NS8cuda_cub4core6detail5shmemE+120];
	add.s64 	%rd155, %rd302, %rd301;
	setp.eq.s64 	%p80, %rd302, 0;
	selp.b32 	%r629, %r627, 0, %p80;
	add.s32 	%r330, %r629, %r628;
	setp.lt.u32 	%p81, %r252, 32;
	@%p81 bra 	$L__BB3_276;
	setp.eq.s64 	%p82, %rd834, 0;
	selp.b32 	%r630, %r329, 0, %p82;
	add.s32 	%r631, %r630, %r2117;
	setp.eq.s32 	%p83, %r427, 0;
	selp.b64 	%rd303, 0, %rd834, %p83;
	add.s64 	%rd834, %rd154, %rd303;
	selp.b32 	%r2117, %r329, %r631, %p83;
	bra.uni 	$L__BB3_312;
$L__BB3_276:
	setp.ne.s32 	%p84, %r252, 0;
	mul.wide.u32 	%rd304, %r1, 16;
	add.s64 	%rd157, %rd1, %rd304;
	@%p84 bra 	$L__BB3_278;
	st.shared.u64 	[_ZN6thrust24THRUST_300001_SM_1000_NS8cuda_cub4core6detail5shmemE+200], %rd155;
	st.shared.u32 	[_ZN6thrust24THRUST_300001_SM_1000_NS8cuda_cub4core6detail5shmemE+208], %r330;
	mov.b32 	%r632, 100;
	mov.b64 	%rd306, {%r330, %r632};
	add.s64 	%rd305, %rd157, 512;
	// begin inline asm
	st.relaxed.gpu.v2.u64 [%rd305], {%rd306, %rd155};
	// end inline asm
$L__BB3_278:
	mov.u32 	%r633, %nctaid.x;
	setp.gt.u32 	%p85, %r633, 499;
	@%p85 bra 	$L__BB3_280;
	membar.cta;
	bra.uni 	$L__BB3_281;
$L__BB3_280:
	mov.b32 	%r634, 450;
	// begin inline asm
	nanosleep.u32 %r634;
	// end inline asm
$L__BB3_281:
	mul.wide.u32 	%rd308, %r252, 16;
	xor.b64  	%rd309, %rd308, -16;
	add.s64 	%rd310, %rd157, %rd309;
	add.s64 	%rd158, %rd310, 512;
$L__BB3_282:
	// begin inline asm
	ld.relaxed.gpu.v2.u64 {%rd311, %rd824}, [%rd158];
	// end inline asm
	mov.b64 	{%r2105, %r2110}, %rd311;
	setp.eq.s32 	%p86, %r2110, 99;
	mov.b32 	%r635, -1;
	vote.sync.any.pred 	%p87, %p86, %r635;
	@%p87 bra 	$L__BB3_282;
	setp.eq.s32 	%p88, %r2110, 101;
	mov.b32 	%r657, -1;
	vote.sync.ballot.b32 	%r658, %p88, %r657;
	// begin inline asm
	mov.u32 %r637, %lanemask_ge;
	// end inline asm
	and.b32  	%r659, %r658, %r637;
	or.b32  	%r660, %r659, -2147483648;
	add.s32 	%r661, %r660, -1;
	not.b32 	%r662, %r660;
	and.b32  	%r663, %r662, %r661;
	popc.b32 	%r335, %r663;
	mov.b64 	{%r639, %r644}, %rd824;
	mov.b32 	%r655, 1;
	// begin inline asm
	shfl.sync.down.b32 %r638, %r639, %r655, %r335, %r657;
	// end inline asm
	// begin inline asm
	shfl.sync.down.b32 %r643, %r644, %r655, %r335, %r657;
	// end inline asm
	// begin inline asm
	shfl.sync.down.b32 %r648, %r2105, %r655, %r335, %r657;
	// end inline asm
	// begin inline asm
	shfl.sync.down.b32 %r653, %r654, %r655, %r335, %r657;
	// end inline asm
	setp.ge.s32 	%p90, %r427, %r335;
	@%p90 bra 	$L__BB3_285;
	mov.b64 	%rd314, {%r638, %r643};
	add.s64 	%rd160, %rd824, %rd314;
	setp.eq.s64 	%p91, %rd824, 0;
	selp.b32 	%r664, %r648, 0, %p91;
	add.s32 	%r2105, %r664, %r2105;
	mov.u64 	%rd824, %rd160;
$L__BB3_285:
	mov.b64 	{%r666, %r671}, %rd824;
	mov.b32 	%r682, 2;
	mov.b32 	%r684, -1;
	// begin inline asm
	shfl.sync.down.b32 %r665, %r666, %r682, %r335, %r684;
	// end inline asm
	// begin inline asm
	shfl.sync.down.b32 %r670, %r671, %r682, %r335, %r684;
	// end inline asm
	// begin inline asm
	shfl.sync.down.b32 %r675, %r2105, %r682, %r335, %r684;
	// end inline asm
	// begin inline asm
	shfl.sync.down.b32 %r680, %r681, %r682, %r335, %r684;
	// end inline asm
	add.s32 	%r344, %r427, 2;
	setp.gt.s32 	%p92, %r344, %r335;
	@%p92 bra 	$L__BB3_287;
	mov.b64 	%rd315, {%r665, %r670};
	add.s64 	%rd162, %rd824, %rd315;
	setp.eq.s64 	%p93, %rd824, 0;
	selp.b32 	%r685, %r675, 0, %p93;
	add.s32 	%r2105, %r685, %r2105;
	mov.u64 	%rd824, %rd162;
$L__BB3_287:
	mov.b64 	{%r687, %r692}, %rd824;
	mov.b32 	%r703, 4;
	mov.b32 	%r705, -1;
	// begin inline asm
	shfl.sync.down.b32 %r686, %r687, %r703, %r335, %r705;
	// end inline asm
	// begin inline asm
	shfl.sync.down.b32 %r691, %r692, %r703, %r335, %r705;
	// end inline asm
	// begin inline asm
	shfl.sync.down.b32 %r696, %r2105, %r703, %r335, %r705;
	// end inline asm
	// begin inline asm
	shfl.sync.down.b32 %r701, %r702, %r703, %r335, %r705;
	// end inline asm
	add.s32 	%r350, %r427, 4;
	setp.gt.s32 	%p94, %r350, %r335;
	@%p94 bra 	$L__BB3_289;
	mov.b64 	%rd316, {%r686, %r691};
	add.s64 	%rd164, %rd824, %rd316;
	setp.eq.s64 	%p95, %rd824, 0;
	selp.b32 	%r706, %r696, 0, %p95;
	add.s32 	%r2105, %r706, %r2105;
	mov.u64 	%rd824, %rd164;
$L__BB3_289:
	mov.b64 	{%r708, %r713}, %rd824;
	mov.b32 	%r724, 8;
	mov.b32 	%r726, -1;
	// begin inline asm
	shfl.sync.down.b32 %r707, %r708, %r724, %r335, %r726;
	// end inline asm
	// begin inline asm
	shfl.sync.down.b32 %r712, %r713, %r724, %r335, %r726;
	// end inline asm
	// begin inline asm
	shfl.sync.down.b32 %r717, %r2105, %r724, %r335, %r726;
	// end inline asm
	// begin inline asm
	shfl.sync.down.b32 %r722, %r723, %r724, %r335, %r726;
	// end inline asm
	add.s32 	%r356, %r427, 8;
	setp.gt.s32 	%p96, %r356, %r335;
	@%p96 bra 	$L__BB3_291;
	mov.b64 	%rd317, {%r707, %r712};
	add.s64 	%rd166, %rd824, %rd317;
	setp.eq.s64 	%p97, %rd824, 0;
	selp.b32 	%r727, %r717, 0, %p97;
	add.s32 	%r2105, %r727, %r2105;
	mov.u64 	%rd824, %rd166;
$L__BB3_291:
	mov.b64 	{%r729, %r734}, %rd824;
	mov.b32 	%r745, 16;
	mov.b32 	%r747, -1;
	// begin inline asm
	shfl.sync.down.b32 %r728, %r729, %r745, %r335, %r747;
	// end inline asm
	// begin inline asm
	shfl.sync.down.b32 %r733, %r734, %r745, %r335, %r747;
	// end inline asm
	// begin inline asm
	shfl.sync.down.b32 %r738, %r2105, %r745, %r335, %r747;
	// end inline asm
	// begin inline asm
	shfl.sync.down.b32 %r743, %r744, %r745, %r335, %r747;
	// end inline asm
	add.s32 	%r362, %r427, 16;
	setp.gt.s32 	%p98, %r362, %r335;
	@%p98 bra 	$L__BB3_293;
	mov.b64 	%rd318, {%r728, %r733};
	add.s64 	%rd168, %rd824, %rd318;
	setp.eq.s64 	%p99, %rd824, 0;
	selp.b32 	%r748, %r738, 0, %p99;
	add.s32 	%r2105, %r748, %r2105;
	mov.u64 	%rd824, %rd168;
$L__BB3_293:
	not.b32 	%r749, %r252;
	add.s32 	%r2111, %r1, %r749;
	add.s64 	%rd170, %rd1, 512;
$L__BB3_294:
	setp.ne.s32 	%p100, %r2110, 101;
	mov.b32 	%r750, -1;
	vote.sync.all.pred 	%p101, %p100, %r750;
	not.pred 	%p102, %p101;
	@%p102 bra 	$L__BB3_308;
	mul.wide.s32 	%rd392, %r2111, 16;
	add.s64 	%rd393, %rd170, %rd392;
	add.s64 	%rd391, %rd393, -512;
$L__BB3_296:
	// begin inline asm
	ld.relaxed.gpu.v2.u64 {%rd389, %rd830}, [%rd391];
	// end inline asm
	mov.b64 	{%r2113, %r2110}, %rd389;
	setp.eq.s32 	%p154, %r2110, 99;
	mov.b32 	%r844, -1;
	vote.sync.any.pred 	%p155, %p154, %r844;
	@%p155 bra 	$L__BB3_296;
	setp.eq.s32 	%p156, %r2110, 101;
	mov.b32 	%r865, -1;
	vote.sync.ballot.b32 	%r866, %p156, %r865;
	and.b32  	%r867, %r866, %r637;
	or.b32  	%r868, %r867, -2147483648;
	add.s32 	%r869, %r868, -1;
	not.b32 	%r870, %r868;
	and.b32  	%r871, %r870, %r869;
	popc.b32 	%r371, %r871;
	mov.b64 	{%r847, %r852}, %rd830;
	mov.b32 	%r863, 1;
	// begin inline asm
	shfl.sync.down.b32 %r846, %r847, %r863, %r371, %r865;
	// end inline asm
	// begin inline asm
	shfl.sync.down.b32 %r851, %r852, %r863, %r371, %r865;
	// end inline asm
	// begin inline asm
	shfl.sync.down.b32 %r856, %r2113, %r863, %r371, %r865;
	// end inline asm
	// begin inline asm
	shfl.sync.down.b32 %r861, %r862, %r863, %r371, %r865;
	// end inline asm
	setp.ge.s32 	%p158, %r427, %r371;
	@%p158 bra 	$L__BB3_299;
	mov.b64 	%rd394, {%r846, %r851};
	add.s64 	%rd173, %rd830, %rd394;
	setp.eq.s64 	%p159, %rd830, 0;
	selp.b32 	%r872, %r856, 0, %p159;
	add.s32 	%r2113, %r872, %r2113;
	mov.u64 	%rd830, %rd173;
$L__BB3_299:
	mov.b64 	{%r874, %r879}, %rd830;
	mov.b32 	%r890, 2;
	mov.b32 	%r892, -1;
	// begin inline asm
	shfl.sync.down.b32 %r873, %r874, %r890, %r371, %r892;
	// end inline asm
	// begin inline asm
	shfl.sync.down.b32 %r878, %r879, %r890, %r371, %r892;
	// end inline asm
	// begin inline asm
	shfl.sync.down.b32 %r883, %r2113, %r890, %r371, %r892;
	// end inline asm
	// begin inline asm
	shfl.sync.down.b32 %r888, %r889, %r890, %r371, %r892;
	// end inline asm
	setp.gt.s32 	%p160, %r344, %r371;
	@%p160 bra 	$L__BB3_301;
	mov.b64 	%rd395, {%r873, %r878};
	add.s64 	%rd175, %rd830, %rd395;
	setp.eq.s64 	%p161, %rd830, 0;
	selp.b32 	%r893, %r883, 0, %p161;
	add.s32 	%r2113, %r893, %r2113;
	mov.u64 	%rd830, %rd175;
$L__BB3_301:
	mov.b64 	{%r895, %r900}, %rd830;
	mov.b32 	%r911, 4;
	mov.b32 	%r913, -1;
	// begin inline asm
	shfl.sync.down.b32 %r894, %r895, %r911, %r371, %r913;
	// end inline asm
	// begin inline asm
	shfl.sync.down.b32 %r899, %r900, %r911, %r371, %r913;
	// end inline asm
	// begin inline asm
	shfl.sync.down.b32 %r904, %r2113, %r911, %r371, %r913;
	// end inline asm
	// begin inline asm
	shfl.sync.down.b32 %r909, %r910, %r911, %r371, %r913;
	// end inline asm
	setp.gt.s32 	%p162, %r350, %r371;
	@%p162 bra 	$L__BB3_303;
	mov.b64 	%rd396, {%r894, %r899};
	add.s64 	%rd177, %rd830, %rd396;
	setp.eq.s64 	%p163, %rd830, 0;
	selp.b32 	%r914, %r904, 0, %p163;
	add.s32 	%r2113, %r914, %r2113;
	mov.u64 	%rd830, %rd177;
$L__BB3_303:
	mov.b64 	{%r916, %r921}, %rd830;
	mov.b32 	%r932, 8;
	mov.b32 	%r934, -1;
	// begin inline asm
	shfl.sync.down.b32 %r915, %r916, %r932, %r371, %r934;
	// end inline asm
	// begin inline asm
	shfl.sync.down.b32 %r920, %r921, %r932, %r371, %r934;
	// end inline asm
	// begin inline asm
	shfl.sync.down.b32 %r925, %r2113, %r932, %r371, %r934;
	// end inline asm
	// begin inline asm
	shfl.sync.down.b32 %r930, %r931, %r932, %r371, %r934;
	// end inline asm
	setp.gt.s32 	%p164, %r356, %r371;
	@%p164 bra 	$L__BB3_305;
	mov.b64 	%rd397, {%r915, %r920};
	add.s64 	%rd179, %rd830, %rd397;
	setp.eq.s64 	%p165, %rd830, 0;
	selp.b32 	%r935, %r925, 0, %p165;
	add.s32 	%r2113, %r935, %r2113;
	mov.u64 	%rd830, %rd179;
$L__BB3_305:
	mov.b64 	{%r937, %r942}, %rd830;
	mov.b32 	%r953, 16;
	mov.b32 	%r955, -1;
	// begin inline asm
	shfl.sync.down.b32 %r936, %r937, %r953, %r371, %r955;
	// end inline asm
	// begin inline asm
	shfl.sync.down.b32 %r941, %r942, %r953, %r371, %r955;
	// end inline asm
	// begin inline asm
	shfl.sync.down.b32 %r946, %r2113, %r953, %r371, %r955;
	// end inline asm
	// begin inline asm
	shfl.sync.down.b32 %r951, %r952, %r953, %r371, %r955;
	// end inline asm
	setp.gt.s32 	%p166, %r362, %r371;
	@%p166 bra 	$L__BB3_307;
	mov.b64 	%rd398, {%r936, %r941};
	add.s64 	%rd181, %rd830, %rd398;
	setp.eq.s64 	%p167, %rd830, 0;
	selp.b32 	%r956, %r946, 0, %p167;
	add.s32 	%r2113, %r956, %r2113;
	mov.u64 	%rd830, %rd181;
$L__BB3_307:
	add.s64 	%rd183, %rd830, %rd824;
	setp.eq.s64 	%p168, %rd824, 0;
	selp.b32 	%r957, %r2113, 0, %p168;
	add.s32 	%r2105, %r957, %r2105;
	add.s32 	%r2111, %r2111, -32;
	mov.u64 	%rd824, %rd183;
	bra.uni 	$L__BB3_294;
$L__BB3_308:
	setp.ne.s32 	%p103, %r252, 0;
	@%p103 bra 	$L__BB3_310;
	add.s64 	%rd321, %rd824, %rd155;
	setp.eq.s64 	%p104, %rd155, 0;
	selp.b32 	%r752, %r2105, 0, %p104;
	add.s32 	%r753, %r752, %r330;
	mov.b32 	%r754, 101;
	mov.b64 	%rd320, {%r753, %r754};
	add.s64 	%rd319, %rd157, 512;
	// begin inline asm
	st.relaxed.gpu.v2.u64 [%rd319], {%rd320, %rd321};
	// end inline asm
	st.shared.u64 	[_ZN6thrust24THRUST_300001_SM_1000_NS8cuda_cub4core6detail5shmemE+168], %rd824;
	st.shared.u32 	[_ZN6thrust24THRUST_300001_SM_1000_NS8cuda_cub4core6detail5shmemE+176], %r2105;
	st.shared.u64 	[_ZN6thrust24THRUST_300001_SM_1000_NS8cuda_cub4core6detail5shmemE+184], %rd321;
	st.shared.u32 	[_ZN6thrust24THRUST_300001_SM_1000_NS8cuda_cub4core6detail5shmemE+192], %r753;
$L__BB3_310:
	setp.ne.s32 	%p105, %r427, 0;
	@%p105 bra 	$L__BB3_312;
	st.shared.u64 	[_ZN6thrust24THRUST_300001_SM_1000_NS8cuda_cub4core6detail5shmemE+136], %rd824;
	st.shared.u32 	[_ZN6thrust24THRUST_300001_SM_1000_NS8cuda_cub4core6detail5shmemE+144], %r2105;
	mov.u64 	%rd834, %rd824;
	mov.u32 	%r2117, %r2105;
$L__BB3_312:
	setp.eq.s32 	%p106, %r252, 0;
	bar.sync 	0;
	@%p106 bra 	$L__BB3_314;
	ld.shared.u32 	%r755, [_ZN6thrust24THRUST_300001_SM_1000_NS8cuda_cub4core6detail5shmemE+144];
	ld.shared.u64 	%rd322, [_ZN6thrust24THRUST_300001_SM_1000_NS8cuda_cub4core6detail5shmemE+136];
	add.s64 	%rd185, %rd322, %rd834;
	setp.eq.s64 	%p107, %rd834, 0;
	selp.b32 	%r756, %r755, 0, %p107;
	add.s32 	%r2117, %r756, %r2117;
	mov.u64 	%rd834, %rd185;
$L__BB3_314:
	mul.lo.s32 	%r757, %r252, 9;
	cvt.u64.u32 	%rd323, %r757;
	setp.eq.s64 	%p108, %rd7, %rd323;
	setp.ne.s32 	%p109, %r2103, %r285;
	or.pred  	%p110, %p108, %p109;
	selp.u64 	%rd324, 1, 0, %p110;
	add.s64 	%rd187, %rd834, %rd324;
	selp.b32 	%r758, 0, %r2117, %p110;
	add.s32 	%r402, %r758, %r315;
	selp.u64 	%rd325, 1, 0, %p6;
	add.s64 	%rd326, %rd325, %rd324;
	add.s64 	%rd188, %rd326, %rd834;
	selp.b32 	%r759, 0, %r402, %p6;
	add.s32 	%r403, %r316, %r759;
	selp.u64 	%rd327, 1, 0, %p7;
	add.s64 	%rd189, %rd188, %rd327;
	selp.b32 	%r760, 0, %r403, %p7;
	add.s32 	%r404, %r317, %r760;
	add.s32 	%r761, %r757, 3;
	cvt.u64.u32 	%rd328, %r761;
	setp.eq.s64 	%p111, %rd7, %rd328;
	setp.ne.s32 	%p112, %r287, %r288;
	or.pred  	%p11, %p111, %p112;
	selp.u64 	%rd329, 1, 0, %p11;
	add.s64 	%rd190, %rd189, %rd329;
	selp.b32 	%r762, 0, %r404, %p11;
	add.s32 	%r405, %r318, %r762;
	selp.u64 	%rd330, 1, 0, %p8;
	add.s64 	%rd191, %rd190, %rd330;
	selp.b32 	%r763, 0, %r405, %p8;
	add.s32 	%r406, %r319, %r763;
	selp.u64 	%rd331, 1, 0, %p9;
	add.s64 	%rd192, %rd191, %rd331;
	selp.b32 	%r764, 0, %r406, %p9;
	add.s32 	%r407, %r320, %r764;
	selp.u64 	%rd332, 1, 0, %p10;
	add.s64 	%rd193, %rd192, %rd332;
	selp.b32 	%r765, 0, %r407, %p10;
	add.s32 	%r408, %r321, %r765;
	add.s32 	%r766, %r757, 7;
	cvt.u64.u32 	%rd333, %r766;
	setp.eq.s64 	%p113, %rd7, %rd333;
	setp.ne.s32 	%p114, %r291, %r292;
	or.pred  	%p115, %p113, %p114;
	selp.u64 	%rd334, 1, 0, %p115;
	add.s64 	%rd194, %rd193, %rd334;
	selp.b32 	%r767, 0, %r408, %p115;
	add.s32 	%r409, %r322, %r767;
	ld.shared.u64 	%rd195, [_ZN6thrust24THRUST_300001_SM_1000_NS8cuda_cub4core6detail5shmemE+200];
	ld.shared.u64 	%rd841, [_ZN6thrust24THRUST_300001_SM_1000_NS8cuda_cub4core6detail5shmemE+184];
	ld.shared.u32 	%r410, [_ZN6thrust24THRUST_300001_SM_1000_NS8cuda_cub4core6detail5shmemE+192];
	ld.shared.u64 	%rd197, [_ZN6thrust24THRUST_300001_SM_1000_NS8cuda_cub4core6detail5shmemE+168];
	setp.lt.s64 	%p116, %rd195, 257;
	@%p116 bra 	$L__BB3_340;
	bar.sync 	0;
	mul.lo.s32 	%r771, %r252, 9;
	cvt.u64.u32 	%rd365, %r771;
	setp.ne.s64 	%p132, %rd7, %rd365;
	setp.eq.s32 	%p133, %r2103, %r285;
	and.pred  	%p134, %p132, %p133;
	@%p134 bra 	$L__BB3_317;
	cvt.u32.u64 	%r772, %rd197;
	cvt.u32.u64 	%r773, %rd834;
	sub.s32 	%r774, %r773, %r772;
	shl.b32 	%r775, %r774, 3;
	mov.u32 	%r776, _ZN6thrust24THRUST_300001_SM_1000_NS8cuda_cub4core6detail5shmemE;
	add.s32 	%r777, %r776, %r775;
	st.shared.v2.u32 	[%r777], {%r2103, %r2117};
$L__BB3_317:
	not.pred 	%p135, %p6;
	@%p135 bra 	$L__BB3_319;
	cvt.u32.u64 	%r778, %rd197;
	cvt.u32.u64 	%r779, %rd187;
	sub.s32 	%r780, %r779, %r778;
	shl.b32 	%r781, %r780, 3;
	mov.u32 	%r782, _ZN6thrust24THRUST_300001_SM_1000_NS8cuda_cub4core6detail5shmemE;
	add.s32 	%r783, %r782, %r781;
	st.shared.v2.u32 	[%r783], {%r285, %r402};
$L__BB3_319:
	not.pred 	%p136, %p7;
	@%p136 bra 	$L__BB3_321;
	cvt.u32.u64 	%r784, %rd197;
	cvt.u32.u64 	%r785, %rd188;
	sub.s32 	%r786, %r785, %r784;
	shl.b32 	%r787, %r786, 3;
	mov.u32 	%r788, _ZN6thrust24THRUST_300001_SM_1000_NS8cuda_cub4core6detail5shmemE;
	add.s32 	%r789, %r788, %r787;
	st.shared.v2.u32 	[%r789], {%r286, %r403};
$L__BB3_321:
	not.pred 	%p137, %p11;
	@%p137 bra 	$L__BB3_323;
	cvt.u32.u64 	%r790, %rd197;
	cvt.u32.u64 	%r791, %rd189;
	sub.s32 	%r792, %r791, %r790;
	shl.b32 	%r793, %r792, 3;
	mov.u32 	%r794, _ZN6thrust24THRUST_300001_SM_1000_NS8cuda_cub4core6detail5shmemE;
	add.s32 	%r795, %r794, %r793;
	st.shared.v2.u32 	[%r795], {%r287, %r404};
$L__BB3_323:
	not.pred 	%p138, %p8;
	@%p138 bra 	$L__BB3_325;
	cvt.u32.u64 	%r796, %rd197;
	cvt.u32.u64 	%r797, %rd190;
	sub.s32 	%r798, %r797, %r796;
	shl.b32 	%r799, %r798, 3;
	mov.u32 	%r800, _ZN6thrust24THRUST_300001_SM_1000_NS8cuda_cub4core6detail5shmemE;
	add.s32 	%r801, %r800, %r799;
	st.shared.v2.u32 	[%r801], {%r288, %r405};
$L__BB3_325:
	not.pred 	%p139, %p9;
	@%p139 bra 	$L__BB3_327;
	cvt.u32.u64 	%r802, %rd197;
	cvt.u32.u64 	%r803, %rd191;
	sub.s32 	%r804, %r803, %r802;
	shl.b32 	%r805, %r804, 3;
	mov.u32 	%r806, _ZN6thrust24THRUST_300001_SM_1000_NS8cuda_cub4core6detail5shmemE;
	add.s32 	%r807, %r806, %r805;
	st.shared.v2.u32 	[%r807], {%r289, %r406};
$L__BB3_327:
	not.pred 	%p140, %p10;
	@%p140 bra 	$L__BB3_329;
	cvt.u32.u64 	%r808, %rd197;
	cvt.u32.u64 	%r809, %rd192;
	sub.s32 	%r810, %r809, %r808;
	shl.b32 	%r811, %r810, 3;
	mov.u32 	%r812, _ZN6thrust24THRUST_300001_SM_1000_NS8cuda_cub4core6detail5shmemE;
	add.s32 	%r813, %r812, %r811;
	st.shared.v2.u32 	[%r813], {%r290, %r407};
$L__BB3_329:
	mad.lo.s32 	%r814, %r252, 9, 7;
	cvt.u64.u32 	%rd366, %r814;
	setp.ne.s64 	%p141, %rd7, %rd366;
	setp.eq.s32 	%p142, %r291, %r292;
	and.pred  	%p143, %p141, %p142;
	@%p143 bra 	$L__BB3_331;
	cvt.u32.u64 	%r815, %rd197;
	cvt.u32.u64 	%r816, %rd193;
	sub.s32 	%r817, %r816, %r815;
	shl.b32 	%r818, %r817, 3;
	mov.u32 	%r819, _ZN6thrust24THRUST_300001_SM_1000_NS8cuda_cub4core6detail5shmemE;
	add.s32 	%r820, %r819, %r818;
	st.shared.v2.u32 	[%r820], {%r291, %r408};
$L__BB3_331:
	mad.lo.s32 	%r821, %r252, 9, 8;
	cvt.u64.u32 	%rd367, %r821;
	setp.ne.s64 	%p144, %rd7, %rd367;
	setp.eq.s32 	%p145, %r292, %r293;
	and.pred  	%p146, %p144, %p145;
	@%p146 bra 	$L__BB3_333;
	cvt.u32.u64 	%r822, %rd197;
	cvt.u32.u64 	%r823, %rd194;
	sub.s32 	%r824, %r823, %r822;
	shl.b32 	%r825, %r824, 3;
	mov.u32 	%r826, _ZN6thrust24THRUST_300001_SM_1000_NS8cuda_cub4core6detail5shmemE;
	add.s32 	%r827, %r826, %r825;
	st.shared.v2.u32 	[%r827], {%r292, %r409};
$L__BB3_333:
	bar.sync 	0;
	cvt.u64.u32 	%rd840, %r252;
	setp.le.u64 	%p147, %rd195, %rd840;
	@%p147 bra 	$L__BB3_358;
	not.b64 	%rd368, %rd840;
	add.s64 	%rd199, %rd195, %rd368;
	shr.u64 	%rd369, %rd199, 8;
	add.s64 	%rd370, %rd369, 1;
	and.b64  	%rd836, %rd370, 3;
	and.b64  	%rd371, %rd199, 768;
	setp.eq.s64 	%p148, %rd371, 768;
	@%p148 bra 	$L__BB3_337;
	add.s64 	%rd372, %rd197, %rd840;
	shl.b64 	%rd373, %rd372, 2;
	add.s64 	%rd838, %rd5, %rd373;
	add.s64 	%rd837, %rd4, %rd373;
	shl.b32 	%r828, %r252, 3;
	mov.u32 	%r829, _ZN6thrust24THRUST_300001_SM_1000_NS8cuda_cub4core6detail5shmemE;
	add.s32 	%r2119, %r829, %r828;
	shl.b64 	%rd374, %rd836, 8;
	add.s64 	%rd840, %rd374, %rd840;
$L__BB3_336:
	.pragma "nounroll";
	ld.shared.v2.u32 	{%r830, %r831}, [%r2119];
	st.global.u32 	[%rd837], %r830;
	st.global.u32 	[%rd838], %r831;
	add.s64 	%rd838, %rd838, 1024;
	add.s64 	%rd837, %rd837, 1024;
	add.s32 	%r2119, %r2119, 2048;
	add.s64 	%rd836, %rd836, -1;
	setp.ne.s64 	%p149, %rd836, 0;
	@%p149 bra 	$L__BB3_336;
$L__BB3_337:
	setp.lt.u64 	%p150, %rd199, 768;
	@%p150 bra 	$L__BB3_358;
	mov.u32 	%r834, _ZN6thrust24THRUST_300001_SM_1000_NS8cuda_cub4core6detail5shmemE;
$L__BB3_339:
	cvt.u32.u64 	%r832, %rd840;
	add.s64 	%rd375, %rd840, %rd197;
	shl.b32 	%r833, %r832, 3;
	add.s32 	%r835, %r834, %r833;
	ld.shared.v2.u32 	{%r836, %r837}, [%r835];
	shl.b64 	%rd376, %rd375, 2;
	add.s64 	%rd377, %rd4, %rd376;
	st.global.u32 	[%rd377], %r836;
	add.s64 	%rd378, %rd5, %rd376;
	st.global.u32 	[%rd378], %r837;
	and.b64  	%rd379, %rd840, 4294967295;
	add.s64 	%rd380, %rd197, %rd379;
	ld.shared.v2.u32 	{%r838, %r839}, [%r835+2048];
	shl.b64 	%rd381, %rd380, 2;
	add.s64 	%rd382, %rd4, %rd381;
	st.global.u32 	[%rd382+1024], %r838;
	add.s64 	%rd383, %rd5, %rd381;
	st.global.u32 	[%rd383+1024], %r839;
	ld.shared.v2.u32 	{%r840, %r841}, [%r835+4096];
	st.global.u32 	[%rd382+2048], %r840;
	st.global.u32 	[%rd383+2048], %r841;
	ld.shared.v2.u32 	{%r842, %r843}, [%r835+6144];
	st.global.u32 	[%rd382+3072], %r842;
	st.global.u32 	[%rd383+3072], %r843;
	add.s64 	%rd384, %rd840, 1024;
	and.b64  	%rd840, %rd384, 4294967295;
	setp.gt.u64 	%p151, %rd195, %rd840;
	@%p151 bra 	$L__BB3_339;
	bra.uni 	$L__BB3_358;
$L__BB3_340:
	mul.lo.s32 	%r768, %r252, 9;
	cvt.u64.u32 	%rd335, %r768;
	setp.ne.s64 	%p117, %rd7, %rd335;
	setp.eq.s32 	%p118, %r2103, %r285;
	and.pred  	%p119, %p117, %p118;
	@%p119 bra 	$L__BB3_342;
	shl.b64 	%rd336, %rd834, 2;
	add.s64 	%rd337, %rd4, %rd336;
	st.global.u32 	[%rd337], %r2103;
	add.s64 	%rd338, %rd5, %rd336;
	st.global.u32 	[%rd338], %r2117;
$L__BB3_342:
	not.pred 	%p120, %p6;
	@%p120 bra 	$L__BB3_344;
	shl.b64 	%rd339, %rd187, 2;
	add.s64 	%rd340, %rd4, %rd339;
	st.global.u32 	[%rd340], %r285;
	add.s64 	%rd341, %rd5, %rd339;
	st.global.u32 	[%rd341], %r402;
$L__BB3_344:
	not.pred 	%p121, %p7;
	@%p121 bra 	$L__BB3_346;
	shl.b64 	%rd342, %rd188, 2;
	add.s64 	%rd343, %rd4, %rd342;
	st.global.u32 	[%rd343], %r286;
	add.s64 	%rd344, %rd5, %rd342;
	st.global.u32 	[%rd344], %r403;
$L__BB3_346:
	not.pred 	%p122, %p11;
	@%p122 bra 	$L__BB3_348;
	shl.b64 	%rd345, %rd189, 2;
	add.s64 	%rd346, %rd4, %rd345;
	st.global.u32 	[%rd346], %r287;
	add.s64 	%rd347, %rd5, %rd345;
	st.global.u32 	[%rd347], %r404;
$L__BB3_348:
	not.pred 	%p123, %p8;
	@%p123 bra 	$L__BB3_350;
	shl.b64 	%rd348, %rd190, 2;
	add.s64 	%rd349, %rd4, %rd348;
	st.global.u32 	[%rd349], %r288;
	add.s64 	%rd350, %rd5, %rd348;
	st.global.u32 	[%rd350], %r405;
$L__BB3_350:
	not.pred 	%p124, %p9;
	@%p124 bra 	$L__BB3_352;
	shl.b64 	%rd351, %rd191, 2;
	add.s64 	%rd352, %rd4, %rd351;
	st.global.u32 	[%rd352], %r289;
	add.s64 	%rd353, %rd5, %rd351;
	st.global.u32 	[%rd353], %r406;
$L__BB3_352:
	not.pred 	%p125, %p10;
	@%p125 bra 	$L__BB3_354;
	shl.b64 	%rd354, %rd192, 2;
	add.s64 	%rd355, %rd4, %rd354;
	st.global.u32 	[%rd355], %r290;
	add.s64 	%rd356, %rd5, %rd354;
	st.global.u32 	[%rd356], %r407;
$L__BB3_354:
	mad.lo.s32 	%r769, %r252, 9, 7;
	cvt.u64.u32 	%rd357, %r769;
	setp.ne.s64 	%p126, %rd7, %rd357;
	setp.eq.s32 	%p127, %r291, %r292;
	and.pred  	%p128, %p126, %p127;
	@%p128 bra 	$L__BB3_356;
	shl.b64 	%rd358, %rd193, 2;
	add.s64 	%rd359, %rd4, %rd358;
	st.global.u32 	[%rd359], %r291;
	add.s64 	%rd360, %rd5, %rd358;
	st.global.u32 	[%rd360], %r408;
$L__BB3_356:
	mad.lo.s32 	%r770, %r252, 9, 8;
	cvt.u64.u32 	%rd361, %r770;
	setp.ne.s64 	%p129, %rd7, %rd361;
	setp.eq.s32 	%p130, %r292, %r293;
	and.pred  	%p131, %p129, %p130;
	@%p131 bra 	$L__BB3_358;
	shl.b64 	%rd362, %rd194, 2;
	add.s64 	%rd363, %rd4, %rd362;
	st.global.u32 	[%rd363], %r292;
	add.s64 	%rd364, %rd5, %rd362;
	st.global.u32 	[%rd364], %r409;
$L__BB3_358:
	setp.ne.s32 	%p152, %r252, 255;
	@%p152 bra 	$L__BB3_362;
	setp.ne.s64 	%p153, %rd7, 2304;
	@%p153 bra 	$L__BB3_361;
	shl.b64 	%rd385, %rd841, 2;
	add.s64 	%rd386, %rd4, %rd385;
	st.global.u32 	[%rd386], %r293;
	add.s64 	%rd387, %rd5, %rd385;
	st.global.u32 	[%rd387], %r410;
	add.s64 	%rd841, %rd841, 1;
$L__BB3_361:
	ld.param.u64 	%rd790, [_ZN6thrust24THRUST_300001_SM_1000_NS8cuda_cub4core6detail13_kernel_agentINS1_15__reduce_by_key16ReduceByKeyAgentINS0_6detail15normal_iteratorINS0_10device_ptrIiEEEESB_SB_SB_N4cuda3std3__48equal_toIiEENSE_4plusIiEEPllEEJSB_SB_SB_SB_SJ_N3cub18CUB_300001_SM_100024ReduceByKeyScanTileStateIilLb1EEESG_SI_llEEEvDpT0__param_4];
	cvta.to.global.u64 	%rd388, %rd790;
	st.global.u64 	[%rd388], %rd841;
$L__BB3_362:
	ret;

}
	// .globl	_ZN3cub18CUB_300001_SM_10006detail11EmptyKernelIvEEvv
.visible .entry _ZN3cub18CUB_300001_SM_10006detail11EmptyKernelIvEEvv()
{


	ret;

}
	// .globl	_ZN3cub18CUB_300001_SM_10006detail8for_each13static_kernelINS2_12policy_hub_t12policy_500_tEmN6thrust24THRUST_300001_SM_1000_NS8cuda_cub20__uninitialized_fill7functorINS7_10device_ptrIiEEiEEEEvT0_T1_
.visible .entry _ZN3cub18CUB_300001_SM_10006detail8for_each13static_kernelINS2_12policy_hub_t12policy_500_tEmN6thrust24THRUST_300001_SM_1000_NS8cuda_cub20__uninitialized_fill7functorINS7_10device_ptrIiEEiEEEEvT0_T1_(
	.param .u64 _ZN3cub18CUB_300001_SM_10006detail8for_each13static_kernelINS2_12policy_hub_t12policy_500_tEmN6thrust24THRUST_300001_SM_1000_NS8cuda_cub20__uninitialized_fill7functorINS7_10device_ptrIiEEiEEEEvT0_T1__param_0,
	.param .align 8 .b8 _ZN3cub18CUB_300001_SM_10006detail8for_each13static_kernelINS2_12policy_hub_t12policy_500_tEmN6thrust24THRUST_300001_SM_1000_NS8cuda_cub20__uninitialized_fill7functorINS7_10device_ptrIiEEiEEEEvT0_T1__param_1[16]
)
.maxntid 256
{
	.reg .pred 	%p<4>;
	.reg .b16 	%rs<5>;
	.reg .b32 	%r<12>;
	.reg .b64 	%rd<16>;

	ld.param.u32 	%r3, [_ZN3cub18CUB_300001_SM_10006detail8for_each13static_kernelINS2_12policy_hub_t12policy_500_tEmN6thrust24THRUST_300001_SM_1000_NS8cuda_cub20__uninitialized_fill7functorINS7_10device_ptrIiEEiEEEEvT0_T1__param_1+8];
	ld.param.u64 	%rd4, [_ZN3cub18CUB_300001_SM_10006detail8for_each13static_kernelINS2_12policy_hub_t12policy_500_tEmN6thrust24THRUST_300001_SM_1000_NS8cuda_cub20__uninitialized_fill7functorINS7_10device_ptrIiEEiEEEEvT0_T1__param_1];
	ld.param.u64 	%rd5, [_ZN3cub18CUB_300001_SM_10006detail8for_each13static_kernelINS2_12policy_hub_t12policy_500_tEmN6thrust24THRUST_300001_SM_1000_NS8cuda_cub20__uninitialized_fill7functorINS7_10device_ptrIiEEiEEEEvT0_T1__param_0];
	mov.u32 	%r9, %ctaid.x;
	mul.wide.u32 	%rd1, %r9, 512;
	sub.s64 	%rd2, %rd5, %rd1;
	setp.lt.u64 	%p1, %rd2, 512;
	@%p1 bra 	$L__BB5_2;
	mov.u32 	%r11, %tid.x;
	cvta.to.global.u64 	%rd11, %rd4;
	cvt.u64.u32 	%rd12, %r11;
	add.s64 	%rd13, %rd1, %rd12;
	shl.b64 	%rd14, %rd13, 2;
	add.s64 	%rd15, %rd11, %rd14;
	st.global.u32 	[%rd15], %r3;
	st.global.u32 	[%rd15+1024], %r3;
	bra.uni 	$L__BB5_6;
$L__BB5_2:
	cvta.to.global.u64 	%rd6, %rd4;
	mov.u32 	%r2, %tid.x;
	cvt.u64.u32 	%rd7, %r2;
	setp.le.u64 	%p2, %rd2, %rd7;
	add.s64 	%rd8, %rd1, %rd7;
	shl.b64 	%rd9, %rd8, 2;
	add.s64 	%rd3, %rd6, %rd9;
	@%p2 bra 	$L__BB5_4;
	st.global.u32 	[%rd3], %r3;
$L__BB5_4:
	add.s32 	%r10, %r2, 256;
	cvt.u64.u32 	%rd10, %r10;
	setp.le.u64 	%p3, %rd2, %rd10;
	@%p3 bra 	$L__BB5_6;
	st.global.u32 	[%rd3+1024], %r3;
$L__BB5_6:
	ret;

}
	// .globl	_ZN3cub18CUB_300001_SM_10006detail6reduce28DeviceReduceSingleTileKernelINS2_10policy_hubIljN4cuda3std3__44plusIlEEE10Policy1000EN6thrust24THRUST_300001_SM_1000_NS18transform_iteratorI6count5NSD_6detail15normal_iteratorINSD_10device_ptrIiEEEEllEEPljS9_llNS7_10__identityEEEvT0_T1_T2_T3_T4_T6_
.visible .entry _ZN3cub18CUB_300001_SM_10006detail6reduce28DeviceReduceSingleTileKernelINS2_10policy_hubIljN4cuda3std3__44plusIlEEE10Policy1000EN6thrust24THRUST_300001_SM_1000_NS18transform_iteratorI6count5NSD_6detail15normal_iteratorINSD_10device_ptrIiEEEEllEEPljS9_llNS7_10__identityEEEvT0_T1_T2_T3_T4_T6_(
	.param .align 8 .b8 _ZN3cub18CUB_300001_SM_10006detail6reduce28DeviceReduceSingleTileKernelINS2_10policy_hubIljN4cuda3std3__44plusIlEEE10Policy1000EN6thrust24THRUST_300001_SM_1000_NS18transform_iteratorI6count5NSD_6detail15normal_iteratorINSD_10device_ptrIiEEEEllEEPljS9_llNS7_10__identityEEEvT0_T1_T2_T3_T4_T6__param_0[16],
	.param .u64 .ptr .align 1 _ZN3cub18CUB_300001_SM_10006detail6reduce28DeviceReduceSingleTileKernelINS2_10policy_hubIljN4cuda3std3__44plusIlEEE10Policy1000EN6thrust24THRUST_300001_SM_1000_NS18transform_iteratorI6count5NSD_6detail15normal_iteratorINSD_10device_ptrIiEEEEllEEPljS9_llNS7_10__identityEEEvT0_T1_T2_T3_T4_T6__param_1,
	.param .u32 _ZN3cub18CUB_300001_SM_10006detail6reduce28DeviceReduceSingleTileKernelINS2_10policy_hubIljN4cuda3std3__44plusIlEEE10Policy1000EN6thrust24THRUST_300001_SM_1000_NS18transform_iteratorI6count5NSD_6detail15normal_iteratorINSD_10device_ptrIiEEEEllEEPljS9_llNS7_10__identityEEEvT0_T1_T2_T3_T4_T6__param_2,
	.param .align 1 .b8 _ZN3cub18CUB_300001_SM_10006detail6reduce28DeviceReduceSingleTileKernelINS2_10policy_hubIljN4cuda3std3__44plusIlEEE10Policy1000EN6thrust24THRUST_300001_SM_1000_NS18transform_iteratorI6count5NSD_6detail15normal_iteratorINSD_10device_ptrIiEEEEllEEPljS9_llNS7_10__identityEEEvT0_T1_T2_T3_T4_T6__param_3[1],
	.param .u64 _ZN3cub18CUB_300001_SM_10006detail6reduce28DeviceReduceSingleTileKernelINS2_10policy_hubIljN4cuda3std3__44plusIlEEE10Policy1000EN6thrust24THRUST_300001_SM_1000_NS18transform_iteratorI6count5NSD_6detail15normal_iteratorINSD_10device_ptrIiEEEEllEEPljS9_llNS7_10__identityEEEvT0_T1_T2_T3_T4_T6__param_4,
	.param .align 1 .b8 _ZN3cub18CUB_300001_SM_10006detail6reduce28DeviceReduceSingleTileKernelINS2_10policy_hubIljN4cuda3std3__44plusIlEEE10Policy1000EN6thrust24THRUST_300001_SM_1000_NS18transform_iteratorI6count5NSD_6detail15normal_iteratorINSD_10device_ptrIiEEEEllEEPljS9_llNS7_10__identityEEEvT0_T1_T2_T3_T4_T6__param_5[1]
)
.maxntid 512
.minnctapersm 1
{
	.reg .pred 	%p<140>;
	.reg .b16 	%rs<9>;
	.reg .b32 	%r<368>;
	.reg .b64 	%rd<431>;
	// demoted variable
	.shared .align 8 .b8 _ZZN3cub18CUB_300001_SM_10006detail6reduce28DeviceReduceSingleTileKernelINS2_10policy_hubIljN4cuda3std3__44plusIlEEE10Policy1000EN6thrust24THRUST_300001_SM_1000_NS18transform_iteratorI6count5NSD_6detail15normal_iteratorINSD_10device_ptrIiEEEEllEEPljS9_llNS7_10__identityEEEvT0_T1_T2_T3_T4_T6_E12temp_storage[152];
	ld.param.u64 	%rd49, [_ZN3cub18CUB_300001_SM_10006detail6reduce28DeviceReduceSingleTileKernelINS2_10policy_hubIljN4cuda3std3__44plusIlEEE10Policy1000EN6thrust24THRUST_300001_SM_1000_NS18transform_iteratorI6count5NSD_6detail15normal_iteratorINSD_10device_ptrIiEEEEllEEPljS9_llNS7_10__identityEEEvT0_T1_T2_T3_T4_T6__param_0];
	ld.param.u64 	%rd51, [_ZN3cub18CUB_300001_SM_10006detail6reduce28DeviceReduceSingleTileKernelINS2_10policy_hubIljN4cuda3std3__44plusIlEEE10Policy1000EN6thrust24THRUST_300001_SM_1000_NS18transform_iteratorI6count5NSD_6detail15normal_iteratorINSD_10device_ptrIiEEEEllEEPljS9_llNS7_10__identityEEEvT0_T1_T2_T3_T4_T6__param_1];
	ld.param.u32 	%r51, [_ZN3cub18CUB_300001_SM_10006detail6reduce28DeviceReduceSingleTileKernelINS2_10policy_hubIljN4cuda3std3__44plusIlEEE10Policy1000EN6thrust24THRUST_300001_SM_1000_NS18transform_iteratorI6count5NSD_6detail15normal_iteratorINSD_10device_ptrIiEEEEllEEPljS9_llNS7_10__identityEEEvT0_T1_T2_T3_T4_T6__param_2];
	ld.param.u64 	%rd50, [_ZN3cub18CUB_300001_SM_10006detail6reduce28DeviceReduceSingleTileKernelINS2_10policy_hubIljN4cuda3std3__44plusIlEEE10Policy1000EN6thrust24THRUST_300001_SM_1000_NS18transform_iteratorI6count5NSD_6detail15normal_iteratorINSD_10device_ptrIiEEEEllEEPljS9_llNS7_10__identityEEEvT0_T1_T2_T3_T4_T6__param_4];
	cvta.to.global.u64 	%rd1, %rd51;
	setp.ne.s32 	%p1, %r51, 0;
	@%p1 bra 	$L__BB6_3;
	mov.u32 	%r350, %tid.x;
	setp.ne.s32 	%p139, %r350, 0;
	@%p139 bra 	$L__BB6_52;
	st.global.u64 	[%rd1], %rd50;
	bra.uni 	$L__BB6_52;
$L__BB6_3:
	cvta.to.global.u64 	%rd2, %rd49;
	setp.gt.u32 	%p2, %r51, 3583;
	@%p2 bra 	$L__BB6_28;
	mov.u32 	%r1, %tid.x;
	setp.ge.u32 	%p67, %r1, %r51;
	mov.b64 	%rd418, 0;
	mov.u32 	%r354, %r1;
	@%p67 bra 	$L__BB6_6;
	mul.wide.u32 	%rd239, %r1, 4;
	add.s64 	%rd240, %rd2, %rd239;
	ld.global.u32 	%r197, [%rd240];
	setp.gt.s32 	%p68, %r197, 5;
	selp.u64 	%rd418, 1, 0, %p68;
	add.s32 	%r354, %r1, 512;
$L__BB6_6:
	setp.ge.u32 	%p69, %r354, %r51;
	@%p69 bra 	$L__BB6_19;
	not.b32 	%r198, %r354;
	add.s32 	%r199, %r51, %r198;
	shr.u32 	%r200, %r199, 9;
	add.s32 	%r4, %r200, 1;
	and.b32  	%r5, %r4, 15;
	setp.lt.u32 	%p70, %r199, 7680;
	@%p70 bra 	$L__BB6_10;
	and.b32  	%r201, %r4, 16777200;
	neg.s32 	%r352, %r201;
	mul.wide.u32 	%rd242, %r354, 4;
	add.s64 	%rd243, %rd242, %rd2;
	add.s64 	%rd408, %rd243, 16384;
$L__BB6_9:
	.pragma "nounroll";
	ld.global.u32 	%r202, [%rd408+-16384];
	setp.gt.s32 	%p71, %r202, 5;
	selp.u64 	%rd244, 1, 0, %p71;
	add.s64 	%rd245, %rd418, %rd244;
	ld.global.u32 	%r203, [%rd408+-14336];
	setp.gt.s32 	%p72, %r203, 5;
	selp.u64 	%rd246, 1, 0, %p72;
	add.s64 	%rd247, %rd245, %rd246;
	ld.global.u32 	%r204, [%rd408+-12288];
	setp.gt.s32 	%p73, %r204, 5;
	selp.u64 	%rd248, 1, 0, %p73;
	add.s64 	%rd249, %rd247, %rd248;
	ld.global.u32 	%r205, [%rd408+-10240];
	setp.gt.s32 	%p74, %r205, 5;
	selp.u64 	%rd250, 1, 0, %p74;
	add.s64 	%rd251, %rd249, %rd250;
	ld.global.u32 	%r206, [%rd408+-8192];
	setp.gt.s32 	%p75, %r206, 5;
	selp.u64 	%rd252, 1, 0, %p75;
	add.s64 	%rd253, %rd251, %rd252;
	ld.global.u32 	%r207, [%rd408+-6144];
	setp.gt.s32 	%p76, %r207, 5;
	selp.u64 	%rd254, 1, 0, %p76;
	add.s64 	%rd255, %rd253, %rd254;
	ld.global.u32 	%r208, [%rd408+-4096];
	setp.gt.s32 	%p77, %r208, 5;
	selp.u64 	%rd256, 1, 0, %p77;
	add.s64 	%rd257, %rd255, %rd256;
	ld.global.u32 	%r209, [%rd408+-2048];
	setp.gt.s32 	%p78, %r209, 5;
	selp.u64 	%rd258, 1, 0, %p78;
	add.s64 	%rd259, %rd257, %rd258;
	ld.global.u32 	%r210, [%rd408];
	setp.gt.s32 	%p79, %r210, 5;
	selp.u64 	%rd260, 1, 0, %p79;
	add.s64 	%rd261, %rd259, %rd260;
	ld.global.u32 	%r211, [%rd408+2048];
	setp.gt.s32 	%p80, %r211, 5;
	selp.u64 	%rd262, 1, 0, %p80;
	add.s64 	%rd263, %rd261, %rd262;
	ld.global.u32 	%r212, [%rd408+4096];
	setp.gt.s32 	%p81, %r212, 5;
	selp.u64 	%rd264, 1, 0, %p81;
	add.s64 	%rd265, %rd263, %rd264;
	ld.global.u32 	%r213, [%rd408+6144];
	setp.gt.s32 	%p82, %r213, 5;
	selp.u64 	%rd266, 1, 0, %p82;
	add.s64 	%rd267, %rd265, %rd266;
	ld.global.u32 	%r214, [%rd408+8192];
	setp.gt.s32 	%p83, %r214, 5;
	selp.u64 	%rd268, 1, 0, %p83;
	add.s64 	%rd269, %rd267, %rd268;
	ld.global.u32 	%r215, [%rd408+10240];
	setp.gt.s32 	%p84, %r215, 5;
	selp.u64 	%rd270, 1, 0, %p84;
	add.s64 	%rd271, %rd269, %rd270;
	ld.global.u32 	%r216, [%rd408+12288];
	setp.gt.s32 	%p85, %r216, 5;
	selp.u64 	%rd272, 1, 0, %p85;
	add.s64 	%rd273, %rd271, %rd272;
	ld.global.u32 	%r217, [%rd408+14336];
	setp.gt.s32 	%p86, %r217, 5;
	selp.u64 	%rd274, 1, 0, %p86;
	add.s64 	%rd418, %rd273, %rd274;
	add.s32 	%r354, %r354, 8192;
	add.s32 	%r352, %r352, 16;
	add.s64 	%rd408, %rd408, 32768;
	setp.ne.s32 	%p87, %r352, 0;
	@%p87 bra 	$L__BB6_9;
$L__BB6_10:
	setp.eq.s32 	%p88, %r5, 0;
	@%p88 bra 	$L__BB6_19;
	and.b32  	%r12, %r4, 7;
	setp.lt.u32 	%p89, %r5, 8;
	@%p89 bra 	$L__BB6_13;
	mul.wide.u32 	%rd276, %r354, 4;
	add.s64 	%rd277, %rd2, %rd276;
	ld.global.u32 	%r218, [%rd277];
	setp.gt.s32 	%p90, %r218, 5;
	selp.u64 	%rd278, 1, 0, %p90;
	add.s64 	%rd279, %rd418, %rd278;
	ld.global.u32 	%r219, [%rd277+2048];
	setp.gt.s32 	%p91, %r219, 5;
	selp.u64 	%rd280, 1, 0, %p91;
	add.s64 	%rd281, %rd279, %rd280;
	ld.global.u32 	%r220, [%rd277+4096];
	setp.gt.s32 	%p92, %r220, 5;
	selp.u64 	%rd282, 1, 0, %p92;
	add.s64 	%rd283, %rd281, %rd282;
	ld.global.u32 	%r221, [%rd277+6144];
	setp.gt.s32 	%p93, %r221, 5;
	selp.u64 	%rd284, 1, 0, %p93;
	add.s64 	%rd285, %rd283, %rd284;
	ld.global.u32 	%r222, [%rd277+8192];
	setp.gt.s32 	%p94, %r222, 5;
	selp.u64 	%rd286, 1, 0, %p94;
	add.s64 	%rd287, %rd285, %rd286;
	ld.global.u32 	%r223, [%rd277+10240];
	setp.gt.s32 	%p95, %r223, 5;
	selp.u64 	%rd288, 1, 0, %p95;
	add.s64 	%rd289, %rd287, %rd288;
	ld.global.u32 	%r224, [%rd277+12288];
	setp.gt.s32 	%p96, %r224, 5;
	selp.u64 	%rd290, 1, 0, %p96;
	add.s64 	%rd291, %rd289, %rd290;
	ld.global.u32 	%r225, [%rd277+14336];
	setp.gt.s32 	%p97, %r225, 5;
	selp.u64 	%rd292, 1, 0, %p97;
	add.s64 	%rd418, %rd291, %rd292;
	add.s32 	%r354, %r354, 4096;
$L__BB6_13:
	setp.eq.s32 	%p98, %r12, 0;
	@%p98 bra 	$L__BB6_19;
	and.b32  	%r15, %r4, 3;
	setp.lt.u32 	%p99, %r12, 4;
	@%p99 bra 	$L__BB6_16;
	mul.wide.u32 	%rd294, %r354, 4;
	add.s64 	%rd295, %rd2, %rd294;
	ld.global.u32 	%r226, [%rd295];
	setp.gt.s32 	%p100, %r226, 5;
	selp.u64 	%rd296, 1, 0, %p100;
	add.s64 	%rd297, %rd418, %rd296;
	ld.global.u32 	%r227, [%rd295+2048];
	setp.gt.s32 	%p101, %r227, 5;
	selp.u64 	%rd298, 1, 0, %p101;
	add.s64 	%rd299, %rd297, %rd298;
	ld.global.u32 	%r228, [%rd295+4096];
	setp.gt.s32 	%p102, %r228, 5;
	selp.u64 	%rd300, 1, 0, %p102;
	add.s64 	%rd301, %rd299, %rd300;
	ld.global.u32 	%r229, [%rd295+6144];
	setp.gt.s32 	%p103, %r229, 5;
	selp.u64 	%rd302, 1, 0, %p103;
	add.s64 	%rd418, %rd301, %rd302;
	add.s32 	%r354, %r354, 2048;
$L__BB6_16:
	setp.eq.s32 	%p104, %r15, 0;
	@%p104 bra 	$L__BB6_19;
	mul.wide.u32 	%rd303, %r354, 4;
	add.s64 	%rd416, %rd2, %rd303;
	neg.s32 	%r357, %r15;
$L__BB6_18:
	.pragma "nounroll";
	ld.global.u32 	%r230, [%rd416];
	setp.gt.s32 	%p105, %r230, 5;
	selp.u64 	%rd304, 1, 0, %p105;
	add.s64 	%rd418, %rd418, %rd304;
	add.s64 	%rd416, %rd416, 2048;
	add.s32 	%r357, %r357, 1;
	setp.ne.s32 	%p106, %r357, 0;
	@%p106 bra 	$L__BB6_18;
$L__BB6_19:
	setp.lt.u32 	%p107, %r51, 512;
	@%p107 bra 	$L__BB6_24;
	// begin inline asm
	mov.u32 %r294, %laneid;
	// end inline asm
	mov.b64 	{%r296, %r301}, %rd418;
	mov.b32 	%r302, 1;
	mov.b32 	%r343, 31;
	mov.b32 	%r344, -1;
	// begin inline asm
	shfl.sync.down.b32 %r295, %r296, %r302, %r343, %r344;
	// end inline asm
	// begin inline asm
	shfl.sync.down.b32 %r300, %r301, %r302, %r343, %r344;
	// end inline asm
	mov.b64 	%rd363, {%r295, %r300};
	setp.gt.s32 	%p131, %r294, 30;
	selp.b64 	%rd364, 0, %rd363, %p131;
	add.s64 	%rd365, %rd364, %rd418;
	mov.b64 	{%r306, %r311}, %rd365;
	mov.b32 	%r312, 2;
	// begin inline asm
	shfl.sync.down.b32 %r305, %r306, %r312, %r343, %r344;
	// end inline asm
	// begin inline asm
	shfl.sync.down.b32 %r310, %r311, %r312, %r343, %r344;
	// end inline asm
	mov.b64 	%rd366, {%r305, %r310};
	setp.gt.s32 	%p132, %r294, 29;
	selp.b64 	%rd367, 0, %rd366, %p132;
	add.s64 	%rd368, %rd367, %rd365;
	mov.b64 	{%r316, %r321}, %rd368;
	mov.b32 	%r322, 4;
	// begin inline asm
	shfl.sync.down.b32 %r315, %r316, %r322, %r343, %r344;
	// end inline asm
	// begin inline asm
	shfl.sync.down.b32 %r320, %r321, %r322, %r343, %r344;
	// end inline asm
	mov.b64 	%rd369, {%r315, %r320};
	setp.gt.s32 	%p133, %r294, 27;
	selp.b64 	%rd370, 0, %rd369, %p133;
	add.s64 	%rd371, %rd370, %rd368;
	mov.b64 	{%r326, %r331}, %rd371;
	mov.b32 	%r332, 8;
	// begin inline asm
	shfl.sync.down.b32 %r325, %r326, %r332, %r343, %r344;
	// end inline asm
	// begin inline asm
	shfl.sync.down.b32 %r330, %r331, %r332, %r343, %r344;
	// end inline asm
	mov.b64 	%rd372, {%r325, %r330};
	setp.gt.s32 	%p134, %r294, 23;
	selp.b64 	%rd373, 0, %rd372, %p134;
	add.s64 	%rd374, %rd373, %rd371;
	mov.b64 	{%r336, %r341}, %rd374;
	mov.b32 	%r342, 16;
	// begin inline asm
	shfl.sync.down.b32 %r335, %r336, %r342, %r343, %r344;
	// end inline asm
	// begin inline asm
	shfl.sync.down.b32 %r340, %r341, %r342, %r343, %r344;
	// end inline asm
	mov.b64 	%rd375, {%r335, %r340};
	setp.gt.s32 	%p135, %r294, 15;
	selp.b64 	%rd376, 0, %rd375, %p135;
	add.s64 	%rd430, %rd376, %rd374;
	setp.ne.s32 	%p136, %r294, 0;
	@%p136 bra 	$L__BB6_22;
	shr.u32 	%r345, %r1, 2;
	and.b32  	%r346, %r345, 248;
	mov.u32 	%r347, _ZZN3cub18CUB_300001_SM_10006detail6reduce28DeviceReduceSingleTileKernelINS2_10policy_hubIljN4cuda3std3__44plusIlEEE10Policy1000EN6thrust24THRUST_300001_SM_1000_NS18transform_iteratorI6count5NSD_6detail15normal_iteratorINSD_10device_ptrIiEEEEllEEPljS9_llNS7_10__identityEEEvT0_T1_T2_T3_T4_T6_E12temp_storage;
	add.s32 	%r348, %r347, %r346;
	st.shared.u64 	[%r348+16], %rd430;
$L__BB6_22:
	bar.sync 	0;
	setp.ne.s32 	%p137, %r1, 0;
	@%p137 bra 	$L__BB6_50;
	ld.shared.u64 	%rd377, [_ZZN3cub18CUB_300001_SM_10006detail6reduce28DeviceReduceSingleTileKernelINS2_10policy_hubIljN4cuda3std3__44plusIlEEE10Policy1000EN6thrust24THRUST_300001_SM_1000_NS18transform_iteratorI6count5NSD_6detail15normal_iteratorINSD_10device_ptrIiEEEEllEEPljS9_llNS7_10__identityEEEvT0_T1_T2_T3_T4_T6_E12temp_storage+24];
	add.s64 	%rd378, %rd377, %rd430;
	ld.shared.u64 	%rd379, [_ZZN3cub18CUB_300001_SM_10006detail6reduce28DeviceReduceSingleTileKernelINS2_10policy_hubIljN4cuda3std3__44plusIlEEE10Policy1000EN6thrust24THRUST_300001_SM_1000_NS18transform_iteratorI6count5NSD_6detail15normal_iteratorINSD_10device_ptrIiEEEEllEEPljS9_llNS7_10__identityEEEvT0_T1_T2_T3_T4_T6_E12temp_storage+32];
	add.s64 	%rd380, %rd378, %rd379;
	ld.shared.u64 	%rd381, [_ZZN3cub18CUB_300001_SM_10006detail6reduce28DeviceReduceSingleTileKernelINS2_10policy_hubIljN4cuda3std3__44plusIlEEE10Policy1000EN6thrust24THRUST_300001_SM_1000_NS18transform_iteratorI6count5NSD_6detail15normal_iteratorINSD_10device_ptrIiEEEEllEEPljS9_llNS7_10__identityEEEvT0_T1_T2_T3_T4_T6_E12temp_storage+40];
	add.s64 	%rd382, %rd380, %rd381;
	ld.shared.u64 	%rd383, [_ZZN3cub18CUB_300001_SM_10006detail6reduce28DeviceReduceSingleTileKernelINS2_10policy_hubIljN4cuda3std3__44plusIlEEE10Policy1000EN6thrust24THRUST_300001_SM_1000_NS18transform_iteratorI6count5NSD_6detail15normal_iteratorINSD_10device_ptrIiEEEEllEEPljS9_llNS7_10__identityEEEvT0_T1_T2_T3_T4_T6_E12temp_storage+48];
	add.s64 	%rd384, %rd382, %rd383;
	ld.shared.u64 	%rd385, [_ZZN3cub18CUB_300001_SM_10006detail6reduce28DeviceReduceSingleTileKernelINS2_10policy_hubIljN4cuda3std3__44plusIlEEE10Policy1000EN6thrust24THRUST_300001_SM_1000_NS18transform_iteratorI6count5NSD_6detail15normal_iteratorINSD_10device_ptrIiEEEEllEEPljS9_llNS7_10__identityEEEvT0_T1_T2_T3_T4_T6_E12temp_storage+56];
	add.s64 	%rd386, %rd384, %rd385;
	ld.shared.u64 	%rd387, [_ZZN3cub18CUB_300001_SM_10006detail6reduce28DeviceReduceSingleTileKernelINS2_10policy_hubIljN4cuda3std3__44plusIlEEE10Policy1000EN6thrust24THRUST_300001_SM_1000_NS18transform_iteratorI6count5NSD_6detail15normal_iteratorINSD_10device_ptrIiEEEEllEEPljS9_llNS7_10__identityEEEvT0_T1_T2_T3_T4_T6_E12temp_storage+64];
	add.s64 	%rd388, %rd386, %rd387;
	ld.shared.u64 	%rd389, [_ZZN3cub18CUB_300001_SM_10006detail6reduce28DeviceReduceSingleTileKernelINS2_10policy_hubIljN4cuda3std3__44plusIlEEE10Policy1000EN6thrust24THRUST_300001_SM_1000_NS18transform_iteratorI6count5NSD_6detail15normal_iteratorINSD_10device_ptrIiEEEEllEEPljS9_llNS7_10__identityEEEvT0_T1_T2_T3_T4_T6_E12temp_storage+72];
	add.s64 	%rd390, %rd388, %rd389;
	ld.shared.u64 	%rd391, [_ZZN3cub18CUB_300001_SM_10006detail6reduce28DeviceReduceSingleTileKernelINS2_10policy_hubIljN4cuda3std3__44plusIlEEE10Policy1000EN6thrust24THRUST_300001_SM_1000_NS18transform_iteratorI6count5NSD_6detail15normal_iteratorINSD_10device_ptrIiEEEEllEEPljS9_llNS7_10__identityEEEvT0_T1_T2_T3_T4_T6_E12temp_storage+80];
	add.s64 	%rd392, %rd390, %rd391;
	ld.shared.u64 	%rd393, [_ZZN3cub18CUB_300001_SM_10006detail6reduce28DeviceReduceSingleTileKernelINS2_10policy_hubIljN4cuda3std3__44plusIlEEE10Policy1000EN6thrust24THRUST_300001_SM_1000_NS18transform_iteratorI6count5NSD_6detail15normal_iteratorINSD_10device_ptrIiEEEEllEEPljS9_llNS7_10__identityEEEvT0_T1_T2_T3_T4_T6_E12temp_storage+88];
	add.s64 	%rd394, %rd392, %rd393;
	ld.shared.u64 	%rd395, [_ZZN3cub18CUB_300001_SM_10006detail6reduce28DeviceReduceSingleTileKernelINS2_10policy_hubIljN4cuda3std3__44plusIlEEE10Policy1000EN6thrust24THRUST_300001_SM_1000_NS18transform_iteratorI6count5NSD_6detail15normal_iteratorINSD_10device_ptrIiEEEEllEEPljS9_llNS7_10__identityEEEvT0_T1_T2_T3_T4_T6_E12temp_storage+96];
	add.s64 	%rd396, %rd394, %rd395;
	ld.shared.u64 	%rd397, [_ZZN3cub18CUB_300001_SM_10006detail6reduce28DeviceReduceSingleTileKernelINS2_10policy_hubIljN4cuda3std3__44plusIlEEE10Policy1000EN6thrust24THRUST_300001_SM_1000_NS18transform_iteratorI6count5NSD_6detail15normal_iteratorINSD_10device_ptrIiEEEEllEEPljS9_llNS7_10__identityEEEvT0_T1_T2_T3_T4_T6_E12temp_storage+104];
	add.s64 	%rd398, %rd396, %rd397;
	ld.shared.u64 	%rd399, [_ZZN3cub18CUB_300001_SM_10006detail6reduce28DeviceReduceSingleTileKernelINS2_10policy_hubIljN4cuda3std3__44plusIlEEE10Policy1000EN6thrust24THRUST_300001_SM_1000_NS18transform_iteratorI6count5NSD_6detail15normal_iteratorINSD_10device_ptrIiEEEEllEEPljS9_llNS7_10__identityEEEvT0_T1_T2_T3_T4_T6_E12temp_storage+112];
	add.s64 	%rd400, %rd398, %rd399;
	ld.shared.u64 	%rd401, [_ZZN3cub18CUB_300001_SM_10006detail6reduce28DeviceReduceSingleTileKernelINS2_10policy_hubIljN4cuda3std3__44plusIlEEE10Policy1000EN6thrust24THRUST_300001_SM_1000_NS18transform_iteratorI6count5NSD_6detail15normal_iteratorINSD_10device_ptrIiEEEEllEEPljS9_llNS7_10__identityEEEvT0_T1_T2_T3_T4_T6_E12temp_storage+120];
	add.s64 	%rd402, %rd400, %rd401;
	ld.shared.u64 	%rd403, [_ZZN3cub18CUB_300001_SM_10006detail6reduce28DeviceReduceSingleTileKernelINS2_10policy_hubIljN4cuda3std3__44plusIlEEE10Policy1000EN6thrust24THRUST_300001_SM_1000_NS18transform_iteratorI6count5NSD_6detail15normal_iteratorINSD_10device_ptrIiEEEEllEEPljS9_llNS7_10__identityEEEvT0_T1_T2_T3_T4_T6_E12temp_storage+128];
	add.s64 	%rd404, %rd402, %rd403;
	ld.shared.u64 	%rd405, [_ZZN3cub18CUB_300001_SM_10006detail6reduce28DeviceReduceSingleTileKernelINS2_10policy_hubIljN4cuda3std3__44plusIlEEE10Policy1000EN6thrust24THRUST_300001_SM_1000_NS18transform_iteratorI6count5NSD_6detail15normal_iteratorINSD_10device_ptrIiEEEEllEEPljS9_llNS7_10__identityEEEvT0_T1_T2_T3_T4_T6_E12temp_storage+136];
	add.s64 	%rd430, %rd404, %rd405;
	bra.uni 	$L__BB6_50;
$L__BB6_24:
	// begin inline asm
	mov.u32 %r231, %laneid;
	// end inline asm
	and.b32  	%r282, %r1, 992;
	add.s32 	%r283, %r282, 32;
	setp.gt.u32 	%p108, %r283, %r51;
	not.b32 	%r284, %r282;
	add.s32 	%r285, %r51, %r284;
	selp.b32 	%r280, %r285, 31, %p108;
	mov.b64 	{%r233, %r238}, %rd418;
	mov.b32 	%r239, 1;
	mov.b32 	%r281, -1;
	// begin inline asm
	shfl.sync.down.b32 %r232, %r233, %r239, %r280, %r281;
	// end inline asm
	// begin inline asm
	shfl.sync.down.b32 %r237, %r238, %r239, %r280, %r281;
	// end inline asm
	mov.b64 	%rd305, {%r232, %r237};
	setp.lt.s32 	%p109, %r231, %r280;
	selp.b64 	%rd306, %rd305, 0, %p109;
	add.s64 	%rd307, %rd306, %rd418;
	mov.b64 	{%r243, %r248}, %rd307;
	mov.b32 	%r249, 2;
	// begin inline asm
	shfl.sync.down.b32 %r242, %r243, %r249, %r280, %r281;
	// end inline asm
	// begin inline asm
	shfl.sync.down.b32 %r247, %r248, %r249, %r280, %r281;
	// end inline asm
	mov.b64 	%rd308, {%r242, %r247};
	add.s32 	%r286, %r231, 2;
	setp.gt.s32 	%p110, %r286, %r280;
	selp.b64 	%rd309, 0, %rd308, %p110;
	add.s64 	%rd310, %rd309, %rd307;
	mov.b64 	{%r253, %r258}, %rd310;
	mov.b32 	%r259, 4;
	// begin inline asm
	shfl.sync.down.b32 %r252, %r253, %r259, %r280, %r281;
	// end inline asm
	// begin inline asm
	shfl.sync.down.b32 %r257, %r258, %r259, %r280, %r281;
	// end inline asm
	mov.b64 	%rd311, {%r252, %r257};
	add.s32 	%r287, %r231, 4;
	setp.gt.s32 	%p111, %r287, %r280;
	selp.b64 	%rd312, 0, %rd311, %p111;
	add.s64 	%rd313, %rd312, %rd310;
	mov.b64 	{%r263, %r268}, %rd313;
	mov.b32 	%r269, 8;
	// begin inline asm
	shfl.sync.down.b32 %r262, %r263, %r269, %r280, %r281;
	// end inline asm
	// begin inline asm
	shfl.sync.down.b32 %r267, %r268, %r269, %r280, %r281;
	// end inline asm
	mov.b64 	%rd314, {%r262, %r267};
	add.s32 	%r288, %r231, 8;
	setp.gt.s32 	%p112, %r288, %r280;
	selp.b64 	%rd315, 0, %rd314, %p112;
	add.s64 	%rd316, %rd315, %rd313;
	mov.b64 	{%r273, %r278}, %rd316;
	mov.b32 	%r279, 16;
	// begin inline asm
	shfl.sync.down.b32 %r272, %r273, %r279, %r280, %r281;
	// end inline asm
	// begin inline asm
	shfl.sync.down.b32 %r277, %r278, %r279, %r280, %r281;
	// end inline asm
	mov.b64 	%rd317, {%r272, %r277};
	add.s32 	%r289, %r231, 16;
	setp.gt.s32 	%p113, %r289, %r280;
	selp.b64 	%rd318, 0, %rd317, %p113;
	add.s64 	%rd430, %rd318, %rd316;
	setp.ne.s32 	%p114, %r231, 0;
	@%p114 bra 	$L__BB6_26;
	shr.u32 	%r290, %r1, 2;
	and.b32  	%r291, %r290, 248;
	mov.u32 	%r292, _ZZN3cub18CUB_300001_SM_10006detail6reduce28DeviceReduceSingleTileKernelINS2_10policy_hubIljN4cuda3std3__44plusIlEEE10Policy1000EN6thrust24THRUST_300001_SM_1000_NS18transform_iteratorI6count5NSD_6detail15normal_iteratorINSD_10device_ptrIiEEEEllEEPljS9_llNS7_10__identityEEEvT0_T1_T2_T3_T4_T6_E12temp_storage;
	add.s32 	%r293, %r292, %r291;
	st.shared.u64 	[%r293+16], %rd430;
$L__BB6_26:
	bar.sync 	0;
	setp.ne.s32 	%p115, %r1, 0;
	@%p115 bra 	$L__BB6_50;
	setp.gt.u32 	%p116, %r51, 32;
	ld.shared.u64 	%rd319, [_ZZN3cub18CUB_300001_SM_10006detail6reduce28DeviceReduceSingleTileKernelINS2_10policy_hubIljN4cuda3std3__44plusIlEEE10Policy1000EN6thrust24THRUST_300001_SM_1000_NS18transform_iteratorI6count5NSD_6detail15normal_iteratorINSD_10device_ptrIiEEEEllEEPljS9_llNS7_10__identityEEEvT0_T1_T2_T3_T4_T6_E12temp_storage+24];
	selp.b64 	%rd320, %rd319, 0, %p116;
	add.s64 	%rd321, %rd320, %rd430;
	setp.gt.u32 	%p117, %r51, 64;
	ld.shared.u64 	%rd322, [_ZZN3cub18CUB_300001_SM_10006detail6reduce28DeviceReduceSingleTileKernelINS2_10policy_hubIljN4cuda3std3__44plusIlEEE10Policy1000EN6thrust24THRUST_300001_SM_1000_NS18transform_iteratorI6count5NSD_6detail15normal_iteratorINSD_10device_ptrIiEEEEllEEPljS9_llNS7_10__identityEEEvT0_T1_T2_T3_T4_T6_E12temp_storage+32];
	selp.b64 	%rd323, %rd322, 0, %p117;
	add.s64 	%rd324, %rd321, %rd323;
	setp.gt.u32 	%p118, %r51, 96;
	ld.shared.u64 	%rd325, [_ZZN3cub18CUB_300001_SM_10006detail6reduce28DeviceReduceSingleTileKernelINS2_10policy_hubIljN4cuda3std3__44plusIlEEE10Policy1000EN6thrust24THRUST_300001_SM_1000_NS18transform_iteratorI6count5NSD_6detail15normal_iteratorINSD_10device_ptrIiEEEEllEEPljS9_llNS7_10__identityEEEvT0_T1_T2_T3_T4_T6_E12temp_storage+40];
	selp.b64 	%rd326, %rd325, 0, %p118;
	add.s64 	%rd327, %rd324, %rd326;
	setp.gt.u32 	%p119, %r51, 128;
	ld.shared.u64 	%rd328, [_ZZN3cub18CUB_300001_SM_10006detail6reduce28DeviceReduceSingleTileKernelINS2_10policy_hubIljN4cuda3std3__44plusIlEEE10Policy1000EN6thrust24THRUST_300001_SM_1000_NS18transform_iteratorI6count5NSD_6detail15normal_iteratorINSD_10device_ptrIiEEEEllEEPljS9_llNS7_10__identityEEEvT0_T1_T2_T3_T4_T6_E12temp_storage+48];
	selp.b64 	%rd329, %rd328, 0, %p119;
	add.s64 	%rd330, %rd327, %rd329;
	setp.gt.u32 	%p120, %r51, 160;
	ld.shared.u64 	%rd331, [_ZZN3cub18CUB_300001_SM_10006detail6reduce28DeviceReduceSingleTileKernelINS2_10policy_hubIljN4cuda3std3__44plusIlEEE10Policy1000EN6thrust24THRUST_300001_SM_1000_NS18transform_iteratorI6count5NSD_6detail15normal_iteratorINSD_10device_ptrIiEEEEllEEPljS9_llNS7_10__identityEEEvT0_T1_T2_T3_T4_T6_E12temp_storage+56];
	selp.b64 	%rd332, %rd331, 0, %p120;
	add.s64 	%rd333, %rd330, %rd332;
	setp.gt.u32 	%p121, %r51, 192;
	ld.shared.u64 	%rd334, [_ZZN3cub18CUB_300001_SM_10006detail6reduce28DeviceReduceSingleTileKernelINS2_10policy_hubIljN4cuda3std3__44plusIlEEE10Policy1000EN6thrust24THRUST_300001_SM_1000_NS18transform_iteratorI6count5NSD_6detail15normal_iteratorINSD_10device_ptrIiEEEEllEEPljS9_llNS7_10__identityEEEvT0_T1_T2_T3_T4_T6_E12temp_storage+64];
	selp.b64 	%rd335, %rd334, 0, %p121;
	add.s64 	%rd336, %rd333, %rd335;
	setp.gt.u32 	%p122, %r51, 224;
	ld.shared.u64 	%rd337, [_ZZN3cub18CUB_300001_SM_10006detail6reduce28DeviceReduceSingleTileKernelINS2_10policy_hubIljN4cuda3std3__44plusIlEEE10Policy1000EN6thrust24THRUST_300001_SM_1000_NS18transform_iteratorI6count5NSD_6detail15normal_iteratorINSD_10device_ptrIiEEEEllEEPljS9_llNS7_10__identityEEEvT0_T1_T2_T3_T4_T6_E12temp_storage+72];
	selp.b64 	%rd338, %rd337, 0, %p122;
	add.s64 	%rd339, %rd336, %rd338;
	setp.gt.u32 	%p123, %r51, 256;
	ld.shared.u64 	%rd340, [_ZZN3cub18CUB_300001_SM_10006detail6reduce28DeviceReduceSingleTileKernelINS2_10policy_hubIljN4cuda3std3__44plusIlEEE10Policy1000EN6thrust24THRUST_300001_SM_1000_NS18transform_iteratorI6count5NSD_6detail15normal_iteratorINSD_10device_ptrIiEEEEllEEPljS9_llNS7_10__identityEEEvT0_T1_T2_T3_T4_T6_E12temp_storage+80];
	selp.b64 	%rd341, %rd340, 0, %p123;
	add.s64 	%rd342, %rd339, %rd341;
	setp.gt.u32 	%p124, %r51, 288;
	ld.shared.u64 	%rd343, [_ZZN3cub18CUB_300001_SM_10006detail6reduce28DeviceReduceSingleTileKernelINS2_10policy_hubIljN4cuda3std3__44plusIlEEE10Policy1000EN6thrust24THRUST_300001_SM_1000_NS18transform_iteratorI6count5NSD_6detail15normal_iteratorINSD_10device_ptrIiEEEEllEEPljS9_llNS7_10__identityEEEvT0_T1_T2_T3_T4_T6_E12temp_storage+88];
	selp.b64 	%rd344, %rd343, 0, %p124;
	add.s64 	%rd345, %rd342, %rd344;
	setp.gt.u32 	%p125, %r51, 320;
	ld.shared.u64 	%rd346, [_ZZN3cub18CUB_300001_SM_10006detail6reduce28DeviceReduceSingleTileKernelINS2_10policy_hubIljN4cuda3std3__44plusIlEEE10Policy1000EN6thrust24THRUST_300001_SM_1000_NS18transform_iteratorI6count5NSD_6detail15normal_iteratorINSD_10device_ptrIiEEEEllEEPljS9_llNS7_10__identityEEEvT0_T1_T2_T3_T4_T6_E12temp_storage+96];
	selp.b64 	%rd347, %rd346, 0, %p125;
	add.s64 	%rd348, %rd345, %rd347;
	setp.gt.u32 	%p126, %r51, 352;
	ld.shared.u64 	%rd349, [_ZZN3cub18CUB_300001_SM_10006detail6reduce28DeviceReduceSingleTileKernelINS2_10policy_hubIljN4cuda3std3__44plusIlEEE10Policy1000EN6thrust24THRUST_300001_SM_1000_NS18transform_iteratorI6count5NSD_6detail15normal_iteratorINSD_10device_ptrIiEEEEllEEPljS9_llNS7_10__identityEEEvT0_T1_T2_T3_T4_T6_E12temp_storage+104];
	selp.b64 	%rd350, %rd349, 0, %p126;
	add.s64 	%rd351, %rd348, %rd350;
	setp.gt.u32 	%p127, %r51, 384;
	ld.shared.u64 	%rd352, [_ZZN3cub18CUB_300001_SM_10006detail6reduce28DeviceReduceSingleTileKernelINS2_10policy_hubIljN4cuda3std3__44plusIlEEE10Policy1000EN6thrust24THRUST_300001_SM_1000_NS18transform_iteratorI6count5NSD_6detail15normal_iteratorINSD_10device_ptrIiEEEEllEEPljS9_llNS7_10__identityEEEvT0_T1_T2_T3_T4_T6_E12temp_storage+112];
	selp.b64 	%rd353, %rd352, 0, %p127;
	add.s64 	%rd354, %rd351, %rd353;
	setp.gt.u32 	%p128, %r51, 416;
	ld.shared.u64 	%rd355, [_ZZN3cub18CUB_300001_SM_10006detail6reduce28DeviceReduceSingleTileKernelINS2_10policy_hubIljN4cuda3std3__44plusIlEEE10Policy1000EN6thrust24THRUST_300001_SM_1000_NS18transform_iteratorI6count5NSD_6detail15normal_iteratorINSD_10device_ptrIiEEEEllEEPljS9_llNS7_10__identityEEEvT0_T1_T2_T3_T4_T6_E12temp_storage+120];
	selp.b64 	%rd356, %rd355, 0, %p128;
	add.s64 	%rd357, %rd354, %rd356;
	setp.gt.u32 	%p129, %r51, 448;
	ld.shared.u64 	%rd358, [_ZZN3cub18CUB_300001_SM_10006detail6reduce28DeviceReduceSingleTileKernelINS2_10policy_hubIljN4cuda3std3__44plusIlEEE10Policy1000EN6thrust24THRUST_300001_SM_1000_NS18transform_iteratorI6count5NSD_6detail15normal_iteratorINSD_10device_ptrIiEEEEllEEPljS9_llNS7_10__identityEEEvT0_T1_T2_T3_T4_T6_E12temp_storage+128];
	selp.b64 	%rd359, %rd358, 0, %p129;
	add.s64 	%rd360, %rd357, %rd359;
	setp.gt.u32 	%p130, %r51, 480;
	ld.shared.u64 	%rd361, [_ZZN3cub18CUB_300001_SM_10006detail6reduce28DeviceReduceSingleTileKernelINS2_10policy_hubIljN4cuda3std3__44plusIlEEE10Policy1000EN6thrust24THRUST_300001_SM_1000_NS18transform_iteratorI6count5NSD_6detail15normal_iteratorINSD_10device_ptrIiEEEEllEEPljS9_llNS7_10__identityEEEvT0_T1_T2_T3_T4_T6_E12temp_storage+136];
	selp.b64 	%rd362, %rd361, 0, %p130;
	add.s64 	%rd430, %rd360, %rd362;
	bra.uni 	$L__BB6_50;
$L__BB6_28:
	mov.u32 	%r21, %tid.x;
	mul.wide.u32 	%rd52, %r21, 4;
	add.s64 	%rd28, %rd2, %rd52;
	ld.global.u32 	%r63, [%rd28];
	setp.gt.s32 	%p3, %r63, 5;
	selp.u64 	%rd53, 1, 0, %p3;
	ld.global.u32 	%r64, [%rd28+2048];
	setp.gt.s32 	%p4, %r64, 5;
	selp.u64 	%rd54, 1, 0, %p4;
	ld.global.u32 	%r65, [%rd28+4096];
	setp.gt.s32 	%p5, %r65, 5;
	selp.u64 	%rd55, 1, 0, %p5;
	ld.global.u32 	%r66, [%rd28+6144];
	setp.gt.s32 	%p6, %r66, 5;
	selp.u64 	%rd56, 1, 0, %p6;
	ld.global.u32 	%r67, [%rd28+8192];
	setp.gt.s32 	%p7, %r67, 5;
	selp.u64 	%rd57, 1, 0, %p7;
	ld.global.u32 	%r68, [%rd28+10240];
	setp.gt.s32 	%p8, %r68, 5;
	selp.u64 	%rd58, 1, 0, %p8;
	ld.global.u32 	%r69, [%rd28+12288];
	setp.gt.s32 	%p9, %r69, 5;
	selp.u64 	%rd59, 1, 0, %p9;
	add.s64 	%rd60, %rd54, %rd53;
	add.s64 	%rd61, %rd60, %rd55;
	add.s64 	%rd62, %rd61, %rd56;
	add.s64 	%rd63, %rd62, %rd57;
	add.s64 	%rd64, %rd63, %rd58;
	add.s64 	%rd429, %rd64, %rd59;
	add.s32 	%r22, %r51, -3584;
	setp.lt.u32 	%p10, %r22, 3584;
	mov.b32 	%r359, 3584;
	@%p10 bra 	$L__BB6_32;
	mov.b32 	%r359, 3584;
$L__BB6_30:
	mul.wide.u32 	%rd65, %r359, 4;
	add.s64 	%rd66, %rd28, %rd65;
	ld.global.u32 	%r71, [%rd66];
	setp.gt.s32 	%p11, %r71, 5;
	selp.u64 	%rd67, 1, 0, %p11;
	ld.global.u32 	%r72, [%rd66+2048];
	setp.gt.s32 	%p12, %r72, 5;
	selp.u64 	%rd68, 1, 0, %p12;
	ld.global.u32 	%r73, [%rd66+4096];
	setp.gt.s32 	%p13, %r73, 5;
	selp.u64 	%rd69, 1, 0, %p13;
	ld.global.u32 	%r74, [%rd66+6144];
	setp.gt.s32 	%p14, %r74, 5;
	selp.u64 	%rd70, 1, 0, %p14;
	ld.global.u32 	%r75, [%rd66+8192];
	setp.gt.s32 	%p15, %r75, 5;
	selp.u64 	%rd71, 1, 0, %p15;
	ld.global.u32 	%r76, [%rd66+10240];
	setp.gt.s32 	%p16, %r76, 5;
	selp.u64 	%rd72, 1, 0, %p16;
	ld.global.u32 	%r77, [%rd66+12288];
	setp.gt.s32 	%p17, %r77, 5;
	selp.u64 	%rd73, 1, 0, %p17;
	add.s64 	%rd74, %rd429, %rd67;
	add.s64 	%rd75, %rd74, %rd68;
	add.s64 	%rd76, %rd75, %rd69;
	add.s64 	%rd77, %rd76, %rd70;
	add.s64 	%rd78, %rd77, %rd71;
	add.s64 	%rd79, %rd78, %rd72;
	add.s64 	%rd429, %rd79, %rd73;
	sub.s32 	%r78, %r51, %r359;
	setp.lt.u32 	%p18, %r78, 3584;
	@%p18 bra 	$L__BB6_46;
	add.s32 	%r359, %r359, 3584;
	setp.le.u32 	%p19, %r359, %r22;
	@%p19 bra 	$L__BB6_30;
$L__BB6_32:
	setp.le.u32 	%p20, %r51, %r359;
	sub.s32 	%r79, %r51, %r359;
	setp.ge.s32 	%p21, %r21, %r79;
	or.pred  	%p22, %p20, %p21;
	@%p22 bra 	$L__BB6_46;
	not.b32 	%r81, %r21;
	add.s32 	%r82, %r51, %r81;
	sub.s32 	%r83, %r82, %r359;
	shr.u32 	%r84, %r83, 9;
	add.s32 	%r26, %r84, 1;
	and.b32  	%r27, %r26, 15;
	setp.lt.u32 	%p23, %r83, 7680;
	mov.u32 	%r364, %r21;
	@%p23 bra 	$L__BB6_37;
	or.b32  	%r362, %r21, 4096;
	add.s32 	%r361, %r21, %r359;
	and.b32  	%r85, %r26, 16777200;
	neg.s32 	%r360, %r85;
$L__BB6_35:
	.pragma "nounroll";
	mul.wide.u32 	%rd81, %r361, 4;
	add.s64 	%rd82, %rd2, %rd81;
	ld.global.u32 	%r86, [%rd82];
	setp.gt.s32 	%p24, %r86, 5;
	selp.u64 	%rd83, 1, 0, %p24;
	add.s64 	%rd84, %rd429, %rd83;
	add.s32 	%r87, %r361, 512;
	mul.wide.u32 	%rd85, %r87, 4;
	add.s64 	%rd86, %rd2, %rd85;
	ld.global.u32 	%r88, [%rd86];
	setp.gt.s32 	%p25, %r88, 5;
	selp.u64 	%rd87, 1, 0, %p25;
	add.s64 	%rd88, %rd84, %rd87;
	add.s32 	%r89, %r361, 1024;
	mul.wide.u32 	%rd89, %r89, 4;
	add.s64 	%rd90, %rd2, %rd89;
	ld.global.u32 	%r90, [%rd90];
	setp.gt.s32 	%p26, %r90, 5;
	selp.u64 	%rd91, 1, 0, %p26;
	add.s64 	%rd92, %rd88, %rd91;
	add.s32 	%r91, %r361, 1536;
	mul.wide.u32 	%rd93, %r91, 4;
	add.s64 	%rd94, %rd2, %rd93;
	ld.global.u32 	%r92, [%rd94];
	setp.gt.s32 	%p27, %r92, 5;
	selp.u64 	%rd95, 1, 0, %p27;
	add.s64 	%rd96, %rd92, %rd95;
	add.s32 	%r93, %r361, 2048;
	mul.wide.u32 	%rd97, %r93, 4;
	add.s64 	%rd98, %rd2, %rd97;
	ld.global.u32 	%r94, [%rd98];
	setp.gt.s32 	%p28, %r94, 5;
	selp.u64 	%rd99, 1, 0, %p28;
	add.s64 	%rd100, %rd96, %rd99;
	add.s32 	%r95, %r361, 2560;
	mul.wide.u32 	%rd101, %r95, 4;
	add.s64 	%rd102, %rd2, %rd101;
	ld.global.u32 	%r96, [%rd102];
	setp.gt.s32 	%p29, %r96, 5;
	selp.u64 	%rd103, 1, 0, %p29;
	add.s64 	%rd104, %rd100, %rd103;
	add.s32 	%r97, %r361, 3072;
	mul.wide.u32 	%rd105, %r97, 4;
	add.s64 	%rd106, %rd2, %rd105;
	ld.global.u32 	%r98, [%rd106];
	setp.gt.s32 	%p30, %r98, 5;
	selp.u64 	%rd107, 1, 0, %p30;
	add.s64 	%rd108, %rd104, %rd107;
	add.s32 	%r99, %r361, 3584;
	mul.wide.u32 	%rd109, %r99, 4;
	add.s64 	%rd110, %rd2, %rd109;
	ld.global.u32 	%r100, [%rd110];
	setp.gt.s32 	%p31, %r100, 5;
	selp.u64 	%rd111, 1, 0, %p31;
	add.s64 	%rd112, %rd108, %rd111;
	add.s32 	%r101, %r361, 4096;
	mul.wide.u32 	%rd113, %r101, 4;
	add.s64 	%rd114, %rd2, %rd113;
	ld.global.u32 	%r102, [%rd114];
	setp.gt.s32 	%p32, %r102, 5;
	selp.u64 	%rd115, 1, 0, %p32;
	add.s64 	%rd116, %rd112, %rd115;
	add.s32 	%r103, %r361, 4608;
	mul.wide.u32 	%rd117, %r103, 4;
	add.s64 	%rd118, %rd2, %rd117;
	ld.global.u32 	%r104, [%rd118];
	setp.gt.s32 	%p33, %r104, 5;
	selp.u64 	%rd119, 1, 0, %p33;
	add.s64 	%rd120, %rd116, %rd119;
	add.s32 	%r105, %r361, 5120;
	mul.wide.u32 	%rd121, %r105, 4;
	add.s64 	%rd122, %rd2, %rd121;
	ld.global.u32 	%r106, [%rd122];
	setp.gt.s32 	%p34, %r106, 5;
	selp.u64 	%rd123, 1, 0, %p34;
	add.s64 	%rd124, %rd120, %rd123;
	add.s32 	%r107, %r361, 5632;
	mul.wide.u32 	%rd125, %r107, 4;
	add.s64 	%rd126, %rd2, %rd125;
	ld.global.u32 	%r108, [%rd126];
	setp.gt.s32 	%p35, %r108, 5;
	selp.u64 	%rd127, 1, 0, %p35;
	add.s64 	%rd128, %rd124, %rd127;
	add.s32 	%r109, %r361, 6144;
	mul.wide.u32 	%rd129, %r109, 4;
	add.s64 	%rd130, %rd2, %rd129;
	ld.global.u32 	%r110, [%rd130];
	setp.gt.s32 	%p36, %r110, 5;
	selp.u64 	%rd131, 1, 0, %p36;
	add.s64 	%rd132, %rd128, %rd131;
	add.s32 	%r111, %r361, 6656;
	mul.wide.u32 	%rd133, %r111, 4;
	add.s64 	%rd134, %rd2, %rd133;
	ld.global.u32 	%r112, [%rd134];
	setp.gt.s32 	%p37, %r112, 5;
	selp.u64 	%rd135, 1, 0, %p37;
	add.s64 	%rd136, %rd132, %rd135;
	add.s32 	%r113, %r361, 7168;
	mul.wide.u32 	%rd137, %r113, 4;
	add.s64 	%rd138, %rd2, %rd137;
	ld.global.u32 	%r114, [%rd138];
	setp.gt.s32 	%p38, %r114, 5;
	selp.u64 	%rd139, 1, 0, %p38;
	add.s64 	%rd140, %rd136, %rd139;
	add.s32 	%r115, %r361, 7680;
	mul.wide.u32 	%rd141, %r115, 4;
	add.s64 	%rd142, %rd2, %rd141;
	ld.global.u32 	%r116, [%rd142];
	setp.gt.s32 	%p39, %r116, 5;
	selp.u64 	%rd143, 1, 0, %p39;
	add.s64 	%rd429, %rd140, %rd143;
	add.s32 	%r362, %r362, 8192;
	add.s32 	%r361, %r361, 8192;
	add.s32 	%r360, %r360, 16;
	setp.ne.s32 	%p40, %r360, 0;
	@%p40 bra 	$L__BB6_35;
	add.s32 	%r364, %r362, -4096;
$L__BB6_37:
	setp.eq.s32 	%p41, %r27, 0;
	@%p41 bra 	$L__BB6_46;
	and.b32  	%r39, %r26, 7;
	setp.lt.u32 	%p42, %r27, 8;
	@%p42 bra 	$L__BB6_40;
	add.s32 	%r117, %r364, %r359;
	mul.wide.u32 	%rd145, %r117, 4;
	add.s64 	%rd146, %rd2, %rd145;
	ld.global.u32 	%r118, [%rd146];
	setp.gt.s32 	%p43, %r118, 5;
	selp.u64 	%rd147, 1, 0, %p43;
	add.s64 	%rd148, %rd429, %rd147;
	add.s32 	%r119, %r117, 512;
	mul.wide.u32 	%rd149, %r119, 4;
	add.s64 	%rd150, %rd2, %rd149;
	ld.global.u32 	%r120, [%rd150];
	setp.gt.s32 	%p44, %r120, 5;
	selp.u64 	%rd151, 1, 0, %p44;
	add.s64 	%rd152, %rd148, %rd151;
	add.s32 	%r121, %r117, 1024;
	mul.wide.u32 	%rd153, %r121, 4;
	add.s64 	%rd154, %rd2, %rd153;
	ld.global.u32 	%r122, [%rd154];
	setp.gt.s32 	%p45, %r122, 5;
	selp.u64 	%rd155, 1, 0, %p45;
	add.s64 	%rd156, %rd152, %rd155;
	add.s32 	%r123, %r117, 1536;
	mul.wide.u32 	%rd157, %r123, 4;
	add.s64 	%rd158, %rd2, %rd157;
	ld.global.u32 	%r124, [%rd158];
	setp.gt.s32 	%p46, %r124, 5;
	selp.u64 	%rd159, 1, 0, %p46;
	add.s64 	%rd160, %rd156, %rd159;
	add.s32 	%r125, %r117, 2048;
	mul.wide.u32 	%rd161, %r125, 4;
	add.s64 	%rd162, %rd2, %rd161;
	ld.global.u32 	%r126, [%rd162];
	setp.gt.s32 	%p47, %r126, 5;
	selp.u64 	%rd163, 1, 0, %p47;
	add.s64 	%rd164, %rd160, %rd163;
	add.s32 	%r127, %r117, 2560;
	mul.wide.u32 	%rd165, %r127, 4;
	add.s64 	%rd166, %rd2, %rd165;
	ld.global.u32 	%r128, [%rd166];
	setp.gt.s32 	%p48, %r128, 5;
	selp.u64 	%rd167, 1, 0, %p48;
	add.s64 	%rd168, %rd164, %rd167;
	add.s32 	%r129, %r117, 3072;
	mul.wide.u32 	%rd169, %r129, 4;
	add.s64 	%rd170, %rd2, %rd169;
	ld.global.u32 	%r130, [%rd170];
	setp.gt.s32 	%p49, %r130, 5;
	selp.u64 	%rd171, 1, 0, %p49;
	add.s64 	%rd172, %rd168, %rd171;
	add.s32 	%r131, %r117, 3584;
	mul.wide.u32 	%rd173, %r131, 4;
	add.s64 	%rd174, %rd2, %rd173;
	ld.global.u32 	%r132, [%rd174];
	setp.gt.s32 	%p50, %r132, 5;
	selp.u64 	%rd175, 1, 0, %p50;
	add.s64 	%rd429, %rd172, %rd175;
	add.s32 	%r364, %r364, 4096;
$L__BB6_40:
	setp.eq.s32 	%p51, %r39, 0;
	@%p51 bra 	$L__BB6_46;
	and.b32  	%r42, %r26, 3;
	setp.lt.u32 	%p52, %r39, 4;
	@%p52 bra 	$L__BB6_43;
	add.s32 	%r133, %r364, %r359;
	mul.wide.u32 	%rd177, %r133, 4;
	add.s64 	%rd178, %rd2, %rd177;
	ld.global.u32 	%r134, [%rd178];
	setp.gt.s32 	%p53, %r134, 5;
	selp.u64 	%rd179, 1, 0, %p53;
	add.s64 	%rd180, %rd429, %rd179;
	add.s32 	%r135, %r133, 512;
	mul.wide.u32 	%rd181, %r135, 4;
	add.s64 	%rd182, %rd2, %rd181;
	ld.global.u32 	%r136, [%rd182];
	setp.gt.s32 	%p54, %r136, 5;
	selp.u64 	%rd183, 1, 0, %p54;
	add.s64 	%rd184, %rd180, %rd183;
	add.s32 	%r137, %r133, 1024;
	mul.wide.u32 	%rd185, %r137, 4;
	add.s64 	%rd186, %rd2, %rd185;
	ld.global.u32 	%r138, [%rd186];
	setp.gt.s32 	%p55, %r138, 5;
	selp.u64 	%rd187, 1, 0, %p55;
	add.s64 	%rd188, %rd184, %rd187;
	add.s32 	%r139, %r133, 1536;
	mul.wide.u32 	%rd189, %r139, 4;
	add.s64 	%rd190, %rd2, %rd189;
	ld.global.u32 	%r140, [%rd190];
	setp.gt.s32 	%p56, %r140, 5;
	selp.u64 	%rd191, 1, 0, %p56;
	add.s64 	%rd429, %rd188, %rd191;
	add.s32 	%r364, %r364, 2048;
$L__BB6_43:
	setp.eq.s32 	%p57, %r42, 0;
	@%p57 bra 	$L__BB6_46;
	add.s32 	%r367, %r364, %r359;
	neg.s32 	%r366, %r42;
$L__BB6_45:
	.pragma "nounroll";
	mul.wide.u32 	%rd192, %r367, 4;
	add.s64 	%rd193, %rd2, %rd192;
	ld.global.u32 	%r141, [%rd193];
	setp.gt.s32 	%p58, %r141, 5;
	selp.u64 	%rd194, 1, 0, %p58;
	add.s64 	%rd429, %rd429, %rd194;
	add.s32 	%r367, %r367, 512;
	add.s32 	%r366, %r366, 1;
	setp.ne.s32 	%p59, %r366, 0;
	@%p59 bra 	$L__BB6_45;
$L__BB6_46:
	// begin inline asm
	mov.u32 %r142, %laneid;
	// end inline asm
	mov.b64 	{%r144, %r149}, %rd429;
	mov.b32 	%r150, 1;
	mov.b32 	%r191, 31;
	mov.b32 	%r192, -1;
	// begin inline asm
	shfl.sync.down.b32 %r143, %r144, %r150, %r191, %r192;
	// end inline asm
	// begin inline asm
	shfl.sync.down.b32 %r148, %r149, %r150, %r191, %r192;
	// end inline asm
	mov.b64 	%rd195, {%r143, %r148};
	setp.gt.s32 	%p60, %r142, 30;
	selp.b64 	%rd196, 0, %rd195, %p60;
	add.s64 	%rd197, %rd196, %rd429;
	mov.b64 	{%r154, %r159}, %rd197;
	mov.b32 	%r160, 2;
	// begin inline asm
	shfl.sync.down.b32 %r153, %r154, %r160, %r191, %r192;
	// end inline asm
	// begin inline asm
	shfl.sync.down.b32 %r158, %r159, %r160, %r191, %r192;
	// end inline asm
	mov.b64 	%rd198, {%r153, %r158};
	setp.gt.s32 	%p61, %r142, 29;
	selp.b64 	%rd199, 0, %rd198, %p61;
	add.s64 	%rd200, %rd199, %rd197;
	mov.b64 	{%r164, %r169}, %rd200;
	mov.b32 	%r170, 4;
	// begin inline asm
	shfl.sync.down.b32 %r163, %r164, %r170, %r191, %r192;
	// end inline asm
	// begin inline asm
	shfl.sync.down.b32 %r168, %r169, %r170, %r191, %r192;
	// end inline asm
	mov.b64 	%rd201, {%r163, %r168};
	setp.gt.s32 	%p62, %r142, 27;
	selp.b64 	%rd202, 0, %rd201, %p62;
	add.s64 	%rd203, %rd202, %rd200;
	mov.b64 	{%r174, %r179}, %rd203;
	mov.b32 	%r180, 8;
	// begin inline asm
	shfl.sync.down.b32 %r173, %r174, %r180, %r191, %r192;
	// end inline asm
	// begin inline asm
	shfl.sync.down.b32 %r178, %r179, %r180, %r191, %r192;
	// end inline asm
	mov.b64 	%rd204, {%r173, %r178};
	setp.gt.s32 	%p63, %r142, 23;
	selp.b64 	%rd205, 0, %rd204, %p63;
	add.s64 	%rd206, %rd205, %rd203;
	mov.b64 	{%r184, %r189}, %rd206;
	mov.b32 	%r190, 16;
	// begin inline asm
	shfl.sync.down.b32 %r183, %r184, %r190, %r191, %r192;
	// end inline asm
	// begin inline asm
	shfl.sync.down.b32 %r188, %r189, %r190, %r191, %r192;
	// end inline asm
	mov.b64 	%rd207, {%r183, %r188};
	setp.gt.s32 	%p64, %r142, 15;
	selp.b64 	%rd208, 0, %rd207, %p64;
	add.s64 	%rd430, %rd208, %rd206;
	setp.ne.s32 	%p65, %r142, 0;
	@%p65 bra 	$L__BB6_48;
	shr.u32 	%r193, %r21, 2;
	and.b32  	%r194, %r193, 248;
	mov.u32 	%r195, _ZZN3cub18CUB_300001_SM_10006detail6reduce28DeviceReduceSingleTileKernelINS2_10policy_hubIljN4cuda3std3__44plusIlEEE10Policy1000EN6thrust24THRUST_300001_SM_1000_NS18transform_iteratorI6count5NSD_6detail15normal_iteratorINSD_10device_ptrIiEEEEllEEPljS9_llNS7_10__identityEEEvT0_T1_T2_T3_T4_T6_E12temp_storage;
	add.s32 	%r196, %r195, %r194;
	st.shared.u64 	[%r196+16], %rd430;
$L__BB6_48:
	bar.sync 	0;
	setp.ne.s32 	%p66, %r21, 0;
	@%p66 bra 	$L__BB6_50;
	ld.shared.u64 	%rd209, [_ZZN3cub18CUB_300001_SM_10006detail6reduce28DeviceReduceSingleTileKernelINS2_10policy_hubIljN4cuda3std3__44plusIlEEE10Policy1000EN6thrust24THRUST_300001_SM_1000_NS18transform_iteratorI6count5NSD_6detail15normal_iteratorINSD_10device_ptrIiEEEEllEEPljS9_llNS7_10__identityEEEvT0_T1_T2_T3_T4_T6_E12temp_storage+24];
	add.s64 	%rd210, %rd209, %rd430;
	ld.shared.u64 	%rd211, [_ZZN3cub18CUB_300001_SM_10006detail6reduce28DeviceReduceSingleTileKernelINS2_10policy_hubIljN4cuda3std3__44plusIlEEE10Policy1000EN6thrust24THRUST_300001_SM_1000_NS18transform_iteratorI6count5NSD_6detail15normal_iteratorINSD_10device_ptrIiEEEEllEEPljS9_llNS7_10__identityEEEvT0_T1_T2_T3_T4_T6_E12temp_storage+32];
	add.s64 	%rd212, %rd210, %rd211;
	ld.shared.u64 	%rd213, [_ZZN3cub18CUB_300001_SM_10006detail6reduce28DeviceReduceSingleTileKernelINS2_10policy_hubIljN4cuda3std3__44plusIlEEE10Policy1000EN6thrust24THRUST_300001_SM_1000_NS18transform_iteratorI6count5NSD_6detail15normal_iteratorINSD_10device_ptrIiEEEEllEEPljS9_llNS7_10__identityEEEvT0_T1_T2_T3_T4_T6_E12temp_storage+40];
	add.s64 	%rd214, %rd212, %rd213;
	ld.shared.u64 	%rd215, [_ZZN3cub18CUB_300001_SM_10006detail6reduce28DeviceReduceSingleTileKernelINS2_10policy_hubIljN4cuda3std3__44plusIlEEE10Policy1000EN6thrust24THRUST_300001_SM_1000_NS18transform_iteratorI6count5NSD_6detail15normal_iteratorINSD_10device_ptrIiEEEEllEEPljS9_llNS7_10__identityEEEvT0_T1_T2_T3_T4_T6_E12temp_storage+48];
	add.s64 	%rd216, %rd214, %rd215;
	ld.shared.u64 	%rd217, [_ZZN3cub18CUB_300001_SM_10006detail6reduce28DeviceReduceSingleTileKernelINS2_10policy_hubIljN4cuda3std3__44plusIlEEE10Policy1000EN6thrust24THRUST_300001_SM_1000_NS18transform_iteratorI6count5NSD_6detail15normal_iteratorINSD_10device_ptrIiEEEEllEEPljS9_llNS7_10__identityEEEvT0_T1_T2_T3_T4_T6_E12temp_storage+56];
	add.s64 	%rd218, %rd216, %rd217;
	ld.shared.u64 	%rd219, [_ZZN3cub18CUB_300001_SM_10006detail6reduce28DeviceReduceSingleTileKernelINS2_10policy_hubIljN4cuda3std3__44plusIlEEE10Policy1000EN6thrust24THRUST_300001_SM_1000_NS18transform_iteratorI6count5NSD_6detail15normal_iteratorINSD_10device_ptrIiEEEEllEEPljS9_llNS7_10__identityEEEvT0_T1_T2_T3_T4_T6_E12temp_storage+64];
	add.s64 	%rd220, %rd218, %rd219;
	ld.shared.u64 	%rd221, [_ZZN3cub18CUB_300001_SM_10006detail6reduce28DeviceReduceSingleTileKernelINS2_10policy_hubIljN4cuda3std3__44plusIlEEE10Policy1000EN6thrust24THRUST_300001_SM_1000_NS18transform_iteratorI6count5NSD_6detail15normal_iteratorINSD_10device_ptrIiEEEEllEEPljS9_llNS7_10__identityEEEvT0_T1_T2_T3_T4_T6_E12temp_storage+72];
	add.s64 	%rd222, %rd220, %rd221;
	ld.shared.u64 	%rd223, [_ZZN3cub18CUB_300001_SM_10006detail6reduce28DeviceReduceSingleTileKernelINS2_10policy_hubIljN4cuda3std3__44plusIlEEE10Policy1000EN6thrust24THRUST_300001_SM_1000_NS18transform_iteratorI6count5NSD_6detail15normal_iteratorINSD_10device_ptrIiEEEEllEEPljS9_llNS7_10__identityEEEvT0_T1_T2_T3_T4_T6_E12temp_storage+80];
	add.s64 	%rd224, %rd222, %rd223;
	ld.shared.u64 	%rd225, [_ZZN3cub18CUB_300001_SM_10006detail6reduce28DeviceReduceSingleTileKernelINS2_10policy_hubIljN4cuda3std3__44plusIlEEE10Policy1000EN6thrust24THRUST_300001_SM_1000_NS18transform_iteratorI6count5NSD_6detail15normal_iteratorINSD_10device_ptrIiEEEEllEEPljS9_llNS7_10__identityEEEvT0_T1_T2_T3_T4_T6_E12temp_storage+88];
	add.s64 	%rd226, %rd224, %rd225;
	ld.shared.u64 	%rd227, [_ZZN3cub18CUB_300001_SM_10006detail6reduce28DeviceReduceSingleTileKernelINS2_10policy_hubIljN4cuda3std3__44plusIlEEE10Policy1000EN6thrust24THRUST_300001_SM_1000_NS18transform_iteratorI6count5NSD_6detail15normal_iteratorINSD_10device_ptrIiEEEEllEEPljS9_llNS7_10__identityEEEvT0_T1_T2_T3_T4_T6_E12temp_storage+96];
	add.s64 	%rd228, %rd226, %rd227;
	ld.shared.u64 	%rd229, [_ZZN3cub18CUB_300001_SM_10006detail6reduce28DeviceReduceSingleTileKernelINS2_10policy_hubIljN4cuda3std3__44plusIlEEE10Policy1000EN6thrust24THRUST_300001_SM_1000_NS18transform_iteratorI6count5NSD_6detail15normal_iteratorINSD_10device_ptrIiEEEEllEEPljS9_llNS7_10__identityEEEvT0_T1_T2_T3_T4_T6_E12temp_storage+104];
	add.s64 	%rd230, %rd228, %rd229;
	ld.shared.u64 	%rd231, [_ZZN3cub18CUB_300001_SM_10006detail6reduce28DeviceReduceSingleTileKernelINS2_10policy_hubIljN4cuda3std3__44plusIlEEE10Policy1000EN6thrust24THRUST_300001_SM_1000_NS18transform_iteratorI6count5NSD_6detail15normal_iteratorINSD_10device_ptrIiEEEEllEEPljS9_llNS7_10__identityEEEvT0_T1_T2_T3_T4_T6_E12temp_storage+112];
	add.s64 	%rd232, %rd230, %rd231;
	ld.shared.u64 	%rd233, [_ZZN3cub18CUB_300001_SM_10006detail6reduce28DeviceReduceSingleTileKernelINS2_10policy_hubIljN4cuda3std3__44plusIlEEE10Policy1000EN6thrust24THRUST_300001_SM_1000_NS18transform_iteratorI6count5NSD_6detail15normal_iteratorINSD_10device_ptrIiEEEEllEEPljS9_llNS7_10__identityEEEvT0_T1_T2_T3_T4_T6_E12temp_storage+120];
	add.s64 	%rd234, %rd232, %rd233;
	ld.shared.u64 	%rd235, [_ZZN3cub18CUB_300001_SM_10006detail6reduce28DeviceReduceSingleTileKernelINS2_10policy_hubIljN4cuda3std3__44plusIlEEE10Policy1000EN6thrust24THRUST_300001_SM_1000_NS18transform_iteratorI6count5NSD_6detail15normal_iteratorINSD_10device_ptrIiEEEEllEEPljS9_llNS7_10__identityEEEvT0_T1_T2_T3_T4_T6_E12temp_storage+128];
	add.s64 	%rd236, %rd234, %rd235;
	ld.shared.u64 	%rd237, [_ZZN3cub18CUB_300001_SM_10006detail6reduce28DeviceReduceSingleTileKernelINS2_10policy_hubIljN4cuda3std3__44plusIlEEE10Policy1000EN6thrust24THRUST_300001_SM_1000_NS18transform_iteratorI6count5NSD_6detail15normal_iteratorINSD_10device_ptrIiEEEEllEEPljS9_llNS7_10__identityEEEvT0_T1_T2_T3_T4_T6_E12temp_storage+136];
	add.s64 	%rd430, %rd236, %rd237;
$L__BB6_50:
	mov.u32 	%r349, %tid.x;
	setp.ne.s32 	%p138, %r349, 0;
	@%p138 bra 	$L__BB6_52;
	add.s64 	%rd406, %rd430, %rd50;
	st.global.u64 	[%rd1], %rd406;
$L__BB6_52:
	ret;

}
	// .globl	_ZN3cub18CUB_300001_SM_10006detail6reduce18DeviceReduceKernelINS2_10policy_hubIljN4cuda3std3__44plusIlEEE10Policy1000EN6thrust24THRUST_300001_SM_1000_NS18transform_iteratorI6count5NSD_6detail15normal_iteratorINSD_10device_ptrIiEEEEllEEjS9_lNS7_10__identityEEEvT0_PT3_T1_NS0_13GridEvenShareISQ_EET2_T4_
.visible .entry _ZN3cub18CUB_300001_SM_10006detail6reduce18DeviceReduceKernelINS2_10policy_hubIljN4cuda3std3__44plusIlEEE10Policy1000EN6thrust24THRUST_300001_SM_1000_NS18transform_iteratorI6count5NSD_6detail15normal_iteratorINSD_10device_ptrIiEEEEllEEjS9_lNS7_10__identityEEEvT0_PT3_T1_NS0_13GridEvenShareISQ_EET2_T4_(
	.param .align 8 .b8 _ZN3cub18CUB_300001_SM_10006detail6reduce18DeviceReduceKernelINS2_10policy_hubIljN4cuda3std3__44plusIlEEE10Policy1000EN6thrust24THRUST_300001_SM_1000_NS18transform_iteratorI6count5NSD_6detail15normal_iteratorINSD_10device_ptrIiEEEEllEEjS9_lNS7_10__identityEEEvT0_PT3_T1_NS0_13GridEvenShareISQ_EET2_T4__param_0[16],
	.param .u64 .ptr .align 1 _ZN3cub18CUB_300001_SM_10006detail6reduce18DeviceReduceKernelINS2_10policy_hubIljN4cuda3std3__44plusIlEEE10Policy1000EN6thrust24THRUST_300001_SM_1000_NS18transform_iteratorI6count5NSD_6detail15normal_iteratorINSD_10device_ptrIiEEEEllEEjS9_lNS7_10__identityEEEvT0_PT3_T1_NS0_13GridEvenShareISQ_EET2_T4__param_1,
	.param .u32 _ZN3cub18CUB_300001_SM_10006detail6reduce18DeviceReduceKernelINS2_10policy_hubIljN4cuda3std3__44plusIlEEE10Policy1000EN6thrust24THRUST_300001_SM_1000_NS18transform_iteratorI6count5NSD_6detail15normal_iteratorINSD_10device_ptrIiEEEEllEEjS9_lNS7_10__identityEEEvT0_PT3_T1_NS0_13GridEvenShareISQ_EET2_T4__param_2,
	.param .align 4 .b8 _ZN3cub18CUB_300001_SM_10006detail6reduce18DeviceReduceKernelINS2_10policy_hubIljN4cuda3std3__44plusIlEEE10Policy1000EN6thrust24THRUST_300001_SM_1000_NS18transform_iteratorI6count5NSD_6detail15normal_iteratorINSD_10device_ptrIiEEEEllEEjS9_lNS7_10__identityEEEvT0_PT3_T1_NS0_13GridEvenShareISQ_EET2_T4__param_3[40],
	.param .align 1 .b8 _ZN3cub18CUB_300001_SM_10006detail6reduce18DeviceReduceKernelINS2_10policy_hubIljN4cuda3std3__44plusIlEEE10Policy1000EN6thrust24THRUST_300001_SM_1000_NS18transform_iteratorI6count5NSD_6detail15normal_iteratorINSD_10device_ptrIiEEEEllEEjS9_lNS7_10__identityEEEvT0_PT3_T1_NS0_13GridEvenShareISQ_EET2_T4__param_4[1],
	.param .align 1 .b8 _ZN3cub18CUB_300001_SM_10006detail6reduce18DeviceReduceKernelINS2_10policy_hubIljN4cuda3std3__44plusIlEEE10Policy1000EN6thrust24THRUST_300001_SM_1000_NS18transform_iteratorI6count5NSD_6detail15normal_iteratorINSD_10device_ptrIiEEEEllEEjS9_lNS7_10__identityEEEvT0_PT3_T1_NS0_13GridEvenShareISQ_EET2_T4__param_5[1]
)
.maxntid 512
{
	.reg .pred 	%p<138>;
	.reg .b16 	%rs<4>;
	.reg .b32 	%r<423>;
	.reg .b64 	%rd<476>;
	// demoted variable
	.shared .align 8 .b8 _ZZN3cub18CUB_300001_SM_10006detail6reduce18DeviceReduceKernelINS2_10policy_hubIljN4cuda3std3__44plusIlEEE10Policy1000EN6thrust24THRUST_300001_SM_1000_NS18transform_iteratorI6count5NSD_6detail15normal_iteratorINSD_10device_ptrIiEEEEllEEjS9_lNS7_10__identityEEEvT0_PT3_T1_NS0_13GridEvenShareISQ_EET2_T4_E12temp_storage[152];
	ld.param.u32 	%r1, [_ZN3cub18CUB_300001_SM_10006detail6reduce18DeviceReduceKernelINS2_10policy_hubIljN4cuda3std3__44plusIlEEE10Policy1000EN6thrust24THRUST_300001_SM_1000_NS18transform_iteratorI6count5NSD_6detail15normal_iteratorINSD_10device_ptrIiEEEEllEEjS9_lNS7_10__identityEEEvT0_PT3_T1_NS0_13GridEvenShareISQ_EET2_T4__param_3+20];
	ld.param.u32 	%r2, [_ZN3cub18CUB_300001_SM_10006detail6reduce18DeviceReduceKernelINS2_10policy_hubIljN4cuda3std3__44plusIlEEE10Policy1000EN6thrust24THRUST_300001_SM_1000_NS18transform_iteratorI6count5NSD_6detail15normal_iteratorINSD_10device_ptrIiEEEEllEEjS9_lNS7_10__identityEEEvT0_PT3_T1_NS0_13GridEvenShareISQ_EET2_T4__param_3+24];
	ld.param.u64 	%rd41, [_ZN3cub18CUB_300001_SM_10006detail6reduce18DeviceReduceKernelINS2_10policy_hubIljN4cuda3std3__44plusIlEEE10Policy1000EN6thrust24THRUST_300001_SM_1000_NS18transform_iteratorI6count5NSD_6detail15normal_iteratorINSD_10device_ptrIiEEEEllEEjS9_lNS7_10__identityEEEvT0_PT3_T1_NS0_13GridEvenShareISQ_EET2_T4__param_0];
	cvta.to.global.u64 	%rd1, %rd41;
	mov.u32 	%r3, %ctaid.x;
	mul.lo.s32 	%r4, %r2, 3584;
	mul.lo.s32 	%r414, %r3, 3584;
	sub.s32 	%r6, %r1, %r414;
	setp.gt.u32 	%p1, %r6, 3583;
	@%p1 bra 	$L__BB7_26;
	mov.u32 	%r7, %tid.x;
	setp.ge.u32 	%p66, %r7, %r6;
	mov.b64 	%rd464, 0;
	mov.u32 	%r405, %r7;
	@%p66 bra 	$L__BB7_3;
	add.s32 	%r219, %r414, %r7;
	mul.wide.u32 	%rd233, %r219, 4;
	add.s64 	%rd234, %rd1, %rd233;
	ld.global.u32 	%r220, [%rd234];
	setp.gt.s32 	%p67, %r220, 5;
	selp.u64 	%rd464, 1, 0, %p67;
	add.s32 	%r405, %r7, 512;
$L__BB7_3:
	setp.ge.u32 	%p68, %r405, %r6;
	@%p68 bra 	$L__BB7_17;
	not.b32 	%r221, %r405;
	add.s32 	%r222, %r1, %r221;
	sub.s32 	%r223, %r222, %r414;
	shr.u32 	%r224, %r223, 9;
	add.s32 	%r10, %r224, 1;
	and.b32  	%r11, %r10, 15;
	setp.lt.u32 	%p69, %r223, 7680;
	@%p69 bra 	$L__BB7_8;
	or.b32  	%r404, %r405, 4096;
	add.s32 	%r403, %r405, %r414;
	and.b32  	%r225, %r10, 16777200;
	neg.s32 	%r402, %r225;
$L__BB7_6:
	.pragma "nounroll";
	mul.wide.u32 	%rd236, %r403, 4;
	add.s64 	%rd237, %rd1, %rd236;
	ld.global.u32 	%r226, [%rd237];
	setp.gt.s32 	%p70, %r226, 5;
	selp.u64 	%rd238, 1, 0, %p70;
	add.s64 	%rd239, %rd464, %rd238;
	add.s32 	%r227, %r403, 512;
	mul.wide.u32 	%rd240, %r227, 4;
	add.s64 	%rd241, %rd1, %rd240;
	ld.global.u32 	%r228, [%rd241];
	setp.gt.s32 	%p71, %r228, 5;
	selp.u64 	%rd242, 1, 0, %p71;
	add.s64 	%rd243, %rd239, %rd242;
	add.s32 	%r229, %r403, 1024;
	mul.wide.u32 	%rd244, %r229, 4;
	add.s64 	%rd245, %rd1, %rd244;
	ld.global.u32 	%r230, [%rd245];
	setp.gt.s32 	%p72, %r230, 5;
	selp.u64 	%rd246, 1, 0, %p72;
	add.s64 	%rd247, %rd243, %rd246;
	add.s32 	%r231, %r403, 1536;
	mul.wide.u32 	%rd248, %r231, 4;
	add.s64 	%rd249, %rd1, %rd248;
	ld.global.u32 	%r232, [%rd249];
	setp.gt.s32 	%p73, %r232, 5;
	selp.u64 	%rd250, 1, 0, %p73;
	add.s64 	%rd251, %rd247, %rd250;
	add.s32 	%r233, %r403, 2048;
	mul.wide.u32 	%rd252, %r233, 4;
	add.s64 	%rd253, %rd1, %rd252;
	ld.global.u32 	%r234, [%rd253];
	setp.gt.s32 	%p74, %r234, 5;
	selp.u64 	%rd254, 1, 0, %p74;
	add.s64 	%rd255, %rd251, %rd254;
	add.s32 	%r235, %r403, 2560;
	mul.wide.u32 	%rd256, %r235, 4;
	add.s64 	%rd257, %rd1, %rd256;
	ld.global.u32 	%r236, [%rd257];
	setp.gt.s32 	%p75, %r236, 5;
	selp.u64 	%rd258, 1, 0, %p75;
	add.s64 	%rd259, %rd255, %rd258;
	add.s32 	%r237, %r403, 3072;
	mul.wide.u32 	%rd260, %r237, 4;
	add.s64 	%rd261, %rd1, %rd260;
	ld.global.u32 	%r238, [%rd261];
	setp.gt.s32 	%p76, %r238, 5;
	selp.u64 	%rd262, 1, 0, %p76;
	add.s64 	%rd263, %rd259, %rd262;
	add.s32 	%r239, %r403, 3584;
	mul.wide.u32 	%rd264, %r239, 4;
	add.s64 	%rd265, %rd1, %rd264;
	ld.global.u32 	%r240, [%rd265];
	setp.gt.s32 	%p77, %r240, 5;
	selp.u64 	%rd266, 1, 0, %p77;
	add.s64 	%rd267, %rd263, %rd266;
	add.s32 	%r241, %r403, 4096;
	mul.wide.u32 	%rd268, %r241, 4;
	add.s64 	%rd269, %rd1, %rd268;
	ld.global.u32 	%r242, [%rd269];
	setp.gt.s32 	%p78, %r242, 5;
	selp.u64 	%rd270, 1, 0, %p78;
	add.s64 	%rd271, %rd267, %rd270;
	add.s32 	%r243, %r403, 4608;
	mul.wide.u32 	%rd272, %r243, 4;
	add.s64 	%rd273, %rd1, %rd272;
	ld.global.u32 	%r244, [%rd273];
	setp.gt.s32 	%p79, %r244, 5;
	selp.u64 	%rd274, 1, 0, %p79;
	add.s64 	%rd275, %rd271, %rd274;
	add.s32 	%r245, %r403, 5120;
	mul.wide.u32 	%rd276, %r245, 4;
	add.s64 	%rd277, %rd1, %rd276;
	ld.global.u32 	%r246, [%rd277];
	setp.gt.s32 	%p80, %r246, 5;
	selp.u64 	%rd278, 1, 0, %p80;
	add.s64 	%rd279, %rd275, %rd278;
	add.s32 	%r247, %r403, 5632;
	mul.wide.u32 	%rd280, %r247, 4;
	add.s64 	%rd281, %rd1, %rd280;
	ld.global.u32 	%r248, [%rd281];
	setp.gt.s32 	%p81, %r248, 5;
	selp.u64 	%rd282, 1, 0, %p81;
	add.s64 	%rd283, %rd279, %rd282;
	add.s32 	%r249, %r403, 6144;
	mul.wide.u32 	%rd284, %r249, 4;
	add.s64 	%rd285, %rd1, %rd284;
	ld.global.u32 	%r250, [%rd285];
	setp.gt.s32 	%p82, %r250, 5;
	selp.u64 	%rd286, 1, 0, %p82;
	add.s64 	%rd287, %rd283, %rd286;
	add.s32 	%r251, %r403, 6656;
	mul.wide.u32 	%rd288, %r251, 4;
	add.s64 	%rd289, %rd1, %rd288;
	ld.global.u32 	%r252, [%rd289];
	setp.gt.s32 	%p83, %r252, 5;
	selp.u64 	%rd290, 1, 0, %p83;
	add.s64 	%rd291, %rd287, %rd290;
	add.s32 	%r253, %r403, 7168;
	mul.wide.u32 	%rd292, %r253, 4;
	add.s64 	%rd293, %rd1, %rd292;
	ld.global.u32 	%r254, [%rd293];
	setp.gt.s32 	%p84, %r254, 5;
	selp.u64 	%rd294, 1, 0, %p84;
	add.s64 	%rd295, %rd291, %rd294;
	add.s32 	%r255, %r403, 7680;
	mul.wide.u32 	%rd296, %r255, 4;
	add.s64 	%rd297, %rd1, %rd296;
	ld.global.u32 	%r256, [%rd297];
	setp.gt.s32 	%p85, %r256, 5;
	selp.u64 	%rd298, 1, 0, %p85;
	add.s64 	%rd464, %rd295, %rd298;
	add.s32 	%r404, %r404, 8192;
	add.s32 	%r403, %r403, 8192;
	add.s32 	%r402, %r402, 16;
	setp.ne.s32 	%p86, %r402, 0;
	@%p86 bra 	$L__BB7_6;
	add.s32 	%r405, %r404, -4096;
$L__BB7_8:
	setp.eq.s32 	%p87, %r11, 0;
	@%p87 bra 	$L__BB7_17;
	and.b32  	%r23, %r10, 7;
	setp.lt.u32 	%p88, %r11, 8;
	@%p88 bra 	$L__BB7_11;
	add.s32 	%r257, %r405, %r414;
	mul.wide.u32 	%rd300, %r257, 4;
	add.s64 	%rd301, %rd1, %rd300;
	ld.global.u32 	%r258, [%rd301];
	setp.gt.s32 	%p89, %r258, 5;
	selp.u64 	%rd302, 1, 0, %p89;
	add.s64 	%rd303, %rd464, %rd302;
	add.s32 	%r259, %r257, 512;
	mul.wide.u32 	%rd304, %r259, 4;
	add.s64 	%rd305, %rd1, %rd304;
	ld.global.u32 	%r260, [%rd305];
	setp.gt.s32 	%p90, %r260, 5;
	selp.u64 	%rd306, 1, 0, %p90;
	add.s64 	%rd307, %rd303, %rd306;
	add.s32 	%r261, %r257, 1024;
	mul.wide.u32 	%rd308, %r261, 4;
	add.s64 	%rd309, %rd1, %rd308;
	ld.global.u32 	%r262, [%rd309];
	setp.gt.s32 	%p91, %r262, 5;
	selp.u64 	%rd310, 1, 0, %p91;
	add.s64 	%rd311, %rd307, %rd310;
	add.s32 	%r263, %r257, 1536;
	mul.wide.u32 	%rd312, %r263, 4;
	add.s64 	%rd313, %rd1, %rd312;
	ld.global.u32 	%r264, [%rd313];
	setp.gt.s32 	%p92, %r264, 5;
	selp.u64 	%rd314, 1, 0, %p92;
	add.s64 	%rd315, %rd311, %rd314;
	add.s32 	%r265, %r257, 2048;
	mul.wide.u32 	%rd316, %r265, 4;
	add.s64 	%rd317, %rd1, %rd316;
	ld.global.u32 	%r266, [%rd317];
	setp.gt.s32 	%p93, %r266, 5;
	selp.u64 	%rd318, 1, 0, %p93;
	add.s64 	%rd319, %rd315, %rd318;
	add.s32 	%r267, %r257, 2560;
	mul.wide.u32 	%rd320, %r267, 4;
	add.s64 	%rd321, %rd1, %rd320;
	ld.global.u32 	%r268, [%rd321];
	setp.gt.s32 	%p94, %r268, 5;
	selp.u64 	%rd322, 1, 0, %p94;
	add.s64 	%rd323, %rd319, %rd322;
	add.s32 	%r269, %r257, 3072;
	mul.wide.u32 	%rd324, %r269, 4;
	add.s64 	%rd325, %rd1, %rd324;
	ld.global.u32 	%r270, [%rd325];
	setp.gt.s32 	%p95, %r270, 5;
	selp.u64 	%rd326, 1, 0, %p95;
	add.s64 	%rd327, %rd323, %rd326;
	add.s32 	%r271, %r257, 3584;
	mul.wide.u32 	%rd328, %r271, 4;
	add.s64 	%rd329, %rd1, %rd328;
	ld.global.u32 	%r272, [%rd329];
	setp.gt.s32 	%p96, %r272, 5;
	selp.u64 	%rd330, 1, 0, %p96;
	add.s64 	%rd464, %rd327, %rd330;
	add.s32 	%r405, %r405, 4096;
$L__BB7_11:
	setp.eq.s32 	%p97, %r23, 0;
	@%p97 bra 	$L__BB7_17;
	and.b32  	%r26, %r10, 3;
	setp.lt.u32 	%p98, %r23, 4;
	@%p98 bra 	$L__BB7_14;
	add.s32 	%r273, %r405, %r414;
	mul.wide.u32 	%rd332, %r273, 4;
	add.s64 	%rd333, %rd1, %rd332;
	ld.global.u32 	%r274, [%rd333];
	setp.gt.s32 	%p99, %r274, 5;
	selp.u64 	%rd334, 1, 0, %p99;
	add.s64 	%rd335, %rd464, %rd334;
	add.s32 	%r275, %r273, 512;
	mul.wide.u32 	%rd336, %r275, 4;
	add.s64 	%rd337, %rd1, %rd336;
	ld.global.u32 	%r276, [%rd337];
	setp.gt.s32 	%p100, %r276, 5;
	selp.u64 	%rd338, 1, 0, %p100;
	add.s64 	%rd339, %rd335, %rd338;
	add.s32 	%r277, %r273, 1024;
	mul.wide.u32 	%rd340, %r277, 4;
	add.s64 	%rd341, %rd1, %rd340;
	ld.global.u32 	%r278, [%rd341];
	setp.gt.s32 	%p101, %r278, 5;
	selp.u64 	%rd342, 1, 0, %p101;
	add.s64 	%rd343, %rd339, %rd342;
	add.s32 	%r279, %r273, 1536;
	mul.wide.u32 	%rd344, %r279, 4;
	add.s64 	%rd345, %rd1, %rd344;
	ld.global.u32 	%r280, [%rd345];
	setp.gt.s32 	%p102, %r280, 5;
	selp.u64 	%rd346, 1, 0, %p102;
	add.s64 	%rd464, %rd343, %rd346;
	add.s32 	%r405, %r405, 2048;
$L__BB7_14:
	setp.eq.s32 	%p103, %r26, 0;
	@%p103 bra 	$L__BB7_17;
	add.s32 	%r409, %r405, %r414;
	neg.s32 	%r408, %r26;
$L__BB7_16:
	.pragma "nounroll";
	mul.wide.u32 	%rd347, %r409, 4;
	add.s64 	%rd348, %rd1, %rd347;
	ld.global.u32 	%r281, [%rd348];
	setp.gt.s32 	%p104, %r281, 5;
	selp.u64 	%rd349, 1, 0, %p104;
	add.s64 	%rd464, %rd464, %rd349;
	add.s32 	%r409, %r409, 512;
	add.s32 	%r408, %r408, 1;
	setp.ne.s32 	%p105, %r408, 0;
	@%p105 bra 	$L__BB7_16;
$L__BB7_17:
	setp.lt.u32 	%p106, %r6, 512;
	@%p106 bra 	$L__BB7_22;
	// begin inline asm
	mov.u32 %r345, %laneid;
	// end inline asm
	mov.b64 	{%r347, %r352}, %rd464;
	mov.b32 	%r353, 1;
	mov.b32 	%r394, 31;
	mov.b32 	%r395, -1;
	// begin inline asm
	shfl.sync.down.b32 %r346, %r347, %r353, %r394, %r395;
	// end inline asm
	// begin inline asm
	shfl.sync.down.b32 %r351, %r352, %r353, %r394, %r395;
	// end inline asm
	mov.b64 	%rd408, {%r346, %r351};
	setp.gt.s32 	%p130, %r345, 30;
	selp.b64 	%rd409, 0, %rd408, %p130;
	add.s64 	%rd410, %rd409, %rd464;
	mov.b64 	{%r357, %r362}, %rd410;
	mov.b32 	%r363, 2;
	// begin inline asm
	shfl.sync.down.b32 %r356, %r357, %r363, %r394, %r395;
	// end inline asm
	// begin inline asm
	shfl.sync.down.b32 %r361, %r362, %r363, %r394, %r395;
	// end inline asm
	mov.b64 	%rd411, {%r356, %r361};
	setp.gt.s32 	%p131, %r345, 29;
	selp.b64 	%rd412, 0, %rd411, %p131;
	add.s64 	%rd413, %rd412, %rd410;
	mov.b64 	{%r367, %r372}, %rd413;
	mov.b32 	%r373, 4;
	// begin inline asm
	shfl.sync.down.b32 %r366, %r367, %r373, %r394, %r395;
	// end inline asm
	// begin inline asm
	shfl.sync.down.b32 %r371, %r372, %r373, %r394, %r395;
	// end inline asm
	mov.b64 	%rd414, {%r366, %r371};
	setp.gt.s32 	%p132, %r345, 27;
	selp.b64 	%rd415, 0, %rd414, %p132;
	add.s64 	%rd416, %rd415, %rd413;
	mov.b64 	{%r377, %r382}, %rd416;
	mov.b32 	%r383, 8;
	// begin inline asm
	shfl.sync.down.b32 %r376, %r377, %r383, %r394, %r395;
	// end inline asm
	// begin inline asm
	shfl.sync.down.b32 %r381, %r382, %r383, %r394, %r395;
	// end inline asm
	mov.b64 	%rd417, {%r376, %r381};
	setp.gt.s32 	%p133, %r345, 23;
	selp.b64 	%rd418, 0, %rd417, %p133;
	add.s64 	%rd419, %rd418, %rd416;
	mov.b64 	{%r387, %r392}, %rd419;
	mov.b32 	%r393, 16;
	// begin inline asm
	shfl.sync.down.b32 %r386, %r387, %r393, %r394, %r395;
	// end inline asm
	// begin inline asm
	shfl.sync.down.b32 %r391, %r392, %r393, %r394, %r395;
	// end inline asm
	mov.b64 	%rd420, {%r386, %r391};
	setp.gt.s32 	%p134, %r345, 15;
	selp.b64 	%rd421, 0, %rd420, %p134;
	add.s64 	%rd475, %rd421, %rd419;
	setp.ne.s32 	%p135, %r345, 0;
	@%p135 bra 	$L__BB7_20;
	shr.u32 	%r396, %r7, 2;
	and.b32  	%r397, %r396, 248;
	mov.u32 	%r398, _ZZN3cub18CUB_300001_SM_10006detail6reduce18DeviceReduceKernelINS2_10policy_hubIljN4cuda3std3__44plusIlEEE10Policy1000EN6thrust24THRUST_300001_SM_1000_NS18transform_iteratorI6count5NSD_6detail15normal_iteratorINSD_10device_ptrIiEEEEllEEjS9_lNS7_10__identityEEEvT0_PT3_T1_NS0_13GridEvenShareISQ_EET2_T4_E12temp_storage;
	add.s32 	%r399, %r398, %r397;
	st.shared.u64 	[%r399+16], %rd475;
$L__BB7_20:
	bar.sync 	0;
	setp.ne.s32 	%p136, %r7, 0;
	@%p136 bra 	$L__BB7_48;
	ld.shared.u64 	%rd422, [_ZZN3cub18CUB_300001_SM_10006detail6reduce18DeviceReduceKernelINS2_10policy_hubIljN4cuda3std3__44plusIlEEE10Policy1000EN6thrust24THRUST_300001_SM_1000_NS18transform_iteratorI6count5NSD_6detail15normal_iteratorINSD_10device_ptrIiEEEEllEEjS9_lNS7_10__identityEEEvT0_PT3_T1_NS0_13GridEvenShareISQ_EET2_T4_E12temp_storage+24];
	add.s64 	%rd423, %rd422, %rd475;
	ld.shared.u64 	%rd424, [_ZZN3cub18CUB_300001_SM_10006detail6reduce18DeviceReduceKernelINS2_10policy_hubIljN4cuda3std3__44plusIlEEE10Policy1000EN6thrust24THRUST_300001_SM_1000_NS18transform_iteratorI6count5NSD_6detail15normal_iteratorINSD_10device_ptrIiEEEEllEEjS9_lNS7_10__identityEEEvT0_PT3_T1_NS0_13GridEvenShareISQ_EET2_T4_E12temp_storage+32];
	add.s64 	%rd425, %rd423, %rd424;
	ld.shared.u64 	%rd426, [_ZZN3cub18CUB_300001_SM_10006detail6reduce18DeviceReduceKernelINS2_10policy_hubIljN4cuda3std3__44plusIlEEE10Policy1000EN6thrust24THRUST_300001_SM_1000_NS18transform_iteratorI6count5NSD_6detail15normal_iteratorINSD_10device_ptrIiEEEEllEEjS9_lNS7_10__identityEEEvT0_PT3_T1_NS0_13GridEvenShareISQ_EET2_T4_E12temp_storage+40];
	add.s64 	%rd427, %rd425, %rd426;
	ld.shared.u64 	%rd428, [_ZZN3cub18CUB_300001_SM_10006detail6reduce18DeviceReduceKernelINS2_10policy_hubIljN4cuda3std3__44plusIlEEE10Policy1000EN6thrust24THRUST_300001_SM_1000_NS18transform_iteratorI6count5NSD_6detail15normal_iteratorINSD_10device_ptrIiEEEEllEEjS9_lNS7_10__identityEEEvT0_PT3_T1_NS0_13GridEvenShareISQ_EET2_T4_E12temp_storage+48];
	add.s64 	%rd429, %rd427, %rd428;
	ld.shared.u64 	%rd430, [_ZZN3cub18CUB_300001_SM_10006detail6reduce18DeviceReduceKernelINS2_10policy_hubIljN4cuda3std3__44plusIlEEE10Policy1000EN6thrust24THRUST_300001_SM_1000_NS18transform_iteratorI6count5NSD_6detail15normal_iteratorINSD_10device_ptrIiEEEEllEEjS9_lNS7_10__identityEEEvT0_PT3_T1_NS0_13GridEvenShareISQ_EET2_T4_E12temp_storage+56];
	add.s64 	%rd431, %rd429, %rd430;
	ld.shared.u64 	%rd432, [_ZZN3cub18CUB_300001_SM_10006detail6reduce18DeviceReduceKernelINS2_10policy_hubIljN4cuda3std3__44plusIlEEE10Policy1000EN6thrust24THRUST_300001_SM_1000_NS18transform_iteratorI6count5NSD_6detail15normal_iteratorINSD_10device_ptrIiEEEEllEEjS9_lNS7_10__identityEEEvT0_PT3_T1_NS0_13GridEvenShareISQ_EET2_T4_E12temp_storage+64];
	add.s64 	%rd433, %rd431, %rd432;
	ld.shared.u64 	%rd434, [_ZZN3cub18CUB_300001_SM_10006detail6reduce18DeviceReduceKernelINS2_10policy_hubIljN4cuda3std3__44plusIlEEE10Policy1000EN6thrust24THRUST_300001_SM_1000_NS18transform_iteratorI6count5NSD_6detail15normal_iteratorINSD_10device_ptrIiEEEEllEEjS9_lNS7_10__identityEEEvT0_PT3_T1_NS0_13GridEvenShareISQ_EET2_T4_E12temp_storage+72];
	add.s64 	%rd435, %rd433, %rd434;
	ld.shared.u64 	%rd436, [_ZZN3cub18CUB_300001_SM_10006detail6reduce18DeviceReduceKernelINS2_10policy_hubIljN4cuda3std3__44plusIlEEE10Policy1000EN6thrust24THRUST_300001_SM_1000_NS18transform_iteratorI6count5NSD_6detail15normal_iteratorINSD_10device_ptrIiEEEEllEEjS9_lNS7_10__identityEEEvT0_PT3_T1_NS0_13GridEvenShareISQ_EET2_T4_E12temp_storage+80];
	add.s64 	%rd437, %rd435, %rd436;
	ld.shared.u64 	%rd438, [_ZZN3cub18CUB_300001_SM_10006detail6reduce18DeviceReduceKernelINS2_10policy_hubIljN4cuda3std3__44plusIlEEE10Policy1000EN6thrust24THRUST_300001_SM_1000_NS18transform_iteratorI6count5NSD_6detail15normal_iteratorINSD_10device_ptrIiEEEEllEEjS9_lNS7_10__identityEEEvT0_PT3_T1_NS0_13GridEvenShareISQ_EET2_T4_E12temp_storage+88];
	add.s64 	%rd439, %rd437, %rd438;
	ld.shared.u64 	%rd440, [_ZZN3cub18CUB_300001_SM_10006detail6reduce18DeviceReduceKernelINS2_10policy_hubIljN4cuda3std3__44plusIlEEE10Policy1000EN6thrust24THRUST_300001_SM_1000_NS18transform_iteratorI6count5NSD_6detail15normal_iteratorINSD_10device_ptrIiEEEEllEEjS9_lNS7_10__identityEEEvT0_PT3_T1_NS0_13GridEvenShareISQ_EET2_T4_E12temp_storage+96];
	add.s64 	%rd441, %rd439, %rd440;
	ld.shared.u64 	%rd442, [_ZZN3cub18CUB_300001_SM_10006detail6reduce18DeviceReduceKernelINS2_10policy_hubIljN4cuda3std3__44plusIlEEE10Policy1000EN6thrust24THRUST_300001_SM_1000_NS18transform_iteratorI6count5NSD_6detail15normal_iteratorINSD_10device_ptrIiEEEEllEEjS9_lNS7_10__identityEEEvT0_PT3_T1_NS0_13GridEvenShareISQ_EET2_T4_E12temp_storage+104];
	add.s64 	%rd443, %rd441, %rd442;
	ld.shared.u64 	%rd444, [_ZZN3cub18CUB_300001_SM_10006detail6reduce18DeviceReduceKernelINS2_10policy_hubIljN4cuda3std3__44plusIlEEE10Policy1000EN6thrust24THRUST_300001_SM_1000_NS18transform_iteratorI6count5NSD_6detail15normal_iteratorINSD_10device_ptrIiEEEEllEEjS9_lNS7_10__identityEEEvT0_PT3_T1_NS0_13GridEvenShareISQ_EET2_T4_E12temp_storage+112];
	add.s64 	%rd445, %rd443, %rd444;
	ld.shared.u64 	%rd446, [_ZZN3cub18CUB_300001_SM_10006detail6reduce18DeviceReduceKernelINS2_10policy_hubIljN4cuda3std3__44plusIlEEE10Policy1000EN6thrust24THRUST_300001_SM_1000_NS18transform_iteratorI6count5NSD_6detail15normal_iteratorINSD_10device_ptrIiEEEEllEEjS9_lNS7_10__identityEEEvT0_PT3_T1_NS0_13GridEvenShareISQ_EET2_T4_E12temp_storage+120];
	add.s64 	%rd447, %rd445, %rd446;
	ld.shared.u64 	%rd448, [_ZZN3cub18CUB_300001_SM_10006detail6reduce18DeviceReduceKernelINS2_10policy_hubIljN4cuda3std3__44plusIlEEE10Policy1000EN6thrust24THRUST_300001_SM_1000_NS18transform_iteratorI6count5NSD_6detail15normal_iteratorINSD_10device_ptrIiEEEEllEEjS9_lNS7_10__identityEEEvT0_PT3_T1_NS0_13GridEvenShareISQ_EET2_T4_E12temp_storage+128];
	add.s64 	%rd449, %rd447, %rd448;
	ld.shared.u64 	%rd450, [_ZZN3cub18CUB_300001_SM_10006detail6reduce18DeviceReduceKernelINS2_10policy_hubIljN4cuda3std3__44plusIlEEE10Policy1000EN6thrust24THRUST_300001_SM_1000_NS18transform_iteratorI6count5NSD_6detail15normal_iteratorINSD_10device_ptrIiEEEEllEEjS9_lNS7_10__identityEEEvT0_PT3_T1_NS0_13GridEvenShareISQ_EET2_T4_E12temp_storage+136];
	add.s64 	%rd475, %rd449, %rd450;
	bra.uni 	$L__BB7_48;
$L__BB7_22:
	// begin inline asm
	mov.u32 %r282, %laneid;
	// end inline asm
	and.b32  	%r333, %r7, 992;
	add.s32 	%r334, %r333, 32;
	setp.gt.u32 	%p107, %r334, %r6;
	not.b32 	%r335, %r333;
	add.s32 	%r336, %r6, %r335;
	selp.b32 	%r331, %r336, 31, %p107;
	mov.b64 	{%r284, %r289}, %rd464;
	mov.b32 	%r290, 1;
	mov.b32 	%r332, -1;
	// begin inline asm
	shfl.sync.down.b32 %r283, %r284, %r290, %r331, %r332;
	// end inline asm
	// begin inline asm
	shfl.sync.down.b32 %r288, %r289, %r290, %r331, %r332;
	// end inline asm
	mov.b64 	%rd350, {%r283, %r288};
	setp.lt.s32 	%p108, %r282, %r331;
	selp.b64 	%rd351, %rd350, 0, %p108;
	add.s64 	%rd352, %rd351, %rd464;
	mov.b64 	{%r294, %r299}, %rd352;
	mov.b32 	%r300, 2;
	// begin inline asm
	shfl.sync.down.b32 %r293, %r294, %r300, %r331, %r332;
	// end inline asm
	// begin inline asm
	shfl.sync.down.b32 %r298, %r299, %r300, %r331, %r332;
	// end inline asm
	mov.b64 	%rd353, {%r293, %r298};
	add.s32 	%r337, %r282, 2;
	setp.gt.s32 	%p109, %r337, %r331;
	selp.b64 	%rd354, 0, %rd353, %p109;
	add.s64 	%rd355, %rd354, %rd352;
	mov.b64 	{%r304, %r309}, %rd355;
	mov.b32 	%r310, 4;
	// begin inline asm
	shfl.sync.down.b32 %r303, %r304, %r310, %r331, %r332;
	// end inline asm
	// begin inline asm
	shfl.sync.down.b32 %r308, %r309, %r310, %r331, %r332;
	// end inline asm
	mov.b64 	%rd356, {%r303, %r308};
	add.s32 	%r338, %r282, 4;
	setp.gt.s32 	%p110, %r338, %r331;
	selp.b64 	%rd357, 0, %rd356, %p110;
	add.s64 	%rd358, %rd357, %rd355;
	mov.b64 	{%r314, %r319}, %rd358;
	mov.b32 	%r320, 8;
	// begin inline asm
	shfl.sync.down.b32 %r313, %r314, %r320, %r331, %r332;
	// end inline asm
	// begin inline asm
	shfl.sync.down.b32 %r318, %r319, %r320, %r331, %r332;
	// end inline asm
	mov.b64 	%rd359, {%r313, %r318};
	add.s32 	%r339, %r282, 8;
	setp.gt.s32 	%p111, %r339, %r331;
	selp.b64 	%rd360, 0, %rd359, %p111;
	add.s64 	%rd361, %rd360, %rd358;
	mov.b64 	{%r324, %r329}, %rd361;
	mov.b32 	%r330, 16;
	// begin inline asm
	shfl.sync.down.b32 %r323, %r324, %r330, %r331, %r332;
	// end inline asm
	// begin inline asm
	shfl.sync.down.b32 %r328, %r329, %r330, %r331, %r332;
	// end inline asm
	mov.b64 	%rd362, {%r323, %r328};
	add.s32 	%r340, %r282, 16;
	setp.gt.s32 	%p112, %r340, %r331;
	selp.b64 	%rd363, 0, %rd362, %p112;
	add.s64 	%rd475, %rd363, %rd361;
	setp.ne.s32 	%p113, %r282, 0;
	@%p113 bra 	$L__BB7_24;
	shr.u32 	%r341, %r7, 2;
	and.b32  	%r342, %r341, 248;
	mov.u32 	%r343, _ZZN3cub18CUB_300001_SM_10006detail6reduce18DeviceReduceKernelINS2_10policy_hubIljN4cuda3std3__44plusIlEEE10Policy1000EN6thrust24THRUST_300001_SM_1000_NS18transform_iteratorI6count5NSD_6detail15normal_iteratorINSD_10device_ptrIiEEEEllEEjS9_lNS7_10__identityEEEvT0_PT3_T1_NS0_13GridEvenShareISQ_EET2_T4_E12temp_storage;
	add.s32 	%r344, %r343, %r342;
	st.shared.u64 	[%r344+16], %rd475;
$L__BB7_24:
	bar.sync 	0;
	setp.ne.s32 	%p114, %r7, 0;
	@%p114 bra 	$L__BB7_48;
	setp.gt.u32 	%p115, %r6, 32;
	ld.shared.u64 	%rd364, [_ZZN3cub18CUB_300001_SM_10006detail6reduce18DeviceReduceKernelINS2_10policy_hubIljN4cuda3std3__44plusIlEEE10Policy1000EN6thrust24THRUST_300001_SM_1000_NS18transform_iteratorI6count5NSD_6detail15normal_iteratorINSD_10device_ptrIiEEEEllEEjS9_lNS7_10__identityEEEvT0_PT3_T1_NS0_13GridEvenShareISQ_EET2_T4_E12temp_storage+24];
	selp.b64 	%rd365, %rd364, 0, %p115;
	add.s64 	%rd366, %rd365, %rd475;
	setp.gt.u32 	%p116, %r6, 64;
	ld.shared.u64 	%rd367, [_ZZN3cub18CUB_300001_SM_10006detail6reduce18DeviceReduceKernelINS2_10policy_hubIljN4cuda3std3__44plusIlEEE10Policy1000EN6thrust24THRUST_300001_SM_1000_NS18transform_iteratorI6count5NSD_6detail15normal_iteratorINSD_10device_ptrIiEEEEllEEjS9_lNS7_10__identityEEEvT0_PT3_T1_NS0_13GridEvenShareISQ_EET2_T4_E12temp_storage+32];
	selp.b64 	%rd368, %rd367, 0, %p116;
	add.s64 	%rd369, %rd366, %rd368;
	setp.gt.u32 	%p117, %r6, 96;
	ld.shared.u64 	%rd370, [_ZZN3cub18CUB_300001_SM_10006detail6reduce18DeviceReduceKernelINS2_10policy_hubIljN4cuda3std3__44plusIlEEE10Policy1000EN6thrust24THRUST_300001_SM_1000_NS18transform_iteratorI6count5NSD_6detail15normal_iteratorINSD_10device_ptrIiEEEEllEEjS9_lNS7_10__identityEEEvT0_PT3_T1_NS0_13GridEvenShareISQ_EET2_T4_E12temp_storage+40];
	selp.b64 	%rd371, %rd370, 0, %p117;
	add.s64 	%rd372, %rd369, %rd371;
	setp.gt.u32 	%p118, %r6, 128;
	ld.shared.u64 	%rd373, [_ZZN3cub18CUB_300001_SM_10006detail6reduce18DeviceReduceKernelINS2_10policy_hubIljN4cuda3std3__44plusIlEEE10Policy1000EN6thrust24THRUST_300001_SM_1000_NS18transform_iteratorI6count5NSD_6detail15normal_iteratorINSD_10device_ptrIiEEEEllEEjS9_lNS7_10__identityEEEvT0_PT3_T1_NS0_13GridEvenShareISQ_EET2_T4_E12temp_storage+48];
	selp.b64 	%rd374, %rd373, 0, %p118;
	add.s64 	%rd375, %rd372, %rd374;
	setp.gt.u32 	%p119, %r6, 160;
	ld.shared.u64 	%rd376, [_ZZN3cub18CUB_300001_SM_10006detail6reduce18DeviceReduceKernelINS2_10policy_hubIljN4cuda3std3__44plusIlEEE10Policy1000EN6thrust24THRUST_300001_SM_1000_NS18transform_iteratorI6count5NSD_6detail15normal_iteratorINSD_10device_ptrIiEEEEllEEjS9_lNS7_10__identityEEEvT0_PT3_T1_NS0_13GridEvenShareISQ_EET2_T4_E12temp_storage+56];
	selp.b64 	%rd377, %rd376, 0, %p119;
	add.s64 	%rd378, %rd375, %rd377;
	setp.gt.u32 	%p120, %r6, 192;
	ld.shared.u64 	%rd379, [_ZZN3cub18CUB_300001_SM_10006detail6reduce18DeviceReduceKernelINS2_10policy_hubIljN4cuda3std3__44plusIlEEE10Policy1000EN6thrust24THRUST_300001_SM_1000_NS18transform_iteratorI6count5NSD_6detail15normal_iteratorINSD_10device_ptrIiEEEEllEEjS9_lNS7_10__identityEEEvT0_PT3_T1_NS0_13GridEvenShareISQ_EET2_T4_E12temp_storage+64];
	selp.b64 	%rd380, %rd379, 0, %p120;
	add.s64 	%rd381, %rd378, %rd380;
	setp.gt.u32 	%p121, %r6, 224;
	ld.shared.u64 	%rd382, [_ZZN3cub18CUB_300001_SM_10006detail6reduce18DeviceReduceKernelINS2_10policy_hubIljN4cuda3std3__44plusIlEEE10Policy1000EN6thrust24THRUST_300001_SM_1000_NS18transform_iteratorI6count5NSD_6detail15normal_iteratorINSD_10device_ptrIiEEEEllEEjS9_lNS7_10__identityEEEvT0_PT3_T1_NS0_13GridEvenShareISQ_EET2_T4_E12temp_storage+72];
	selp.b64 	%rd383, %rd382, 0, %p121;
	add.s64 	%rd384, %rd381, %rd383;
	setp.gt.u32 	%p122, %r6, 256;
	ld.shared.u64 	%rd385, [_ZZN3cub18CUB_300001_SM_10006detail6reduce18DeviceReduceKernelINS2_10policy_hubIljN4cuda3std3__44plusIlEEE10Policy1000EN6thrust24THRUST_300001_SM_1000_NS18transform_iteratorI6count5NSD_6detail15normal_iteratorINSD_10device_ptrIiEEEEllEEjS9_lNS7_10__identityEEEvT0_PT3_T1_NS0_13GridEvenShareISQ_EET2_T4_E12temp_storage+80];
	selp.b64 	%rd386, %rd385, 0, %p122;
	add.s64 	%rd387, %rd384, %rd386;
	setp.gt.u32 	%p123, %r6, 288;
	ld.shared.u64 	%rd388, [_ZZN3cub18CUB_300001_SM_10006detail6reduce18DeviceReduceKernelINS2_10policy_hubIljN4cuda3std3__44plusIlEEE10Policy1000EN6thrust24THRUST_300001_SM_1000_NS18transform_iteratorI6count5NSD_6detail15normal_iteratorINSD_10device_ptrIiEEEEllEEjS9_lNS7_10__identityEEEvT0_PT3_T1_NS0_13GridEvenShareISQ_EET2_T4_E12temp_storage+88];
	selp.b64 	%rd389, %rd388, 0, %p123;
	add.s64 	%rd390, %rd387, %rd389;
	setp.gt.u32 	%p124, %r6, 320;
	ld.shared.u64 	%rd391, [_ZZN3cub18CUB_300001_SM_10006detail6reduce18DeviceReduceKernelINS2_10policy_hubIljN4cuda3std3__44plusIlEEE10Policy1000EN6thrust24THRUST_300001_SM_1000_NS18transform_iteratorI6count5NSD_6detail15normal_iteratorINSD_10device_ptrIiEEEEllEEjS9_lNS7_10__identityEEEvT0_PT3_T1_NS0_13GridEvenShareISQ_EET2_T4_E12temp_storage+96];
	selp.b64 	%rd392, %rd391, 0, %p124;
	add.s64 	%rd393, %rd390, %rd392;
	setp.gt.u32 	%p125, %r6, 352;
	ld.shared.u64 	%rd394, [_ZZN3cub18CUB_300001_SM_10006detail6reduce18DeviceReduceKernelINS2_10policy_hubIljN4cuda3std3__44plusIlEEE10Policy1000EN6thrust24THRUST_300001_SM_1000_NS18transform_iteratorI6count5NSD_6detail15normal_iteratorINSD_10device_ptrIiEEEEllEEjS9_lNS7_10__identityEEEvT0_PT3_T1_NS0_13GridEvenShareISQ_EET2_T4_E12temp_storage+104];
	selp.b64 	%rd395, %rd394, 0, %p125;
	add.s64 	%rd396, %rd393, %rd395;
	setp.gt.u32 	%p126, %r6, 384;
	ld.shared.u64 	%rd397, [_ZZN3cub18CUB_300001_SM_10006detail6reduce18DeviceReduceKernelINS2_10policy_hubIljN4cuda3std3__44plusIlEEE10Policy1000EN6thrust24THRUST_300001_SM_1000_NS18transform_iteratorI6count5NSD_6detail15normal_iteratorINSD_10device_ptrIiEEEEllEEjS9_lNS7_10__identityEEEvT0_PT3_T1_NS0_13GridEvenShareISQ_EET2_T4_E12temp_storage+112];
	selp.b64 	%rd398, %rd397, 0, %p126;
	add.s64 	%rd399, %rd396, %rd398;
	setp.gt.u32 	%p127, %r6, 416;
	ld.shared.u64 	%rd400, [_ZZN3cub18CUB_300001_SM_10006detail6reduce18DeviceReduceKernelINS2_10policy_hubIljN4cuda3std3__44plusIlEEE10Policy1000EN6thrust24THRUST_300001_SM_1000_NS18transform_iteratorI6count5NSD_6detail15normal_iteratorINSD_10device_ptrIiEEEEllEEjS9_lNS7_10__identityEEEvT0_PT3_T1_NS0_13GridEvenShareISQ_EET2_T4_E12temp_storage+120];
	selp.b64 	%rd401, %rd400, 0, %p127;
	add.s64 	%rd402, %rd399, %rd401;
	setp.gt.u32 	%p128, %r6, 448;
	ld.shared.u64 	%rd403, [_ZZN3cub18CUB_300001_SM_10006detail6reduce18DeviceReduceKernelINS2_10policy_hubIljN4cuda3std3__44plusIlEEE10Policy1000EN6thrust24THRUST_300001_SM_1000_NS18transform_iteratorI6count5NSD_6detail15normal_iteratorINSD_10device_ptrIiEEEEllEEjS9_lNS7_10__identityEEEvT0_PT3_T1_NS0_13GridEvenShareISQ_EET2_T4_E12temp_storage+128];
	selp.b64 	%rd404, %rd403, 0, %p128;
	add.s64 	%rd405, %rd402, %rd404;
	setp.gt.u32 	%p129, %r6, 480;
	ld.shared.u64 	%rd406, [_ZZN3cub18CUB_300001_SM_10006detail6reduce18DeviceReduceKernelINS2_10policy_hubIljN4cuda3std3__44plusIlEEE10Policy1000EN6thrust24THRUST_300001_SM_1000_NS18transform_iteratorI6count5NSD_6detail15normal_iteratorINSD_10device_ptrIiEEEEllEEjS9_lNS7_10__identityEEEvT0_PT3_T1_NS0_13GridEvenShareISQ_EET2_T4_E12temp_storage+136];
	selp.b64 	%rd407, %rd406, 0, %p129;
	add.s64 	%rd475, %rd405, %rd407;
	bra.uni 	$L__BB7_48;
$L__BB7_26:
	mov.u32 	%r35, %tid.x;
	add.s32 	%r72, %r414, %r35;
	mul.wide.u32 	%rd42, %r72, 4;
	add.s64 	%rd43, %rd1, %rd42;
	ld.global.u32 	%r73, [%rd43];
	setp.gt.s32 	%p2, %r73, 5;
	selp.u64 	%rd44, 1, 0, %p2;
	ld.global.u32 	%r74, [%rd43+2048];
	setp.gt.s32 	%p3, %r74, 5;
	selp.u64 	%rd45, 1, 0, %p3;
	ld.global.u32 	%r75, [%rd43+4096];
	setp.gt.s32 	%p4, %r75, 5;
	selp.u64 	%rd46, 1, 0, %p4;
	ld.global.u32 	%r76, [%rd43+6144];
	setp.gt.s32 	%p5, %r76, 5;
	selp.u64 	%rd47, 1, 0, %p5;
	ld.global.u32 	%r77, [%rd43+8192];
	setp.gt.s32 	%p6, %r77, 5;
	selp.u64 	%rd48, 1, 0, %p6;
	ld.global.u32 	%r78, [%rd43+10240];
	setp.gt.s32 	%p7, %r78, 5;
	selp.u64 	%rd49, 1, 0, %p7;
	ld.global.u32 	%r79, [%rd43+12288];
	setp.gt.s32 	%p8, %r79, 5;
	selp.u64 	%rd50, 1, 0, %p8;
	add.s64 	%rd51, %rd45, %rd44;
	add.s64 	%rd52, %rd51, %rd46;
	add.s64 	%rd53, %rd52, %rd47;
	add.s64 	%rd54, %rd53, %rd48;
	add.s64 	%rd55, %rd54, %rd49;
	add.s64 	%rd474, %rd55, %rd50;
	setp.lt.u32 	%p9, %r6, %r4;
	@%p9 bra 	$L__BB7_44;
	add.s32 	%r36, %r4, %r414;
	not.b32 	%r81, %r35;
	add.s32 	%r82, %r81, %r1;
	sub.s32 	%r83, %r82, %r4;
	sub.s32 	%r411, %r83, %r414;
	add.s32 	%r84, %r36, %r35;
	add.s32 	%r410, %r84, 4096;
	mov.b32 	%r413, 0;
	cvt.u64.u32 	%rd57, %r35;
	mov.u32 	%r412, %r36;
$L__BB7_28:
	add.s32 	%r414, %r414, %r4;
	add.s32 	%r85, %r1, -3584;
	setp.gt.u32 	%p10, %r414, %r85;
	@%p10 bra 	$L__BB7_30;
	cvt.u64.u32 	%rd56, %r414;
	add.s64 	%rd58, %rd57, %rd56;
	shl.b64 	%rd59, %rd58, 2;
	add.s64 	%rd60, %rd1, %rd59;
	ld.global.u32 	%r86, [%rd60];
	setp.gt.s32 	%p11, %r86, 5;
	selp.u64 	%rd61, 1, 0, %p11;
	ld.global.u32 	%r87, [%rd60+2048];
	setp.gt.s32 	%p12, %r87, 5;
	selp.u64 	%rd62, 1, 0, %p12;
	ld.global.u32 	%r88, [%rd60+4096];
	setp.gt.s32 	%p13, %r88, 5;
	selp.u64 	%rd63, 1, 0, %p13;
	ld.global.u32 	%r89, [%rd60+6144];
	setp.gt.s32 	%p14, %r89, 5;
	selp.u64 	%rd64, 1, 0, %p14;
	ld.global.u32 	%r90, [%rd60+8192];
	setp.gt.s32 	%p15, %r90, 5;
	selp.u64 	%rd65, 1, 0, %p15;
	ld.global.u32 	%r91, [%rd60+10240];
	setp.gt.s32 	%p16, %r91, 5;
	selp.u64 	%rd66, 1, 0, %p16;
	ld.global.u32 	%r92, [%rd60+12288];
	setp.gt.s32 	%p17, %r92, 5;
	selp.u64 	%rd67, 1, 0, %p17;
	add.s64 	%rd68, %rd474, %rd61;
	add.s64 	%rd69, %rd68, %rd62;
	add.s64 	%rd70, %rd69, %rd63;
	add.s64 	%rd71, %rd70, %rd64;
	add.s64 	%rd72, %rd71, %rd65;
	add.s64 	%rd73, %rd72, %rd66;
	add.s64 	%rd474, %rd73, %rd67;
	sub.s32 	%r93, %r1, %r414;
	setp.lt.u32 	%p18, %r93, %r4;
	add.s32 	%r413, %r413, 1;
	add.s32 	%r412, %r412, %r4;
	sub.s32 	%r411, %r411, %r4;
	add.s32 	%r410, %r410, %r4;
	@%p18 bra 	$L__BB7_44;
	bra.uni 	$L__BB7_28;
$L__BB7_30:
	setp.le.u32 	%p19, %r1, %r414;
	sub.s32 	%r94, %r1, %r414;
	setp.ge.s32 	%p20, %r35, %r94;
	or.pred  	%p21, %p19, %p20;
	@%p21 bra 	$L__BB7_44;
	not.b32 	%r96, %r35;
	add.s32 	%r97, %r1, %r96;
	sub.s32 	%r98, %r97, %r36;
	mul.lo.s32 	%r99, %r2, %r413;
	mad.lo.s32 	%r100, %r99, -3584, %r98;
	shr.u32 	%r101, %r100, 9;
	add.s32 	%r49, %r101, 1;
	and.b32  	%r50, %r49, 15;
	setp.lt.u32 	%p22, %r100, 7680;
	mov.u32 	%r419, %r35;
	@%p22 bra 	$L__BB7_35;
	or.b32  	%r417, %r35, 4096;
	shr.u32 	%r102, %r411, 9;
	add.s32 	%r103, %r102, 1;
	and.b32  	%r104, %r103, 16777200;
	neg.s32 	%r415, %r104;
$L__BB7_33:
	.pragma "nounroll";
	add.s32 	%r105, %r410, -4096;
	mul.wide.u32 	%rd75, %r105, 4;
	add.s64 	%rd76, %rd1, %rd75;
	ld.global.u32 	%r106, [%rd76];
	setp.gt.s32 	%p23, %r106, 5;
	selp.u64 	%rd77, 1, 0, %p23;
	add.s64 	%rd78, %rd474, %rd77;
	add.s32 	%r107, %r410, -3584;
	mul.wide.u32 	%rd79, %r107, 4;
	add.s64 	%rd80, %rd1, %rd79;
	ld.global.u32 	%r108, [%rd80];
	setp.gt.s32 	%p24, %r108, 5;
	selp.u64 	%rd81, 1, 0, %p24;
	add.s64 	%rd82, %rd78, %rd81;
	add.s32 	%r109, %r410, -3072;
	mul.wide.u32 	%rd83, %r109, 4;
	add.s64 	%rd84, %rd1, %rd83;
	ld.global.u32 	%r110, [%rd84];
	setp.gt.s32 	%p25, %r110, 5;
	selp.u64 	%rd85, 1, 0, %p25;
	add.s64 	%rd86, %rd82, %rd85;
	add.s32 	%r111, %r410, -2560;
	mul.wide.u32 	%rd87, %r111, 4;
	add.s64 	%rd88, %rd1, %rd87;
	ld.global.u32 	%r112, [%rd88];
	setp.gt.s32 	%p26, %r112, 5;
	selp.u64 	%rd89, 1, 0, %p26;
	add.s64 	%rd90, %rd86, %rd89;
	add.s32 	%r113, %r410, -2048;
	mul.wide.u32 	%rd91, %r113, 4;
	add.s64 	%rd92, %rd1, %rd91;
	ld.global.u32 	%r114, [%rd92];
	setp.gt.s32 	%p27, %r114, 5;
	selp.u64 	%rd93, 1, 0, %p27;
	add.s64 	%rd94, %rd90, %rd93;
	add.s32 	%r115, %r410, -1536;
	mul.wide.u32 	%rd95, %r115, 4;
	add.s64 	%rd96, %rd1, %rd95;
	ld.global.u32 	%r116, [%rd96];
	setp.gt.s32 	%p28, %r116, 5;
	selp.u64 	%rd97, 1, 0, %p28;
	add.s64 	%rd98, %rd94, %rd97;
	add.s32 	%r117, %r410, -1024;
	mul.wide.u32 	%rd99, %r117, 4;
	add.s64 	%rd100, %rd1, %rd99;
	ld.global.u32 	%r118, [%rd100];
	setp.gt.s32 	%p29, %r118, 5;
	selp.u64 	%rd101, 1, 0, %p29;
	add.s64 	%rd102, %rd98, %rd101;
	add.s32 	%r119, %r410, 3584;
	add.s32 	%r120, %r410, -512;
	mul.wide.u32 	%rd103, %r120, 4;
	add.s64 	%rd104, %rd1, %rd103;
	ld.global.u32 	%r121, [%rd104];
	setp.gt.s32 	%p30, %r121, 5;
	selp.u64 	%rd105, 1, 0, %p30;
	add.s64 	%rd106, %rd102, %rd105;
	mul.wide.u32 	%rd107, %r410, 4;
	add.s64 	%rd108, %rd1, %rd107;
	ld.global.u32 	%r122, [%rd108];
	setp.gt.s32 	%p31, %r122, 5;
	selp.u64 	%rd109, 1, 0, %p31;
	add.s64 	%rd110, %rd106, %rd109;
	add.s32 	%r123, %r410, 512;
	mul.wide.u32 	%rd111, %r123, 4;
	add.s64 	%rd112, %rd1, %rd111;
	ld.global.u32 	%r124, [%rd112];
	setp.gt.s32 	%p32, %r124, 5;
	selp.u64 	%rd113, 1, 0, %p32;
	add.s64 	%rd114, %rd110, %rd113;
	add.s32 	%r125, %r410, 1024;
	mul.wide.u32 	%rd115, %r125, 4;
	add.s64 	%rd116, %rd1, %rd115;
	ld.global.u32 	%r126, [%rd116];
	setp.gt.s32 	%p33, %r126, 5;
	selp.u64 	%rd117, 1, 0, %p33;
	add.s64 	%rd118, %rd114, %rd117;
	add.s32 	%r127, %r410, 1536;
	mul.wide.u32 	%rd119, %r127, 4;
	add.s64 	%rd120, %rd1, %rd119;
	ld.global.u32 	%r128, [%rd120];
	setp.gt.s32 	%p34, %r128, 5;
	selp.u64 	%rd121, 1, 0, %p34;
	add.s64 	%rd122, %rd118, %rd121;
	add.s32 	%r129, %r410, 2048;
	mul.wide.u32 	%rd123, %r129, 4;
	add.s64 	%rd124, %rd1, %rd123;
	ld.global.u32 	%r130, [%rd124];
	setp.gt.s32 	%p35, %r130, 5;
	selp.u64 	%rd125, 1, 0, %p35;
	add.s64 	%rd126, %rd122, %rd125;
	add.s32 	%r131, %r410, 2560;
	mul.wide.u32 	%rd127, %r131, 4;
	add.s64 	%rd128, %rd1, %rd127;
	ld.global.u32 	%r132, [%rd128];
	setp.gt.s32 	%p36, %r132, 5;
	selp.u64 	%rd129, 1, 0, %p36;
	add.s64 	%rd130, %rd126, %rd129;
	add.s32 	%r133, %r410, 3072;
	mul.wide.u32 	%rd131, %r133, 4;
	add.s64 	%rd132, %rd1, %rd131;
	ld.global.u32 	%r134, [%rd132];
	setp.gt.s32 	%p37, %r134, 5;
	selp.u64 	%rd133, 1, 0, %p37;
	add.s64 	%rd134, %rd130, %rd133;
	mul.wide.u32 	%rd135, %r119, 4;
	add.s64 	%rd136, %rd1, %rd135;
	ld.global.u32 	%r135, [%rd136];
	setp.gt.s32 	%p38, %r135, 5;
	selp.u64 	%rd137, 1, 0, %p38;
	add.s64 	%rd474, %rd134, %rd137;
	add.s32 	%r417, %r417, 8192;
	add.s32 	%r410, %r410, 8192;
	add.s32 	%r415, %r415, 16;
	setp.ne.s32 	%p39, %r415, 0;
	@%p39 bra 	$L__BB7_33;
	add.s32 	%r419, %r417, -4096;
$L__BB7_35:
	setp.eq.s32 	%p40, %r50, 0;
	@%p40 bra 	$L__BB7_44;
	and.b32  	%r61, %r49, 7;
	setp.lt.u32 	%p41, %r50, 8;
	@%p41 bra 	$L__BB7_38;
	add.s32 	%r136, %r419, %r414;
	mul.wide.u32 	%rd139, %r136, 4;
	add.s64 	%rd140, %rd1, %rd139;
	ld.global.u32 	%r137, [%rd140];
	setp.gt.s32 	%p42, %r137, 5;
	selp.u64 	%rd141, 1, 0, %p42;
	add.s64 	%rd142, %rd474, %rd141;
	add.s32 	%r138, %r136, 512;
	mul.wide.u32 	%rd143, %r138, 4;
	add.s64 	%rd144, %rd1, %rd143;
	ld.global.u32 	%r139, [%rd144];
	setp.gt.s32 	%p43, %r139, 5;
	selp.u64 	%rd145, 1, 0, %p43;
	add.s64 	%rd146, %rd142, %rd145;
	add.s32 	%r140, %r136, 1024;
	mul.wide.u32 	%rd147, %r140, 4;
	add.s64 	%rd148, %rd1, %rd147;
	ld.global.u32 	%r141, [%rd148];
	setp.gt.s32 	%p44, %r141, 5;
	selp.u64 	%rd149, 1, 0, %p44;
	add.s64 	%rd150, %rd146, %rd149;
	add.s32 	%r142, %r136, 1536;
	mul.wide.u32 	%rd151, %r142, 4;
	add.s64 	%rd152, %rd1, %rd151;
	ld.global.u32 	%r143, [%rd152];
	setp.gt.s32 	%p45, %r143, 5;
	selp.u64 	%rd153, 1, 0, %p45;
	add.s64 	%rd154, %rd150, %rd153;
	add.s32 	%r144, %r136, 2048;
	mul.wide.u32 	%rd155, %r144, 4;
	add.s64 	%rd156, %rd1, %rd155;
	ld.global.u32 	%r145, [%rd156];
	setp.gt.s32 	%p46, %r145, 5;
	selp.u64 	%rd157, 1, 0, %p46;
	add.s64 	%rd158, %rd154, %rd157;
	add.s32 	%r146, %r136, 2560;
	mul.wide.u32 	%rd159, %r146, 4;
	add.s64 	%rd160, %rd1, %rd159;
	ld.global.u32 	%r147, [%rd160];
	setp.gt.s32 	%p47, %r147, 5;
	selp.u64 	%rd161, 1, 0, %p47;
	add.s64 	%rd162, %rd158, %rd161;
	add.s32 	%r148, %r136, 3072;
	mul.wide.u32 	%rd163, %r148, 4;
	add.s64 	%rd164, %rd1, %rd163;
	ld.global.u32 	%r149, [%rd164];
	setp.gt.s32 	%p48, %r149, 5;
	selp.u64 	%rd165, 1, 0, %p48;
	add.s64 	%rd166, %rd162, %rd165;
	add.s32 	%r150, %r136, 3584;
	mul.wide.u32 	%rd167, %r150, 4;
	add.s64 	%rd168, %rd1, %rd167;
	ld.global.u32 	%r151, [%rd168];
	setp.gt.s32 	%p49, %r151, 5;
	selp.u64 	%rd169, 1, 0, %p49;
	add.s64 	%rd474, %rd166, %rd169;
	add.s32 	%r419, %r419, 4096;
$L__BB7_38:
	setp.eq.s32 	%p50, %r61, 0;
	@%p50 bra 	$L__BB7_44;
	setp.lt.u32 	%p51, %r61, 4;
	@%p51 bra 	$L__BB7_41;
	add.s32 	%r152, %r419, %r414;
	mul.wide.u32 	%rd171, %r152, 4;
	add.s64 	%rd172, %rd1, %rd171;
	ld.global.u32 	%r153, [%rd172];
	setp.gt.s32 	%p52, %r153, 5;
	selp.u64 	%rd173, 1, 0, %p52;
	add.s64 	%rd174, %rd474, %rd173;
	add.s32 	%r154, %r152, 512;
	mul.wide.u32 	%rd175, %r154, 4;
	add.s64 	%rd176, %rd1, %rd175;
	ld.global.u32 	%r155, [%rd176];
	setp.gt.s32 	%p53, %r155, 5;
	selp.u64 	%rd177, 1, 0, %p53;
	add.s64 	%rd178, %rd174, %rd177;
	add.s32 	%r156, %r152, 1024;
	mul.wide.u32 	%rd179, %r156, 4;
	add.s64 	%rd180, %rd1, %rd179;
	ld.global.u32 	%r157, [%rd180];
	setp.gt.s32 	%p54, %r157, 5;
	selp.u64 	%rd181, 1, 0, %p54;
	add.s64 	%rd182, %rd178, %rd181;
	add.s32 	%r158, %r152, 1536;
	mul.wide.u32 	%rd183, %r158, 4;
	add.s64 	%rd184, %rd1, %rd183;
	ld.global.u32 	%r159, [%rd184];
	setp.gt.s32 	%p55, %r159, 5;
	selp.u64 	%rd185, 1, 0, %p55;
	add.s64 	%rd474, %rd182, %rd185;
	add.s32 	%r419, %r419, 2048;
$L__BB7_41:
	and.b32  	%r160, %r49, 3;
	setp.eq.s32 	%p56, %r160, 0;
	@%p56 bra 	$L__BB7_44;
	add.s32 	%r422, %r419, %r412;
	cvt.u16.u32 	%rs1, %r411;
	shr.u16 	%rs2, %rs1, 9;
	add.s16 	%rs3, %rs2, 1;
	cvt.u32.u16 	%r161, %rs3;
	and.b32  	%r162, %r161, 3;
	neg.s32 	%r421, %r162;
$L__BB7_43:
	.pragma "nounroll";
	mul.wide.u32 	%rd186, %r422, 4;
	add.s64 	%rd187, %rd1, %rd186;
	ld.global.u32 	%r163, [%rd187];
	setp.gt.s32 	%p57, %r163, 5;
	selp.u64 	%rd188, 1, 0, %p57;
	add.s64 	%rd474, %rd474, %rd188;
	add.s32 	%r422, %r422, 512;
	add.s32 	%r421, %r421, 1;
	setp.ne.s32 	%p58, %r421, 0;
	@%p58 bra 	$L__BB7_43;
$L__BB7_44:
	// begin inline asm
	mov.u32 %r164, %laneid;
	// end inline asm
	mov.b64 	{%r166, %r171}, %rd474;
	mov.b32 	%r172, 1;
	mov.b32 	%r213, 31;
	mov.b32 	%r214, -1;
	// begin inline asm
	shfl.sync.down.b32 %r165, %r166, %r172, %r213, %r214;
	// end inline asm
	// begin inline asm
	shfl.sync.down.b32 %r170, %r171, %r172, %r213, %r214;
	// end inline asm
	mov.b64 	%rd189, {%r165, %r170};
	setp.gt.s32 	%p59, %r164, 30;
	selp.b64 	%rd190, 0, %rd189, %p59;
	add.s64 	%rd191, %rd190, %rd474;
	mov.b64 	{%r176, %r181}, %rd191;
	mov.b32 	%r182, 2;
	// begin inline asm
	shfl.sync.down.b32 %r175, %r176, %r182, %r213, %r214;
	// end inline asm
	// begin inline asm
	shfl.sync.down.b32 %r180, %r181, %r182, %r213, %r214;
	// end inline asm
	mov.b64 	%rd192, {%r175, %r180};
	setp.gt.s32 	%p60, %r164, 29;
	selp.b64 	%rd193, 0, %rd192, %p60;
	add.s64 	%rd194, %rd193, %rd191;
	mov.b64 	{%r186, %r191}, %rd194;
	mov.b32 	%r192, 4;
	// begin inline asm
	shfl.sync.down.b32 %r185, %r186, %r192, %r213, %r214;
	// end inline asm
	// begin inline asm
	shfl.sync.down.b32 %r190, %r191, %r192, %r213, %r214;
	// end inline asm
	mov.b64 	%rd195, {%r185, %r190};
	setp.gt.s32 	%p61, %r164, 27;
	selp.b64 	%rd196, 0, %rd195, %p61;
	add.s64 	%rd197, %rd196, %rd194;
	mov.b64 	{%r196, %r201}, %rd197;
	mov.b32 	%r202, 8;
	// begin inline asm
	shfl.sync.down.b32 %r195, %r196, %r202, %r213, %r214;
	// end inline asm
	// begin inline asm
	shfl.sync.down.b32 %r200, %r201, %r202, %r213, %r214;
	// end inline asm
	mov.b64 	%rd198, {%r195, %r200};
	setp.gt.s32 	%p62, %r164, 23;
	selp.b64 	%rd199, 0, %rd198, %p62;
	add.s64 	%rd200, %rd199, %rd197;
	mov.b64 	{%r206, %r211}, %rd200;
	mov.b32 	%r212, 16;
	// begin inline asm
	shfl.sync.down.b32 %r205, %r206, %r212, %r213, %r214;
	// end inline asm
	// begin inline asm
	shfl.sync.down.b32 %r210, %r211, %r212, %r213, %r214;
	// end inline asm
	mov.b64 	%rd201, {%r205, %r210};
	setp.gt.s32 	%p63, %r164, 15;
	selp.b64 	%rd202, 0, %rd201, %p63;
	add.s64 	%rd475, %rd202, %rd200;
	setp.ne.s32 	%p64, %r164, 0;
	@%p64 bra 	$L__BB7_46;
	shr.u32 	%r215, %r35, 2;
	and.b32  	%r216, %r215, 248;
	mov.u32 	%r217, _ZZN3cub18CUB_300001_SM_10006detail6reduce18DeviceReduceKernelINS2_10policy_hubIljN4cuda3std3__44plusIlEEE10Policy1000EN6thrust24THRUST_300001_SM_1000_NS18transform_iteratorI6count5NSD_6detail15normal_iteratorINSD_10device_ptrIiEEEEllEEjS9_lNS7_10__identityEEEvT0_PT3_T1_NS0_13GridEvenShareISQ_EET2_T4_E12temp_storage;
	add.s32 	%r218, %r217, %r216;
	st.shared.u64 	[%r218+16], %rd475;
$L__BB7_46:
	bar.sync 	0;
	setp.ne.s32 	%p65, %r35, 0;
	@%p65 bra 	$L__BB7_48;
	ld.shared.u64 	%rd203, [_ZZN3cub18CUB_300001_SM_10006detail6reduce18DeviceReduceKernelINS2_10policy_hubIljN4cuda3std3__44plusIlEEE10Policy1000EN6thrust24THRUST_300001_SM_1000_NS18transform_iteratorI6count5NSD_6detail15normal_iteratorINSD_10device_ptrIiEEEEllEEjS9_lNS7_10__identityEEEvT0_PT3_T1_NS0_13GridEvenShareISQ_EET2_T4_E12temp_storage+24];
	add.s64 	%rd204, %rd203, %rd475;
	ld.shared.u64 	%rd205, [_ZZN3cub18CUB_300001_SM_10006detail6reduce18DeviceReduceKernelINS2_10policy_hubIljN4cuda3std3__44plusIlEEE10Policy1000EN6thrust24THRUST_300001_SM_1000_NS18transform_iteratorI6count5NSD_6detail15normal_iteratorINSD_10device_ptrIiEEEEllEEjS9_lNS7_10__identityEEEvT0_PT3_T1_NS0_13GridEvenShareISQ_EET2_T4_E12temp_storage+32];
	add.s64 	%rd206, %rd204, %rd205;
	ld.shared.u64 	%rd207, [_ZZN3cub18CUB_300001_SM_10006detail6reduce18DeviceReduceKernelINS2_10policy_hubIljN4cuda3std3__44plusIlEEE10Policy1000EN6thrust24THRUST_300001_SM_1000_NS18transform_iteratorI6count5NSD_6detail15normal_iteratorINSD_10device_ptrIiEEEEllEEjS9_lNS7_10__identityEEEvT0_PT3_T1_NS0_13GridEvenShareISQ_EET2_T4_E12temp_storage+40];
	add.s64 	%rd208, %rd206, %rd207;
	ld.shared.u64 	%rd209, [_ZZN3cub18CUB_300001_SM_10006detail6reduce18DeviceReduceKernelINS2_10policy_hubIljN4cuda3std3__44plusIlEEE10Policy1000EN6thrust24THRUST_300001_SM_1000_NS18transform_iteratorI6count5NSD_6detail15normal_iteratorINSD_10device_ptrIiEEEEllEEjS9_lNS7_10__identityEEEvT0_PT3_T1_NS0_13GridEvenShareISQ_EET2_T4_E12temp_storage+48];
	add.s64 	%rd210, %rd208, %rd209;
	ld.shared.u64 	%rd211, [_ZZN3cub18CUB_300001_SM_10006detail6reduce18DeviceReduceKernelINS2_10policy_hubIljN4cuda3std3__44plusIlEEE10Policy1000EN6thrust24THRUST_300001_SM_1000_NS18transform_iteratorI6count5NSD_6detail15normal_iteratorINSD_10device_ptrIiEEEEllEEjS9_lNS7_10__identityEEEvT0_PT3_T1_NS0_13GridEvenShareISQ_EET2_T4_E12temp_storage+56];
	add.s64 	%rd212, %rd210, %rd211;
	ld.shared.u64 	%rd213, [_ZZN3cub18CUB_300001_SM_10006detail6reduce18DeviceReduceKernelINS2_10policy_hubIljN4cuda3std3__44plusIlEEE10Policy1000EN6thrust24THRUST_300001_SM_1000_NS18transform_iteratorI6count5NSD_6detail15normal_iteratorINSD_10device_ptrIiEEEEllEEjS9_lNS7_10__identityEEEvT0_PT3_T1_NS0_13GridEvenShareISQ_EET2_T4_E12temp_storage+64];
	add.s64 	%rd214, %rd212, %rd213;
	ld.shared.u64 	%rd215, [_ZZN3cub18CUB_300001_SM_10006detail6reduce18DeviceReduceKernelINS2_10policy_hubIljN4cuda3std3__44plusIlEEE10Policy1000EN6thrust24THRUST_300001_SM_1000_NS18transform_iteratorI6count5NSD_6detail15normal_iteratorINSD_10device_ptrIiEEEEllEEjS9_lNS7_10__identityEEEvT0_PT3_T1_NS0_13GridEvenShareISQ_EET2_T4_E12temp_storage+72];
	add.s64 	%rd216, %rd214, %rd215;
	ld.shared.u64 	%rd217, [_ZZN3cub18CUB_300001_SM_10006detail6reduce18DeviceReduceKernelINS2_10policy_hubIljN4cuda3std3__44plusIlEEE10Policy1000EN6thrust24THRUST_300001_SM_1000_NS18transform_iteratorI6count5NSD_6detail15normal_iteratorINSD_10device_ptrIiEEEEllEEjS9_lNS7_10__identityEEEvT0_PT3_T1_NS0_13GridEvenShareISQ_EET2_T4_E12temp_storage+80];
	add.s64 	%rd218, %rd216, %rd217;
	ld.shared.u64 	%rd219, [_ZZN3cub18CUB_300001_SM_10006detail6reduce18DeviceReduceKernelINS2_10policy_hubIljN4cuda3std3__44plusIlEEE10Policy1000EN6thrust24THRUST_300001_SM_1000_NS18transform_iteratorI6count5NSD_6detail15normal_iteratorINSD_10device_ptrIiEEEEllEEjS9_lNS7_10__identityEEEvT0_PT3_T1_NS0_13GridEvenShareISQ_EET2_T4_E12temp_storage+88];
	add.s64 	%rd220, %rd218, %rd219;
	ld.shared.u64 	%rd221, [_ZZN3cub18CUB_300001_SM_10006detail6reduce18DeviceReduceKernelINS2_10policy_hubIljN4cuda3std3__44plusIlEEE10Policy1000EN6thrust24THRUST_300001_SM_1000_NS18transform_iteratorI6count5NSD_6detail15normal_iteratorINSD_10device_ptrIiEEEEllEEjS9_lNS7_10__identityEEEvT0_PT3_T1_NS0_13GridEvenShareISQ_EET2_T4_E12temp_storage+96];
	add.s64 	%rd222, %rd220, %rd221;
	ld.shared.u64 	%rd223, [_ZZN3cub18CUB_300001_SM_10006detail6reduce18DeviceReduceKernelINS2_10policy_hubIljN4cuda3std3__44plusIlEEE10Policy1000EN6thrust24THRUST_300001_SM_1000_NS18transform_iteratorI6count5NSD_6detail15normal_iteratorINSD_10device_ptrIiEEEEllEEjS9_lNS7_10__identityEEEvT0_PT3_T1_NS0_13GridEvenShareISQ_EET2_T4_E12temp_storage+104];
	add.s64 	%rd224, %rd222, %rd223;
	ld.shared.u64 	%rd225, [_ZZN3cub18CUB_300001_SM_10006detail6reduce18DeviceReduceKernelINS2_10policy_hubIljN4cuda3std3__44plusIlEEE10Policy1000EN6thrust24THRUST_300001_SM_1000_NS18transform_iteratorI6count5NSD_6detail15normal_iteratorINSD_10device_ptrIiEEEEllEEjS9_lNS7_10__identityEEEvT0_PT3_T1_NS0_13GridEvenShareISQ_EET2_T4_E12temp_storage+112];
	add.s64 	%rd226, %rd224, %rd225;
	ld.shared.u64 	%rd227, [_ZZN3cub18CUB_300001_SM_10006detail6reduce18DeviceReduceKernelINS2_10policy_hubIljN4cuda3std3__44plusIlEEE10Policy1000EN6thrust24THRUST_300001_SM_1000_NS18transform_iteratorI6count5NSD_6detail15normal_iteratorINSD_10device_ptrIiEEEEllEEjS9_lNS7_10__identityEEEvT0_PT3_T1_NS0_13GridEvenShareISQ_EET2_T4_E12temp_storage+120];
	add.s64 	%rd228, %rd226, %rd227;
	ld.shared.u64 	%rd229, [_ZZN3cub18CUB_300001_SM_10006detail6reduce18DeviceReduceKernelINS2_10policy_hubIljN4cuda3std3__44plusIlEEE10Policy1000EN6thrust24THRUST_300001_SM_1000_NS18transform_iteratorI6count5NSD_6detail15normal_iteratorINSD_10device_ptrIiEEEEllEEjS9_lNS7_10__identityEEEvT0_PT3_T1_NS0_13GridEvenShareISQ_EET2_T4_E12temp_storage+128];
	add.s64 	%rd230, %rd228, %rd229;
	ld.shared.u64 	%rd231, [_ZZN3cub18CUB_300001_SM_10006detail6reduce18DeviceReduceKernelINS2_10policy_hubIljN4cuda3std3__44plusIlEEE10Policy1000EN6thrust24THRUST_300001_SM_1000_NS18transform_iteratorI6count5NSD_6detail15normal_iteratorINSD_10device_ptrIiEEEEllEEjS9_lNS7_10__identityEEEvT0_PT3_T1_NS0_13GridEvenShareISQ_EET2_T4_E12temp_storage+136];
	add.s64 	%rd475, %rd230, %rd231;
$L__BB7_48:
	mov.u32 	%r400, %tid.x;
	setp.ne.s32 	%p137, %r400, 0;
	@%p137 bra 	$L__BB7_50;
	ld.param.u64 	%rd454, [_ZN3cub18CUB_300001_SM_10006detail6reduce18DeviceReduceKernelINS2_10policy_hubIljN4cuda3std3__44plusIlEEE10Policy1000EN6thrust24THRUST_300001_SM_1000_NS18transform_iteratorI6count5NSD_6detail15normal_iteratorINSD_10device_ptrIiEEEEllEEjS9_lNS7_10__identityEEEvT0_PT3_T1_NS0_13GridEvenShareISQ_EET2_T4__param_1];
	cvta.to.global.u64 	%rd451, %rd454;
	mul.wide.u32 	%rd452, %r3, 8;
	add.s64 	%rd453, %rd451, %rd452;
	st.global.u64 	[%rd453], %rd475;
$L__BB7_50:
	ret;

}
	// .globl	_ZN3cub18CUB_300001_SM_10006detail6reduce28DeviceReduceSingleTileKernelINS2_10policy_hubIljN4cuda3std3__44plusIlEEE10Policy1000EPlSC_iS9_llNS7_10__identityEEEvT0_T1_T2_T3_T4_T6_
.visible .entry _ZN3cub18CUB_300001_SM_10006detail6reduce28DeviceReduceSingleTileKernelINS2_10policy_hubIljN4cuda3std3__44plusIlEEE10Policy1000EPlSC_iS9_llNS7_10__identityEEEvT0_T1_T2_T3_T4_T6_(
	.param .u64 .ptr .align 1 _ZN3cub18CUB_300001_SM_10006detail6reduce28DeviceReduceSingleTileKernelINS2_10policy_hubIljN4cuda3std3__44plusIlEEE10Policy1000EPlSC_iS9_llNS7_10__identityEEEvT0_T1_T2_T3_T4_T6__param_0,
	.param .u64 .ptr .align 1 _ZN3cub18CUB_300001_SM_10006detail6reduce28DeviceReduceSingleTileKernelINS2_10policy_hubIljN4cuda3std3__44plusIlEEE10Policy1000EPlSC_iS9_llNS7_10__identityEEEvT0_T1_T2_T3_T4_T6__param_1,
	.param .u32 _ZN3cub18CUB_300001_SM_10006detail6reduce28DeviceReduceSingleTileKernelINS2_10policy_hubIljN4cuda3std3__44plusIlEEE10Policy1000EPlSC_iS9_llNS7_10__identityEEEvT0_T1_T2_T3_T4_T6__param_2,
	.param .align 1 .b8 _ZN3cub18CUB_300001_SM_10006detail6reduce28DeviceReduceSingleTileKernelINS2_10policy_hubIljN4cuda3std3__44plusIlEEE10Policy1000EPlSC_iS9_llNS7_10__identityEEEvT0_T1_T2_T3_T4_T6__param_3[1],
	.param .u64 _ZN3cub18CUB_300001_SM_10006detail6reduce28DeviceReduceSingleTileKernelINS2_10policy_hubIljN4cuda3std3__44plusIlEEE10Policy1000EPlSC_iS9_llNS7_10__identityEEEvT0_T1_T2_T3_T4_T6__param_4,
	.param .align 1 .b8 _ZN3cub18CUB_300001_SM_10006detail6reduce28DeviceReduceSingleTileKernelINS2_10policy_hubIljN4cuda3std3__44plusIlEEE10Policy1000EPlSC_iS9_llNS7_10__identityEEEvT0_T1_T2_T3_T4_T6__param_5[1]
)
.maxntid 512
.minnctapersm 1
{
	.reg .pred 	%p<58>;
	.reg .b32 	%r<238>;
	.reg .b64 	%rd<281>;
	// demoted variable
	.shared .align 8 .b8 _ZZN3cub18CUB_300001_SM_10006detail6reduce28DeviceReduceSingleTileKernelINS2_10policy_hubIljN4cuda3std3__44plusIlEEE10Policy1000EPlSC_iS9_llNS7_10__identityEEEvT0_T1_T2_T3_T4_T6_E12temp_storage[152];
	ld.param.u64 	%rd35, [_ZN3cub18CUB_300001_SM_10006detail6reduce28DeviceReduceSingleTileKernelINS2_10policy_hubIljN4cuda3std3__44plusIlEEE10Policy1000EPlSC_iS9_llNS7_10__identityEEEvT0_T1_T2_T3_T4_T6__param_0];
	ld.param.u64 	%rd37, [_ZN3cub18CUB_300001_SM_10006detail6reduce28DeviceReduceSingleTileKernelINS2_10policy_hubIljN4cuda3std3__44plusIlEEE10Policy1000EPlSC_iS9_llNS7_10__identityEEEvT0_T1_T2_T3_T4_T6__param_1];
	ld.param.u32 	%r34, [_ZN3cub18CUB_300001_SM_10006detail6reduce28DeviceReduceSingleTileKernelINS2_10policy_hubIljN4cuda3std3__44plusIlEEE10Policy1000EPlSC_iS9_llNS7_10__identityEEEvT0_T1_T2_T3_T4_T6__param_2];
	ld.param.u64 	%rd36, [_ZN3cub18CUB_300001_SM_10006detail6reduce28DeviceReduceSingleTileKernelINS2_10policy_hubIljN4cuda3std3__44plusIlEEE10Policy1000EPlSC_iS9_llNS7_10__identityEEEvT0_T1_T2_T3_T4_T6__param_4];
	cvta.to.global.u64 	%rd1, %rd37;
	setp.ne.s32 	%p1, %r34, 0;
	@%p1 bra 	$L__BB8_3;
	mov.u32 	%r224, %tid.x;
	setp.ne.s32 	%p57, %r224, 0;
	@%p57 bra 	$L__BB8_39;
	st.global.u64 	[%rd1], %rd36;
	bra.uni 	$L__BB8_39;
$L__BB8_3:
	setp.gt.s32 	%p2, %r34, 3583;
	@%p2 bra 	$L__BB8_21;
	mov.u32 	%r1, %tid.x;
	setp.ge.s32 	%p19, %r1, %r34;
	mov.b64 	%rd271, 0;
	mov.u32 	%r228, %r1;
	@%p19 bra 	$L__BB8_6;
	mul.wide.u32 	%rd146, %r1, 8;
	add.s64 	%rd145, %rd35, %rd146;
	// begin inline asm
	ld.global.nc.u64 %rd271, [%rd145];
	// end inline asm
	add.s32 	%r228, %r1, 512;
$L__BB8_6:
	setp.ge.s32 	%p20, %r228, %r34;
	@%p20 bra 	$L__BB8_12;
	not.b32 	%r100, %r228;
	add.s32 	%r4, %r34, %r100;
	and.b32  	%r101, %r4, 1536;
	setp.eq.s32 	%p21, %r101, 1536;
	@%p21 bra 	$L__BB8_10;
	mul.wide.u32 	%rd148, %r228, 8;
	add.s64 	%rd266, %rd35, %rd148;
	shr.u32 	%r102, %r4, 9;
	add.s32 	%r103, %r102, 1;
	and.b32  	%r104, %r103, 3;
	neg.s32 	%r226, %r104;
$L__BB8_9:
	.pragma "nounroll";
	// begin inline asm
	ld.global.nc.u64 %rd149, [%rd266];
	// end inline asm
	add.s64 	%rd271, %rd149, %rd271;
	add.s32 	%r228, %r228, 512;
	add.s64 	%rd266, %rd266, 4096;
	add.s32 	%r226, %r226, 1;
	setp.ne.s32 	%p22, %r226, 0;
	@%p22 bra 	$L__BB8_9;
$L__BB8_10:
	setp.lt.u32 	%p23, %r4, 1536;
	@%p23 bra 	$L__BB8_12;
$L__BB8_11:
	mul.wide.s32 	%rd159, %r228, 8;
	add.s64 	%rd152, %rd35, %rd159;
	// begin inline asm
	ld.global.nc.u64 %rd151, [%rd152];
	// end inline asm
	add.s64 	%rd160, %rd151, %rd271;
	add.s64 	%rd154, %rd152, 4096;
	// begin inline asm
	ld.global.nc.u64 %rd153, [%rd154];
	// end inline asm
	add.s64 	%rd161, %rd153, %rd160;
	add.s64 	%rd156, %rd152, 8192;
	// begin inline asm
	ld.global.nc.u64 %rd155, [%rd156];
	// end inline asm
	add.s64 	%rd162, %rd155, %rd161;
	add.s64 	%rd158, %rd152, 12288;
	// begin inline asm
	ld.global.nc.u64 %rd157, [%rd158];
	// end inline asm
	add.s64 	%rd271, %rd157, %rd162;
	add.s32 	%r228, %r228, 2048;
	setp.lt.s32 	%p24, %r228, %r34;
	@%p24 bra 	$L__BB8_11;
$L__BB8_12:
	setp.lt.s32 	%p25, %r34, 512;
	@%p25 bra 	$L__BB8_17;
	// begin inline asm
	mov.u32 %r168, %laneid;
	// end inline asm
	mov.b64 	{%r170, %r175}, %rd271;
	mov.b32 	%r176, 1;
	mov.b32 	%r217, 31;
	mov.b32 	%r218, -1;
	// begin inline asm
	shfl.sync.down.b32 %r169, %r170, %r176, %r217, %r218;
	// end inline asm
	// begin inline asm
	shfl.sync.down.b32 %r174, %r175, %r176, %r217, %r218;
	// end inline asm
	mov.b64 	%rd221, {%r169, %r174};
	setp.gt.s32 	%p49, %r168, 30;
	selp.b64 	%rd222, 0, %rd221, %p49;
	add.s64 	%rd223, %rd222, %rd271;
	mov.b64 	{%r180, %r185}, %rd223;
	mov.b32 	%r186, 2;
	// begin inline asm
	shfl.sync.down.b32 %r179, %r180, %r186, %r217, %r218;
	// end inline asm
	// begin inline asm
	shfl.sync.down.b32 %r184, %r185, %r186, %r217, %r218;
	// end inline asm
	mov.b64 	%rd224, {%r179, %r184};
	setp.gt.s32 	%p50, %r168, 29;
	selp.b64 	%rd225, 0, %rd224, %p50;
	add.s64 	%rd226, %rd225, %rd223;
	mov.b64 	{%r190, %r195}, %rd226;
	mov.b32 	%r196, 4;
	// begin inline asm
	shfl.sync.down.b32 %r189, %r190, %r196, %r217, %r218;
	// end inline asm
	// begin inline asm
	shfl.sync.down.b32 %r194, %r195, %r196, %r217, %r218;
	// end inline asm
	mov.b64 	%rd227, {%r189, %r194};
	setp.gt.s32 	%p51, %r168, 27;
	selp.b64 	%rd228, 0, %rd227, %p51;
	add.s64 	%rd229, %rd228, %rd226;
	mov.b64 	{%r200, %r205}, %rd229;
	mov.b32 	%r206, 8;
	// begin inline asm
	shfl.sync.down.b32 %r199, %r200, %r206, %r217, %r218;
	// end inline asm
	// begin inline asm
	shfl.sync.down.b32 %r204, %r205, %r206, %r217, %r218;
	// end inline asm
	mov.b64 	%rd230, {%r199, %r204};
	setp.gt.s32 	%p52, %r168, 23;
	selp.b64 	%rd231, 0, %rd230, %p52;
	add.s64 	%rd232, %rd231, %rd229;
	mov.b64 	{%r210, %r215}, %rd232;
	mov.b32 	%r216, 16;
	// begin inline asm
	shfl.sync.down.b32 %r209, %r210, %r216, %r217, %r218;
	// end inline asm
	// begin inline asm
	shfl.sync.down.b32 %r214, %r215, %r216, %r217, %r218;
	// end inline asm
	mov.b64 	%rd233, {%r209, %r214};
	setp.gt.s32 	%p53, %r168, 15;
	selp.b64 	%rd234, 0, %rd233, %p53;
	add.s64 	%rd280, %rd234, %rd232;
	setp.ne.s32 	%p54, %r168, 0;
	@%p54 bra 	$L__BB8_15;
	shr.u32 	%r219, %r1, 2;
	and.b32  	%r220, %r219, 248;
	mov.u32 	%r221, _ZZN3cub18CUB_300001_SM_10006detail6reduce28DeviceReduceSingleTileKernelINS2_10policy_hubIljN4cuda3std3__44plusIlEEE10Policy1000EPlSC_iS9_llNS7_10__identityEEEvT0_T1_T2_T3_T4_T6_E12temp_storage;
	add.s32 	%r222, %r221, %r220;
	st.shared.u64 	[%r222+16], %rd280;
$L__BB8_15:
	bar.sync 	0;
	setp.ne.s32 	%p55, %r1, 0;
	@%p55 bra 	$L__BB8_37;
	ld.shared.u64 	%rd235, [_ZZN3cub18CUB_300001_SM_10006detail6reduce28DeviceReduceSingleTileKernelINS2_10policy_hubIljN4cuda3std3__44plusIlEEE10Policy1000EPlSC_iS9_llNS7_10__identityEEEvT0_T1_T2_T3_T4_T6_E12temp_storage+24];
	add.s64 	%rd236, %rd235, %rd280;
	ld.shared.u64 	%rd237, [_ZZN3cub18CUB_300001_SM_10006detail6reduce28DeviceReduceSingleTileKernelINS2_10policy_hubIljN4cuda3std3__44plusIlEEE10Policy1000EPlSC_iS9_llNS7_10__identityEEEvT0_T1_T2_T3_T4_T6_E12temp_storage+32];
	add.s64 	%rd238, %rd236, %rd237;
	ld.shared.u64 	%rd239, [_ZZN3cub18CUB_300001_SM_10006detail6reduce28DeviceReduceSingleTileKernelINS2_10policy_hubIljN4cuda3std3__44plusIlEEE10Policy1000EPlSC_iS9_llNS7_10__identityEEEvT0_T1_T2_T3_T4_T6_E12temp_storage+40];
	add.s64 	%rd240, %rd238, %rd239;
	ld.shared.u64 	%rd241, [_ZZN3cub18CUB_300001_SM_10006detail6reduce28DeviceReduceSingleTileKernelINS2_10policy_hubIljN4cuda3std3__44plusIlEEE10Policy1000EPlSC_iS9_llNS7_10__identityEEEvT0_T1_T2_T3_T4_T6_E12temp_storage+48];
	add.s64 	%rd242, %rd240, %rd241;
	ld.shared.u64 	%rd243, [_ZZN3cub18CUB_300001_SM_10006detail6reduce28DeviceReduceSingleTileKernelINS2_10policy_hubIljN4cuda3std3__44plusIlEEE10Policy1000EPlSC_iS9_llNS7_10__identityEEEvT0_T1_T2_T3_T4_T6_E12temp_storage+56];
	add.s64 	%rd244, %rd242, %rd243;
	ld.shared.u64 	%rd245, [_ZZN3cub18CUB_300001_SM_10006detail6reduce28DeviceReduceSingleTileKernelINS2_10policy_hubIljN4cuda3std3__44plusIlEEE10Policy1000EPlSC_iS9_llNS7_10__identityEEEvT0_T1_T2_T3_T4_T6_E12temp_storage+64];
	add.s64 	%rd246, %rd244, %rd245;
	ld.shared.u64 	%rd247, [_ZZN3cub18CUB_300001_SM_10006detail6reduce28DeviceReduceSingleTileKernelINS2_10policy_hubIljN4cuda3std3__44plusIlEEE10Policy1000EPlSC_iS9_llNS7_10__identityEEEvT0_T1_T2_T3_T4_T6_E12temp_storage+72];
	add.s64 	%rd248, %rd246, %rd247;
	ld.shared.u64 	%rd249, [_ZZN3cub18CUB_300001_SM_10006detail6reduce28DeviceReduceSingleTileKernelINS2_10policy_hubIljN4cuda3std3__44plusIlEEE10Policy1000EPlSC_iS9_llNS7_10__identityEEEvT0_T1_T2_T3_T4_T6_E12temp_storage+80];
	add.s64 	%rd250, %rd248, %rd249;
	ld.shared.u64 	%rd251, [_ZZN3cub18CUB_300001_SM_10006detail6reduce28DeviceReduceSingleTileKernelINS2_10policy_hubIljN4cuda3std3__44plusIlEEE10Policy1000EPlSC_iS9_llNS7_10__identityEEEvT0_T1_T2_T3_T4_T6_E12temp_storage+88];
	add.s64 	%rd252, %rd250, %rd251;
	ld.shared.u64 	%rd253, [_ZZN3cub18CUB_300001_SM_10006detail6reduce28DeviceReduceSingleTileKernelINS2_10policy_hubIljN4cuda3std3__44plusIlEEE10Policy1000EPlSC_iS9_llNS7_10__identityEEEvT0_T1_T2_T3_T4_T6_E12temp_storage+96];
	add.s64 	%rd254, %rd252, %rd253;
	ld.shared.u64 	%rd255, [_ZZN3cub18CUB_300001_SM_10006detail6reduce28DeviceReduceSingleTileKernelINS2_10policy_hubIljN4cuda3std3__44plusIlEEE10Policy1000EPlSC_iS9_llNS7_10__identityEEEvT0_T1_T2_T3_T4_T6_E12temp_storage+104];
	add.s64 	%rd256, %rd254, %rd255;
	ld.shared.u64 	%rd257, [_ZZN3cub18CUB_300001_SM_10006detail6reduce28DeviceReduceSingleTileKernelINS2_10policy_hubIljN4cuda3std3__44plusIlEEE10Policy1000EPlSC_iS9_llNS7_10__identityEEEvT0_T1_T2_T3_T4_T6_E12temp_storage+112];
	add.s64 	%rd258, %rd256, %rd257;
	ld.shared.u64 	%rd259, [_ZZN3cub18CUB_300001_SM_10006detail6reduce28DeviceReduceSingleTileKernelINS2_10policy_hubIljN4cuda3std3__44plusIlEEE10Policy1000EPlSC_iS9_llNS7_10__identityEEEvT0_T1_T2_T3_T4_T6_E12temp_storage+120];
	add.s64 	%rd260, %rd258, %rd259;
	ld.shared.u64 	%rd261, [_ZZN3cub18CUB_300001_SM_10006detail6reduce28DeviceReduceSingleTileKernelINS2_10policy_hubIljN4cuda3std3__44plusIlEEE10Policy1000EPlSC_iS9_llNS7_10__identityEEEvT0_T1_T2_T3_T4_T6_E12temp_storage+128];
	add.s64 	%rd262, %rd260, %rd261;
	ld.shared.u64 	%rd263, [_ZZN3cub18CUB_300001_SM_10006detail6reduce28DeviceReduceSingleTileKernelINS2_10policy_hubIljN4cuda3std3__44plusIlEEE10Policy1000EPlSC_iS9_llNS7_10__identityEEEvT0_T1_T2_T3_T4_T6_E12temp_storage+136];
	add.s64 	%rd280, %rd262, %rd263;
	bra.uni 	$L__BB8_37;
$L__BB8_17:
	// begin inline asm
	mov.u32 %r105, %laneid;
	// end inline asm
	and.b32  	%r156, %r1, 992;
	add.s32 	%r157, %r156, 32;
	setp.gt.s32 	%p26, %r157, %r34;
	not.b32 	%r158, %r156;
	add.s32 	%r159, %r34, %r158;
	selp.b32 	%r154, %r159, 31, %p26;
	mov.b64 	{%r107, %r112}, %rd271;
	mov.b32 	%r113, 1;
	mov.b32 	%r155, -1;
	// begin inline asm
	shfl.sync.down.b32 %r106, %r107, %r113, %r154, %r155;
	// end inline asm
	// begin inline asm
	shfl.sync.down.b32 %r111, %r112, %r113, %r154, %r155;
	// end inline asm
	mov.b64 	%rd163, {%r106, %r111};
	setp.lt.s32 	%p27, %r105, %r154;
	selp.b64 	%rd164, %rd163, 0, %p27;
	add.s64 	%rd165, %rd164, %rd271;
	mov.b64 	{%r117, %r122}, %rd165;
	mov.b32 	%r123, 2;
	// begin inline asm
	shfl.sync.down.b32 %r116, %r117, %r123, %r154, %r155;
	// end inline asm
	// begin inline asm
	shfl.sync.down.b32 %r121, %r122, %r123, %r154, %r155;
	// end inline asm
	mov.b64 	%rd166, {%r116, %r121};
	add.s32 	%r160, %r105, 2;
	setp.gt.s32 	%p28, %r160, %r154;
	selp.b64 	%rd167, 0, %rd166, %p28;
	add.s64 	%rd168, %rd167, %rd165;
	mov.b64 	{%r127, %r132}, %rd168;
	mov.b32 	%r133, 4;
	// begin inline asm
	shfl.sync.down.b32 %r126, %r127, %r133, %r154, %r155;
	// end inline asm
	// begin inline asm
	shfl.sync.down.b32 %r131, %r132, %r133, %r154, %r155;
	// end inline asm
	mov.b64 	%rd169, {%r126, %r131};
	add.s32 	%r161, %r105, 4;
	setp.gt.s32 	%p29, %r161, %r154;
	selp.b64 	%rd170, 0, %rd169, %p29;
	add.s64 	%rd171, %rd170, %rd168;
	mov.b64 	{%r137, %r142}, %rd171;
	mov.b32 	%r143, 8;
	// begin inline asm
	shfl.sync.down.b32 %r136, %r137, %r143, %r154, %r155;
	// end inline asm
	// begin inline asm
	shfl.sync.down.b32 %r141, %r142, %r143, %r154, %r155;
	// end inline asm
	mov.b64 	%rd172, {%r136, %r141};
	add.s32 	%r162, %r105, 8;
	setp.gt.s32 	%p30, %r162, %r154;
	selp.b64 	%rd173, 0, %rd172, %p30;
	add.s64 	%rd174, %rd173, %rd171;
	mov.b64 	{%r147, %r152}, %rd174;
	mov.b32 	%r153, 16;
	// begin inline asm
	shfl.sync.down.b32 %r146, %r147, %r153, %r154, %r155;
	// end inline asm
	// begin inline asm
	shfl.sync.down.b32 %r151, %r152, %r153, %r154, %r155;
	// end inline asm
	mov.b64 	%rd175, {%r146, %r151};
	add.s32 	%r163, %r105, 16;
	setp.gt.s32 	%p31, %r163, %r154;
	selp.b64 	%rd176, 0, %rd175, %p31;
	add.s64 	%rd280, %rd176, %rd174;
	setp.ne.s32 	%p32, %r105, 0;
	@%p32 bra 	$L__BB8_19;
	shr.u32 	%r164, %r1, 2;
	and.b32  	%r165, %r164, 248;
	mov.u32 	%r166, _ZZN3cub18CUB_300001_SM_10006detail6reduce28DeviceReduceSingleTileKernelINS2_10policy_hubIljN4cuda3std3__44plusIlEEE10Policy1000EPlSC_iS9_llNS7_10__identityEEEvT0_T1_T2_T3_T4_T6_E12temp_storage;
	add.s32 	%r167, %r166, %r165;
	st.shared.u64 	[%r167+16], %rd280;
$L__BB8_19:
	bar.sync 	0;
	setp.ne.s32 	%p33, %r1, 0;
	@%p33 bra 	$L__BB8_37;
	setp.gt.s32 	%p34, %r34, 32;
	ld.shared.u64 	%rd177, [_ZZN3cub18CUB_300001_SM_10006detail6reduce28DeviceReduceSingleTileKernelINS2_10policy_hubIljN4cuda3std3__44plusIlEEE10Policy1000EPlSC_iS9_llNS7_10__identityEEEvT0_T1_T2_T3_T4_T6_E12temp_storage+24];
	selp.b64 	%rd178, %rd177, 0, %p34;
	add.s64 	%rd179, %rd178, %rd280;
	setp.gt.s32 	%p35, %r34, 64;
	ld.shared.u64 	%rd180, [_ZZN3cub18CUB_300001_SM_10006detail6reduce28DeviceReduceSingleTileKernelINS2_10policy_hubIljN4cuda3std3__44plusIlEEE10Policy1000EPlSC_iS9_llNS7_10__identityEEEvT0_T1_T2_T3_T4_T6_E12temp_storage+32];
	selp.b64 	%rd181, %rd180, 0, %p35;
	add.s64 	%rd182, %rd179, %rd181;
	setp.gt.s32 	%p36, %r34, 96;
	ld.shared.u64 	%rd183, [_ZZN3cub18CUB_300001_SM_10006detail6reduce28DeviceReduceSingleTileKernelINS2_10policy_hubIljN4cuda3std3__44plusIlEEE10Policy1000EPlSC_iS9_llNS7_10__identityEEEvT0_T1_T2_T3_T4_T6_E12temp_storage+40];
	selp.b64 	%rd184, %rd183, 0, %p36;
	add.s64 	%rd185, %rd182, %rd184;
	setp.gt.s32 	%p37, %r34, 128;
	ld.shared.u64 	%rd186, [_ZZN3cub18CUB_300001_SM_10006detail6reduce28DeviceReduceSingleTileKernelINS2_10policy_hubIljN4cuda3std3__44plusIlEEE10Policy1000EPlSC_iS9_llNS7_10__identityEEEvT0_T1_T2_T3_T4_T6_E12temp_storage+48];
	selp.b64 	%rd187, %rd186, 0, %p37;
	add.s64 	%rd188, %rd185, %rd187;
	setp.gt.s32 	%p38, %r34, 160;
	ld.shared.u64 	%rd189, [_ZZN3cub18CUB_300001_SM_10006detail6reduce28DeviceReduceSingleTileKernelINS2_10policy_hubIljN4cuda3std3__44plusIlEEE10Policy1000EPlSC_iS9_llNS7_10__identityEEEvT0_T1_T2_T3_T4_T6_E12temp_storage+56];
	selp.b64 	%rd190, %rd189, 0, %p38;
	add.s64 	%rd191, %rd188, %rd190;
	setp.gt.s32 	%p39, %r34, 192;
	ld.shared.u64 	%rd192, [_ZZN3cub18CUB_300001_SM_10006detail6reduce28DeviceReduceSingleTileKernelINS2_10policy_hubIljN4cuda3std3__44plusIlEEE10Policy1000EPlSC_iS9_llNS7_10__identityEEEvT0_T1_T2_T3_T4_T6_E12temp_storage+64];
	selp.b64 	%rd193, %rd192, 0, %p39;
	add.s64 	%rd194, %rd191, %rd193;
	setp.gt.s32 	%p40, %r34, 224;
	ld.shared.u64 	%rd195, [_ZZN3cub18CUB_300001_SM_10006detail6reduce28DeviceReduceSingleTileKernelINS2_10policy_hubIljN4cuda3std3__44plusIlEEE10Policy1000EPlSC_iS9_llNS7_10__identityEEEvT0_T1_T2_T3_T4_T6_E12temp_storage+72];
	selp.b64 	%rd196, %rd195, 0, %p40;
	add.s64 	%rd197, %rd194, %rd196;
	setp.gt.s32 	%p41, %r34, 256;
	ld.shared.u64 	%rd198, [_ZZN3cub18CUB_300001_SM_10006detail6reduce28DeviceReduceSingleTileKernelINS2_10policy_hubIljN4cuda3std3__44plusIlEEE10Policy1000EPlSC_iS9_llNS7_10__identityEEEvT0_T1_T2_T3_T4_T6_E12temp_storage+80];
	selp.b64 	%rd199, %rd198, 0, %p41;
	add.s64 	%rd200, %rd197, %rd199;
	setp.gt.s32 	%p42, %r34, 288;
	ld.shared.u64 	%rd201, [_ZZN3cub18CUB_300001_SM_10006detail6reduce28DeviceReduceSingleTileKernelINS2_10policy_hubIljN4cuda3std3__44plusIlEEE10Policy1000EPlSC_iS9_llNS7_10__identityEEEvT0_T1_T2_T3_T4_T6_E12temp_storage+88];
	selp.b64 	%rd202, %rd201, 0, %p42;
	add.s64 	%rd203, %rd200, %rd202;
	setp.gt.s32 	%p43, %r34, 320;
	ld.shared.u64 	%rd204, [_ZZN3cub18CUB_300001_SM_10006detail6reduce28DeviceReduceSingleTileKernelINS2_10policy_hubIljN4cuda3std3__44plusIlEEE10Policy1000EPlSC_iS9_llNS7_10__identityEEEvT0_T1_T2_T3_T4_T6_E12temp_storage+96];
	selp.b64 	%rd205, %rd204, 0, %p43;
	add.s64 	%rd206, %rd203, %rd205;
	setp.gt.s32 	%p44, %r34, 352;
	ld.shared.u64 	%rd207, [_ZZN3cub18CUB_300001_SM_10006detail6reduce28DeviceReduceSingleTileKernelINS2_10policy_hubIljN4cuda3std3__44plusIlEEE10Policy1000EPlSC_iS9_llNS7_10__identityEEEvT0_T1_T2_T3_T4_T6_E12temp_storage+104];
	selp.b64 	%rd208, %rd207, 0, %p44;
	add.s64 	%rd209, %rd206, %rd208;
	setp.gt.s32 	%p45, %r34, 384;
	ld.shared.u64 	%rd210, [_ZZN3cub18CUB_300001_SM_10006detail6reduce28DeviceReduceSingleTileKernelINS2_10policy_hubIljN4cuda3std3__44plusIlEEE10Policy1000EPlSC_iS9_llNS7_10__identityEEEvT0_T1_T2_T3_T4_T6_E12temp_storage+112];
	selp.b64 	%rd211, %rd210, 0, %p45;
	add.s64 	%rd212, %rd209, %rd211;
	setp.gt.s32 	%p46, %r34, 416;
	ld.shared.u64 	%rd213, [_ZZN3cub18CUB_300001_SM_10006detail6reduce28DeviceReduceSingleTileKernelINS2_10policy_hubIljN4cuda3std3__44plusIlEEE10Policy1000EPlSC_iS9_llNS7_10__identityEEEvT0_T1_T2_T3_T4_T6_E12temp_storage+120];
	selp.b64 	%rd214, %rd213, 0, %p46;
	add.s64 	%rd215, %rd212, %rd214;
	setp.gt.s32 	%p47, %r34, 448;
	ld.shared.u64 	%rd216, [_ZZN3cub18CUB_300001_SM_10006detail6reduce28DeviceReduceSingleTileKernelINS2_10policy_hubIljN4cuda3std3__44plusIlEEE10Policy1000EPlSC_iS9_llNS7_10__identityEEEvT0_T1_T2_T3_T4_T6_E12temp_storage+128];
	selp.b64 	%rd217, %rd216, 0, %p47;
	add.s64 	%rd218, %rd215, %rd217;
	setp.gt.s32 	%p48, %r34, 480;
	ld.shared.u64 	%rd219, [_ZZN3cub18CUB_300001_SM_10006detail6reduce28DeviceReduceSingleTileKernelINS2_10policy_hubIljN4cuda3std3__44plusIlEEE10Policy1000EPlSC_iS9_llNS7_10__identityEEEvT0_T1_T2_T3_T4_T6_E12temp_storage+136];
	selp.b64 	%rd220, %rd219, 0, %p48;
	add.s64 	%rd280, %rd218, %rd220;
	bra.uni 	$L__BB8_37;
$L__BB8_21:
	mov.u32 	%r13, %tid.x;
	mul.wide.u32 	%rd52, %r13, 8;
	add.s64 	%rd39, %rd35, %rd52;
	// begin inline asm
	ld.global.nc.u64 %rd38, [%rd39];
	// end inline asm
	add.s64 	%rd41, %rd39, 4096;
	// begin inline asm
	ld.global.nc.u64 %rd40, [%rd41];
	// end inline asm
	add.s64 	%rd43, %rd39, 8192;
	// begin inline asm
	ld.global.nc.u64 %rd42, [%rd43];
	// end inline asm
	add.s64 	%rd45, %rd39, 12288;
	// begin inline asm
	ld.global.nc.u64 %rd44, [%rd45];
	// end inline asm
	add.s64 	%rd47, %rd39, 16384;
	// begin inline asm
	ld.global.nc.u64 %rd46, [%rd47];
	// end inline asm
	add.s64 	%rd49, %rd39, 20480;
	// begin inline asm
	ld.global.nc.u64 %rd48, [%rd49];
	// end inline asm
	add.s64 	%rd51, %rd39, 24576;
	// begin inline asm
	ld.global.nc.u64 %rd50, [%rd51];
	// end inline asm
	add.s64 	%rd53, %rd40, %rd38;
	add.s64 	%rd54, %rd42, %rd53;
	add.s64 	%rd55, %rd44, %rd54;
	add.s64 	%rd56, %rd46, %rd55;
	add.s64 	%rd57, %rd48, %rd56;
	add.s64 	%rd279, %rd50, %rd57;
	setp.lt.u32 	%p3, %r34, 7168;
	mov.b32 	%r231, 3584;
	@%p3 bra 	$L__BB8_25;
	add.s32 	%r14, %r34, -3584;
	mov.b32 	%r231, 3584;
$L__BB8_23:
	add.s32 	%r37, %r231, %r13;
	mul.wide.u32 	%rd72, %r37, 8;
	add.s64 	%rd59, %rd35, %rd72;
	// begin inline asm
	ld.global.nc.u64 %rd58, [%rd59];
	// end inline asm
	add.s64 	%rd61, %rd59, 4096;
	// begin inline asm
	ld.global.nc.u64 %rd60, [%rd61];
	// end inline asm
	add.s64 	%rd63, %rd59, 8192;
	// begin inline asm
	ld.global.nc.u64 %rd62, [%rd63];
	// end inline asm
	add.s64 	%rd65, %rd59, 12288;
	// begin inline asm
	ld.global.nc.u64 %rd64, [%rd65];
	// end inline asm
	add.s64 	%rd67, %rd59, 16384;
	// begin inline asm
	ld.global.nc.u64 %rd66, [%rd67];
	// end inline asm
	add.s64 	%rd69, %rd59, 20480;
	// begin inline asm
	ld.global.nc.u64 %rd68, [%rd69];
	// end inline asm
	add.s64 	%rd71, %rd59, 24576;
	// begin inline asm
	ld.global.nc.u64 %rd70, [%rd71];
	// end inline asm
	add.s64 	%rd73, %rd58, %rd279;
	add.s64 	%rd74, %rd60, %rd73;
	add.s64 	%rd75, %rd62, %rd74;
	add.s64 	%rd76, %rd64, %rd75;
	add.s64 	%rd77, %rd66, %rd76;
	add.s64 	%rd78, %rd68, %rd77;
	add.s64 	%rd279, %rd70, %rd78;
	sub.s32 	%r38, %r34, %r231;
	setp.lt.s32 	%p4, %r38, 3584;
	@%p4 bra 	$L__BB8_33;
	add.s32 	%r231, %r231, 3584;
	setp.le.s32 	%p5, %r231, %r14;
	@%p5 bra 	$L__BB8_23;
$L__BB8_25:
	setp.le.s32 	%p6, %r34, %r231;
	@%p6 bra 	$L__BB8_33;
	sub.s32 	%r18, %r34, %r231;
	setp.ge.s32 	%p7, %r13, %r18;
	@%p7 bra 	$L__BB8_33;
	not.b32 	%r39, %r13;
	add.s32 	%r40, %r34, %r39;
	sub.s32 	%r19, %r40, %r231;
	and.b32  	%r41, %r19, 1536;
	setp.eq.s32 	%p8, %r41, 1536;
	mov.u32 	%r235, %r13;
	@%p8 bra 	$L__BB8_30;
	add.s32 	%r233, %r13, %r231;
	shr.u32 	%r42, %r19, 9;
	add.s32 	%r43, %r42, 1;
	and.b32  	%r44, %r43, 3;
	neg.s32 	%r232, %r44;
	mov.u32 	%r235, %r13;
$L__BB8_29:
	.pragma "nounroll";
	mul.wide.u32 	%rd82, %r233, 8;
	add.s64 	%rd81, %rd35, %rd82;
	// begin inline asm
	ld.global.nc.u64 %rd80, [%rd81];
	// end inline asm
	add.s64 	%rd279, %rd80, %rd279;
	add.s32 	%r235, %r235, 512;
	add.s32 	%r233, %r233, 512;
	add.s32 	%r232, %r232, 1;
	setp.ne.s32 	%p9, %r232, 0;
	@%p9 bra 	$L__BB8_29;
$L__BB8_30:
	setp.lt.u32 	%p10, %r19, 1536;
	@%p10 bra 	$L__BB8_33;
	cvt.u64.u32 	%rd83, %r235;
	cvt.u64.u32 	%rd84, %r231;
	add.s64 	%rd85, %rd83, %rd84;
	shl.b64 	%rd86, %rd85, 3;
	add.s64 	%rd87, %rd86, %rd35;
	add.s64 	%rd277, %rd87, 8192;
	add.s32 	%r236, %r235, %r231;
$L__BB8_32:
	mul.wide.u32 	%rd96, %r236, 8;
	add.s64 	%rd89, %rd35, %rd96;
	// begin inline asm
	ld.global.nc.u64 %rd88, [%rd89];
	// end inline asm
	add.s64 	%rd97, %rd88, %rd279;
	add.s64 	%rd91, %rd277, -4096;
	// begin inline asm
	ld.global.nc.u64 %rd90, [%rd91];
	// end inline asm
	add.s64 	%rd98, %rd90, %rd97;
	// begin inline asm
	ld.global.nc.u64 %rd92, [%rd277];
	// end inline asm
	add.s64 	%rd99, %rd92, %rd98;
	add.s64 	%rd95, %rd277, 4096;
	// begin inline asm
	ld.global.nc.u64 %rd94, [%rd95];
	// end inline asm
	add.s64 	%rd279, %rd94, %rd99;
	add.s32 	%r235, %r235, 2048;
	add.s64 	%rd277, %rd277, 16384;
	add.s32 	%r236, %r236, 2048;
	setp.lt.s32 	%p11, %r235, %r18;
	@%p11 bra 	$L__BB8_32;
$L__BB8_33:
	// begin inline asm
	mov.u32 %r45, %laneid;
	// end inline asm
	mov.b64 	{%r47, %r52}, %rd279;
	mov.b32 	%r53, 1;
	mov.b32 	%r94, 31;
	mov.b32 	%r95, -1;
	// begin inline asm
	shfl.sync.down.b32 %r46, %r47, %r53, %r94, %r95;
	// end inline asm
	// begin inline asm
	shfl.sync.down.b32 %r51, %r52, %r53, %r94, %r95;
	// end inline asm
	mov.b64 	%rd100, {%r46, %r51};
	setp.gt.s32 	%p12, %r45, 30;
	selp.b64 	%rd101, 0, %rd100, %p12;
	add.s64 	%rd102, %rd101, %rd279;
	mov.b64 	{%r57, %r62}, %rd102;
	mov.b32 	%r63, 2;
	// begin inline asm
	shfl.sync.down.b32 %r56, %r57, %r63, %r94, %r95;
	// end inline asm
	// begin inline asm
	shfl.sync.down.b32 %r61, %r62, %r63, %r94, %r95;
	// end inline asm
	mov.b64 	%rd103, {%r56, %r61};
	setp.gt.s32 	%p13, %r45, 29;
	selp.b64 	%rd104, 0, %rd103, %p13;
	add.s64 	%rd105, %rd104, %rd102;
	mov.b64 	{%r67, %r72}, %rd105;
	mov.b32 	%r73, 4;
	// begin inline asm
	shfl.sync.down.b32 %r66, %r67, %r73, %r94, %r95;
	// end inline asm
	// begin inline asm
	shfl.sync.down.b32 %r71, %r72, %r73, %r94, %r95;
	// end inline asm
	mov.b64 	%rd106, {%r66, %r71};
	setp.gt.s32 	%p14, %r45, 27;
	selp.b64 	%rd107, 0, %rd106, %p14;
	add.s64 	%rd108, %rd107, %rd105;
	mov.b64 	{%r77, %r82}, %rd108;
	mov.b32 	%r83, 8;
	// begin inline asm
	shfl.sync.down.b32 %r76, %r77, %r83, %r94, %r95;
	// end inline asm
	// begin inline asm
	shfl.sync.down.b32 %r81, %r82, %r83, %r94, %r95;
	// end inline asm
	mov.b64 	%rd109, {%r76, %r81};
	setp.gt.s32 	%p15, %r45, 23;
	selp.b64 	%rd110, 0, %rd109, %p15;
	add.s64 	%rd111, %rd110, %rd108;
	mov.b64 	{%r87, %r92}, %rd111;
	mov.b32 	%r93, 16;
	// begin inline asm
	shfl.sync.down.b32 %r86, %r87, %r93, %r94, %r95;
	// end inline asm
	// begin inline asm
	shfl.sync.down.b32 %r91, %r92, %r93, %r94, %r95;
	// end inline asm
	mov.b64 	%rd112, {%r86, %r91};
	setp.gt.s32 	%p16, %r45, 15;
	selp.b64 	%rd113, 0, %rd112, %p16;
	add.s64 	%rd280, %rd113, %rd111;
	setp.ne.s32 	%p17, %r45, 0;
	@%p17 bra 	$L__BB8_35;
	shr.u32 	%r96, %r13, 2;
	and.b32  	%r97, %r96, 248;
	mov.u32 	%r98, _ZZN3cub18CUB_300001_SM_10006detail6reduce28DeviceReduceSingleTileKernelINS2_10policy_hubIljN4cuda3std3__44plusIlEEE10Policy1000EPlSC_iS9_llNS7_10__identityEEEvT0_T1_T2_T3_T4_T6_E12temp_storage;
	add.s32 	%r99, %r98, %r97;
	st.shared.u64 	[%r99+16], %rd280;
$L__BB8_35:
	bar.sync 	0;
	setp.ne.s32 	%p18, %r13, 0;
	@%p18 bra 	$L__BB8_37;
	ld.shared.u64 	%rd114, [_ZZN3cub18CUB_300001_SM_10006detail6reduce28DeviceReduceSingleTileKernelINS2_10policy_hubIljN4cuda3std3__44plusIlEEE10Policy1000EPlSC_iS9_llNS7_10__identityEEEvT0_T1_T2_T3_T4_T6_E12temp_storage+24];
	add.s64 	%rd115, %rd114, %rd280;
	ld.shared.u64 	%rd116, [_ZZN3cub18CUB_300001_SM_10006detail6reduce28DeviceReduceSingleTileKernelINS2_10policy_hubIljN4cuda3std3__44plusIlEEE10Policy1000EPlSC_iS9_llNS7_10__identityEEEvT0_T1_T2_T3_T4_T6_E12temp_storage+32];
	add.s64 	%rd117, %rd115, %rd116;
	ld.shared.u64 	%rd118, [_ZZN3cub18CUB_300001_SM_10006detail6reduce28DeviceReduceSingleTileKernelINS2_10policy_hubIljN4cuda3std3__44plusIlEEE10Policy1000EPlSC_iS9_llNS7_10__identityEEEvT0_T1_T2_T3_T4_T6_E12temp_storage+40];
	add.s64 	%rd119, %rd117, %rd118;
	ld.shared.u64 	%rd120, [_ZZN3cub18CUB_300001_SM_10006detail6reduce28DeviceReduceSingleTileKernelINS2_10policy_hubIljN4cuda3std3__44plusIlEEE10Policy1000EPlSC_iS9_llNS7_10__identityEEEvT0_T1_T2_T3_T4_T6_E12temp_storage+48];
	add.s64 	%rd121, %rd119, %rd120;
	ld.shared.u64 	%rd122, [_ZZN3cub18CUB_300001_SM_10006detail6reduce28DeviceReduceSingleTileKernelINS2_10policy_hubIljN4cuda3std3__44plusIlEEE10Policy1000EPlSC_iS9_llNS7_10__identityEEEvT0_T1_T2_T3_T4_T6_E12temp_storage+56];
	add.s64 	%rd123, %rd121, %rd122;
	ld.shared.u64 	%rd124, [_ZZN3cub18CUB_300001_SM_10006detail6reduce28DeviceReduceSingleTileKernelINS2_10policy_hubIljN4cuda3std3__44plusIlEEE10Policy1000EPlSC_iS9_llNS7_10__identityEEEvT0_T1_T2_T3_T4_T6_E12temp_storage+64];
	add.s64 	%rd125, %rd123, %rd124;
	ld.shared.u64 	%rd126, [_ZZN3cub18CUB_300001_SM_10006detail6reduce28DeviceReduceSingleTileKernelINS2_10policy_hubIljN4cuda3std3__44plusIlEEE10Policy1000EPlSC_iS9_llNS7_10__identityEEEvT0_T1_T2_T3_T4_T6_E12temp_storage+72];
	add.s64 	%rd127, %rd125, %rd126;
	ld.shared.u64 	%rd128, [_ZZN3cub18CUB_300001_SM_10006detail6reduce28DeviceReduceSingleTileKernelINS2_10policy_hubIljN4cuda3std3__44plusIlEEE10Policy1000EPlSC_iS9_llNS7_10__identityEEEvT0_T1_T2_T3_T4_T6_E12temp_storage+80];
	add.s64 	%rd129, %rd127, %rd128;
	ld.shared.u64 	%rd130, [_ZZN3cub18CUB_300001_SM_10006detail6reduce28DeviceReduceSingleTileKernelINS2_10policy_hubIljN4cuda3std3__44plusIlEEE10Policy1000EPlSC_iS9_llNS7_10__identityEEEvT0_T1_T2_T3_T4_T6_E12temp_storage+88];
	add.s64 	%rd131, %rd129, %rd130;
	ld.shared.u64 	%rd132, [_ZZN3cub18CUB_300001_SM_10006detail6reduce28DeviceReduceSingleTileKernelINS2_10policy_hubIljN4cuda3std3__44plusIlEEE10Policy1000EPlSC_iS9_llNS7_10__identityEEEvT0_T1_T2_T3_T4_T6_E12temp_storage+96];
	add.s64 	%rd133, %rd131, %rd132;
	ld.shared.u64 	%rd134, [_ZZN3cub18CUB_300001_SM_10006detail6reduce28DeviceReduceSingleTileKernelINS2_10policy_hubIljN4cuda3std3__44plusIlEEE10Policy1000EPlSC_iS9_llNS7_10__identityEEEvT0_T1_T2_T3_T4_T6_E12temp_storage+104];
	add.s64 	%rd135, %rd133, %rd134;
	ld.shared.u64 	%rd136, [_ZZN3cub18CUB_300001_SM_10006detail6reduce28DeviceReduceSingleTileKernelINS2_10policy_hubIljN4cuda3std3__44plusIlEEE10Policy1000EPlSC_iS9_llNS7_10__identityEEEvT0_T1_T2_T3_T4_T6_E12temp_storage+112];
	add.s64 	%rd137, %rd135, %rd136;
	ld.shared.u64 	%rd138, [_ZZN3cub18CUB_300001_SM_10006detail6reduce28DeviceReduceSingleTileKernelINS2_10policy_hubIljN4cuda3std3__44plusIlEEE10Policy1000EPlSC_iS9_llNS7_10__identityEEEvT0_T1_T2_T3_T4_T6_E12temp_storage+120];
	add.s64 	%rd139, %rd137, %rd138;
	ld.shared.u64 	%rd140, [_ZZN3cub18CUB_300001_SM_10006detail6reduce28DeviceReduceSingleTileKernelINS2_10policy_hubIljN4cuda3std3__44plusIlEEE10Policy1000EPlSC_iS9_llNS7_10__identityEEEvT0_T1_T2_T3_T4_T6_E12temp_storage+128];
	add.s64 	%rd141, %rd139, %rd140;
	ld.shared.u64 	%rd142, [_ZZN3cub18CUB_300001_SM_10006detail6reduce28DeviceReduceSingleTileKernelINS2_10policy_hubIljN4cuda3std3__44plusIlEEE10Policy1000EPlSC_iS9_llNS7_10__identityEEEvT0_T1_T2_T3_T4_T6_E12temp_storage+136];
	add.s64 	%rd280, %rd141, %rd142;
$L__BB8_37:
	mov.u32 	%r223, %tid.x;
	setp.ne.s32 	%p56, %r223, 0;
	@%p56 bra 	$L__BB8_39;
	add.s64 	%rd264, %rd280, %rd36;
	st.global.u64 	[%rd1], %rd264;
$L__BB8_39:
	ret;

}
	// .globl	_ZN3cub18CUB_300001_SM_10006detail6reduce28DeviceReduceSingleTileKernelINS2_10policy_hubIlyN4cuda3std3__44plusIlEEE10Policy1000EN6thrust24THRUST_300001_SM_1000_NS18transform_iteratorI6count5NSD_6detail15normal_iteratorINSD_10device_ptrIiEEEEllEEPlyS9_llNS7_10__identityEEEvT0_T1_T2_T3_T4_T6_
.visible .entry _ZN3cub18CUB_300001_SM_10006detail6reduce28DeviceReduceSingleTileKernelINS2_10policy_hubIlyN4cuda3std3__44plusIlEEE10Policy1000EN6thrust24THRUST_300001_SM_1000_NS18transform_iteratorI6count5NSD_6detail15normal_iteratorINSD_10device_ptrIiEEEEllEEPlyS9_llNS7_10__identityEEEvT0_T1_T2_T3_T4_T6_(
	.param .align 8 .b8 _ZN3cub18CUB_300001_SM_10006detail6reduce28DeviceReduceSingleTileKernelINS2_10policy_hubIlyN4cuda3std3__44plusIlEEE10Policy1000EN6thrust24THRUST_300001_SM_1000_NS18transform_iteratorI6count5NSD_6detail15normal_iteratorINSD_10device_ptrIiEEEEllEEPlyS9_llNS7_10__identityEEEvT0_T1_T2_T3_T4_T6__param_0[16],
	.param .u64 .ptr .align 1 _ZN3cub18CUB_300001_SM_10006detail6reduce28DeviceReduceSingleTileKernelINS2_10policy_hubIlyN4cuda3std3__44plusIlEEE10Policy1000EN6thrust24THRUST_300001_SM_1000_NS18transform_iteratorI6count5NSD_6detail15normal_iteratorINSD_10device_ptrIiEEEEllEEPlyS9_llNS7_10__identityEEEvT0_T1_T2_T3_T4_T6__param_1,
	.param .u64 _ZN3cub18CUB_300001_SM_10006detail6reduce28DeviceReduceSingleTileKernelINS2_10policy_hubIlyN4cuda3std3__44plusIlEEE10Policy1000EN6thrust24THRUST_300001_SM_1000_NS18transform_iteratorI6count5NSD_6detail15normal_iteratorINSD_10device_ptrIiEEEEllEEPlyS9_llNS7_10__identityEEEvT0_T1_T2_T3_T4_T6__param_2,
	.param .align 1 .b8 _ZN3cub18CUB_300001_SM_10006detail6reduce28DeviceReduceSingleTileKernelINS2_10policy_hubIlyN4cuda3std3__44plusIlEEE10Policy1000EN6thrust24THRUST_300001_SM_1000_NS18transform_iteratorI6count5NSD_6detail15normal_iteratorINSD_10device_ptrIiEEEEllEEPlyS9_llNS7_10__identityEEEvT0_T1_T2_T3_T4_T6__param_3[1],
	.param .u64 _ZN3cub18CUB_300001_SM_10006detail6reduce28DeviceReduceSingleTileKernelINS2_10policy_hubIlyN4cuda3std3__44plusIlEEE10Policy1000EN6thrust24THRUST_300001_SM_1000_NS18transform_iteratorI6count5NSD_6detail15normal_iteratorINSD_10device_ptrIiEEEEllEEPlyS9_llNS7_10__identityEEEvT0_T1_T2_T3_T4_T6__param_4,
	.param .align 1 .b8 _ZN3cub18CUB_300001_SM_10006detail6reduce28DeviceReduceSingleTileKernelINS2_10policy_hubIlyN4cuda3std3__44plusIlEEE10Policy1000EN6thrust24THRUST_300001_SM_1000_NS18transform_iteratorI6count5NSD_6detail15normal_iteratorINSD_10device_ptrIiEEEEllEEPlyS9_llNS7_10__identityEEEvT0_T1_T2_T3_T4_T6__param_5[1]
)
.maxntid 512
.minnctapersm 1
{
	.reg .pred 	%p<140>;
	.reg .b16 	%rs<9>;
	.reg .b32 	%r<329>;
	.reg .b64 	%rd<403>;
	// demoted variable
	.shared .align 8 .b8 _ZZN3cub18CUB_300001_SM_10006detail6reduce28DeviceReduceSingleTileKernelINS2_10policy_hubIlyN4cuda3std3__44plusIlEEE10Policy1000EN6thrust24THRUST_300001_SM_1000_NS18transform_iteratorI6count5NSD_6detail15normal_iteratorINSD_10device_ptrIiEEEEllEEPlyS9_llNS7_10__identityEEEvT0_T1_T2_T3_T4_T6_E12temp_storage[152];
	ld.param.u64 	%rd57, [_ZN3cub18CUB_300001_SM_10006detail6reduce28DeviceReduceSingleTileKernelINS2_10policy_hubIlyN4cuda3std3__44plusIlEEE10Policy1000EN6thrust24THRUST_300001_SM_1000_NS18transform_iteratorI6count5NSD_6detail15normal_iteratorINSD_10device_ptrIiEEEEllEEPlyS9_llNS7_10__identityEEEvT0_T1_T2_T3_T4_T6__param_0];
	ld.param.u64 	%rd60, [_ZN3cub18CUB_300001_SM_10006detail6reduce28DeviceReduceSingleTileKernelINS2_10policy_hubIlyN4cuda3std3__44plusIlEEE10Policy1000EN6thrust24THRUST_300001_SM_1000_NS18transform_iteratorI6count5NSD_6detail15normal_iteratorINSD_10device_ptrIiEEEEllEEPlyS9_llNS7_10__identityEEEvT0_T1_T2_T3_T4_T6__param_1];
	ld.param.u64 	%rd58, [_ZN3cub18CUB_300001_SM_10006detail6reduce28DeviceReduceSingleTileKernelINS2_10policy_hubIlyN4cuda3std3__44plusIlEEE10Policy1000EN6thrust24THRUST_300001_SM_1000_NS18transform_iteratorI6count5NSD_6detail15normal_iteratorINSD_10device_ptrIiEEEEllEEPlyS9_llNS7_10__identityEEEvT0_T1_T2_T3_T4_T6__param_2];
	ld.param.u64 	%rd59, [_ZN3cub18CUB_300001_SM_10006detail6reduce28DeviceReduceSingleTileKernelINS2_10policy_hubIlyN4cuda3std3__44plusIlEEE10Policy1000EN6thrust24THRUST_300001_SM_1000_NS18transform_iteratorI6count5NSD_6detail15normal_iteratorINSD_10device_ptrIiEEEEllEEPlyS9_llNS7_10__identityEEEvT0_T1_T2_T3_T4_T6__param_4];
	cvta.to.global.u64 	%rd1, %rd60;
	setp.ne.s64 	%p1, %rd58, 0;
	@%p1 bra 	$L__BB9_3;
	mov.u32 	%r314, %tid.x;
	setp.ne.s32 	%p139, %r314, 0;
	@%p139 bra 	$L__BB9_51;
	st.global.u64 	[%rd1], %rd59;
	bra.uni 	$L__BB9_51;
$L__BB9_3:
	cvta.to.global.u64 	%rd2, %rd57;
	setp.gt.u64 	%p2, %rd58, 3583;
	@%p2 bra 	$L__BB9_28;
	cvt.u32.u64 	%r1, %rd58;
	mov.u32 	%r2, %tid.x;
	setp.ge.u32 	%p67, %r2, %r1;
	mov.b64 	%rd386, 0;
	mov.u32 	%r318, %r2;
	@%p67 bra 	$L__BB9_6;
	mul.wide.u32 	%rd207, %r2, 4;
	add.s64 	%rd208, %rd2, %rd207;
	ld.global.u32 	%r161, [%rd208];
	setp.gt.s32 	%p68, %r161, 5;
	selp.u64 	%rd386, 1, 0, %p68;
	add.s32 	%r318, %r2, 512;
$L__BB9_6:
	setp.ge.u32 	%p69, %r318, %r1;
	@%p69 bra 	$L__BB9_19;
	not.b32 	%r162, %r318;
	add.s32 	%r163, %r162, %r1;
	shr.u32 	%r164, %r163, 9;
	add.s32 	%r5, %r164, 1;
	and.b32  	%r6, %r5, 15;
	setp.lt.u32 	%p70, %r163, 7680;
	@%p70 bra 	$L__BB9_10;
	and.b32  	%r165, %r5, 16777200;
	neg.s32 	%r316, %r165;
	mul.wide.u32 	%rd210, %r318, 4;
	add.s64 	%rd211, %rd210, %rd2;
	add.s64 	%rd377, %rd211, 16384;
$L__BB9_9:
	.pragma "nounroll";
	ld.global.u32 	%r166, [%rd377+-16384];
	setp.gt.s32 	%p71, %r166, 5;
	selp.u64 	%rd212, 1, 0, %p71;
	add.s64 	%rd213, %rd386, %rd212;
	ld.global.u32 	%r167, [%rd377+-14336];
	setp.gt.s32 	%p72, %r167, 5;
	selp.u64 	%rd214, 1, 0, %p72;
	add.s64 	%rd215, %rd213, %rd214;
	ld.global.u32 	%r168, [%rd377+-12288];
	setp.gt.s32 	%p73, %r168, 5;
	selp.u64 	%rd216, 1, 0, %p73;
	add.s64 	%rd217, %rd215, %rd216;
	ld.global.u32 	%r169, [%rd377+-10240];
	setp.gt.s32 	%p74, %r169, 5;
	selp.u64 	%rd218, 1, 0, %p74;
	add.s64 	%rd219, %rd217, %rd218;
	ld.global.u32 	%r170, [%rd377+-8192];
	setp.gt.s32 	%p75, %r170, 5;
	selp.u64 	%rd220, 1, 0, %p75;
	add.s64 	%rd221, %rd219, %rd220;
	ld.global.u32 	%r171, [%rd377+-6144];
	setp.gt.s32 	%p76, %r171, 5;
	selp.u64 	%rd222, 1, 0, %p76;
	add.s64 	%rd223, %rd221, %rd222;
	ld.global.u32 	%r172, [%rd377+-4096];
	setp.gt.s32 	%p77, %r172, 5;
	selp.u64 	%rd224, 1, 0, %p77;
	add.s64 	%rd225, %rd223, %rd224;
	ld.global.u32 	%r173, [%rd377+-2048];
	setp.gt.s32 	%p78, %r173, 5;
	selp.u64 	%rd226, 1, 0, %p78;
	add.s64 	%rd227, %rd225, %rd226;
	ld.global.u32 	%r174, [%rd377];
	setp.gt.s32 	%p79, %r174, 5;
	selp.u64 	%rd228, 1, 0, %p79;
	add.s64 	%rd229, %rd227, %rd228;
	ld.global.u32 	%r175, [%rd377+2048];
	setp.gt.s32 	%p80, %r175, 5;
	selp.u64 	%rd230, 1, 0, %p80;
	add.s64 	%rd231, %rd229, %rd230;
	ld.global.u32 	%r176, [%rd377+4096];
	setp.gt.s32 	%p81, %r176, 5;
	selp.u64 	%rd232, 1, 0, %p81;
	add.s64 	%rd233, %rd231, %rd232;
	ld.global.u32 	%r177, [%rd377+6144];
	setp.gt.s32 	%p82, %r177, 5;
	selp.u64 	%rd234, 1, 0, %p82;
	add.s64 	%rd235, %rd233, %rd234;
	ld.global.u32 	%r178, [%rd377+8192];
	setp.gt.s32 	%p83, %r178, 5;
	selp.u64 	%rd236, 1, 0, %p83;
	add.s64 	%rd237, %rd235, %rd236;
	ld.global.u32 	%r179, [%rd377+10240];
	setp.gt.s32 	%p84, %r179, 5;
	selp.u64 	%rd238, 1, 0, %p84;
	add.s64 	%rd239, %rd237, %rd238;
	ld.global.u32 	%r180, [%rd377+12288];
	setp.gt.s32 	%p85, %r180, 5;
	selp.u64 	%rd240, 1, 0, %p85;
	add.s64 	%rd241, %rd239, %rd240;
	ld.global.u32 	%r181, [%rd377+14336];
	setp.gt.s32 	%p86, %r181, 5;
	selp.u64 	%rd242, 1, 0, %p86;
	add.s64 	%rd386, %rd241, %rd242;
	add.s32 	%r318, %r318, 8192;
	add.s32 	%r316, %r316, 16;
	add.s64 	%rd377, %rd377, 32768;
	setp.ne.s32 	%p87, %r316, 0;
	@%p87 bra 	$L__BB9_9;
$L__BB9_10:
	setp.eq.s32 	%p88, %r6, 0;
	@%p88 bra 	$L__BB9_19;
	and.b32  	%r13, %r5, 7;
	setp.lt.u32 	%p89, %r6, 8;
	@%p89 bra 	$L__BB9_13;
	mul.wide.s32 	%rd244, %r318, 4;
	add.s64 	%rd245, %rd2, %rd244;
	ld.global.u32 	%r182, [%rd245];
	setp.gt.s32 	%p90, %r182, 5;
	selp.u64 	%rd246, 1, 0, %p90;
	add.s64 	%rd247, %rd386, %rd246;
	ld.global.u32 	%r183, [%rd245+2048];
	setp.gt.s32 	%p91, %r183, 5;
	selp.u64 	%rd248, 1, 0, %p91;
	add.s64 	%rd249, %rd247, %rd248;
	ld.global.u32 	%r184, [%rd245+4096];
	setp.gt.s32 	%p92, %r184, 5;
	selp.u64 	%rd250, 1, 0, %p92;
	add.s64 	%rd251, %rd249, %rd250;
	ld.global.u32 	%r185, [%rd245+6144];
	setp.gt.s32 	%p93, %r185, 5;
	selp.u64 	%rd252, 1, 0, %p93;
	add.s64 	%rd253, %rd251, %rd252;
	ld.global.u32 	%r186, [%rd245+8192];
	setp.gt.s32 	%p94, %r186, 5;
	selp.u64 	%rd254, 1, 0, %p94;
	add.s64 	%rd255, %rd253, %rd254;
	ld.global.u32 	%r187, [%rd245+10240];
	setp.gt.s32 	%p95, %r187, 5;
	selp.u64 	%rd256, 1, 0, %p95;
	add.s64 	%rd257, %rd255, %rd256;
	ld.global.u32 	%r188, [%rd245+12288];
	setp.gt.s32 	%p96, %r188, 5;
	selp.u64 	%rd258, 1, 0, %p96;
	add.s64 	%rd259, %rd257, %rd258;
	ld.global.u32 	%r189, [%rd245+14336];
	setp.gt.s32 	%p97, %r189, 5;
	selp.u64 	%rd260, 1, 0, %p97;
	add.s64 	%rd386, %rd259, %rd260;
	add.s32 	%r318, %r318, 4096;
$L__BB9_13:
	setp.eq.s32 	%p98, %r13, 0;
	@%p98 bra 	$L__BB9_19;
	and.b32  	%r16, %r5, 3;
	setp.lt.u32 	%p99, %r13, 4;
	@%p99 bra 	$L__BB9_16;
	mul.wide.s32 	%rd262, %r318, 4;
	add.s64 	%rd263, %rd2, %rd262;
	ld.global.u32 	%r190, [%rd263];
	setp.gt.s32 	%p100, %r190, 5;
	selp.u64 	%rd264, 1, 0, %p100;
	add.s64 	%rd265, %rd386, %rd264;
	ld.global.u32 	%r191, [%rd263+2048];
	setp.gt.s32 	%p101, %r191, 5;
	selp.u64 	%rd266, 1, 0, %p101;
	add.s64 	%rd267, %rd265, %rd266;
	ld.global.u32 	%r192, [%rd263+4096];
	setp.gt.s32 	%p102, %r192, 5;
	selp.u64 	%rd268, 1, 0, %p102;
	add.s64 	%rd269, %rd267, %rd268;
	ld.global.u32 	%r193, [%rd263+6144];
	setp.gt.s32 	%p103, %r193, 5;
	selp.u64 	%rd270, 1, 0, %p103;
	add.s64 	%rd386, %rd269, %rd270;
	add.s32 	%r318, %r318, 2048;
$L__BB9_16:
	setp.eq.s32 	%p104, %r16, 0;
	@%p104 bra 	$L__BB9_19;
	neg.s32 	%r321, %r16;
$L__BB9_18:
	.pragma "nounroll";
	mul.wide.s32 	%rd271, %r318, 4;
	add.s64 	%rd272, %rd2, %rd271;
	ld.global.u32 	%r194, [%rd272];
	setp.gt.s32 	%p105, %r194, 5;
	selp.u64 	%rd273, 1, 0, %p105;
	add.s64 	%rd386, %rd386, %rd273;
	add.s32 	%r318, %r318, 512;
	add.s32 	%r321, %r321, 1;
	setp.ne.s32 	%p106, %r321, 0;
	@%p106 bra 	$L__BB9_18;
$L__BB9_19:
	setp.lt.u64 	%p107, %rd58, 512;
	@%p107 bra 	$L__BB9_24;
	// begin inline asm
	mov.u32 %r258, %laneid;
	// end inline asm
	mov.b64 	{%r260, %r265}, %rd386;
	mov.b32 	%r266, 1;
	mov.b32 	%r307, 31;
	mov.b32 	%r308, -1;
	// begin inline asm
	shfl.sync.down.b32 %r259, %r260, %r266, %r307, %r308;
	// end inline asm
	// begin inline asm
	shfl.sync.down.b32 %r264, %r265, %r266, %r307, %r308;
	// end inline asm
	mov.b64 	%rd332, {%r259, %r264};
	setp.gt.s32 	%p131, %r258, 30;
	selp.b64 	%rd333, 0, %rd332, %p131;
	add.s64 	%rd334, %rd333, %rd386;
	mov.b64 	{%r270, %r275}, %rd334;
	mov.b32 	%r276, 2;
	// begin inline asm
	shfl.sync.down.b32 %r269, %r270, %r276, %r307, %r308;
	// end inline asm
	// begin inline asm
	shfl.sync.down.b32 %r274, %r275, %r276, %r307, %r308;
	// end inline asm
	mov.b64 	%rd335, {%r269, %r274};
	setp.gt.s32 	%p132, %r258, 29;
	selp.b64 	%rd336, 0, %rd335, %p132;
	add.s64 	%rd337, %rd336, %rd334;
	mov.b64 	{%r280, %r285}, %rd337;
	mov.b32 	%r286, 4;
	// begin inline asm
	shfl.sync.down.b32 %r279, %r280, %r286, %r307, %r308;
	// end inline asm
	// begin inline asm
	shfl.sync.down.b32 %r284, %r285, %r286, %r307, %r308;
	// end inline asm
	mov.b64 	%rd338, {%r279, %r284};
	setp.gt.s32 	%p133, %r258, 27;
	selp.b64 	%rd339, 0, %rd338, %p133;
	add.s64 	%rd340, %rd339, %rd337;
	mov.b64 	{%r290, %r295}, %rd340;
	mov.b32 	%r296, 8;
	// begin inline asm
	shfl.sync.down.b32 %r289, %r290, %r296, %r307, %r308;
	// end inline asm
	// begin inline asm
	shfl.sync.down.b32 %r294, %r295, %r296, %r307, %r308;
	// end inline asm
	mov.b64 	%rd341, {%r289, %r294};
	setp.gt.s32 	%p134, %r258, 23;
	selp.b64 	%rd342, 0, %rd341, %p134;
	add.s64 	%rd343, %rd342, %rd340;
	mov.b64 	{%r300, %r305}, %rd343;
	mov.b32 	%r306, 16;
	// begin inline asm
	shfl.sync.down.b32 %r299, %r300, %r306, %r307, %r308;
	// end inline asm
	// begin inline asm
	shfl.sync.down.b32 %r304, %r305, %r306, %r307, %r308;
	// end inline asm
	mov.b64 	%rd344, {%r299, %r304};
	setp.gt.s32 	%p135, %r258, 15;
	selp.b64 	%rd345, 0, %rd344, %p135;
	add.s64 	%rd402, %rd345, %rd343;
	setp.ne.s32 	%p136, %r258, 0;
	@%p136 bra 	$L__BB9_22;
	shr.u32 	%r309, %r2, 2;
	and.b32  	%r310, %r309, 248;
	mov.u32 	%r311, _ZZN3cub18CUB_300001_SM_10006detail6reduce28DeviceReduceSingleTileKernelINS2_10policy_hubIlyN4cuda3std3__44plusIlEEE10Policy1000EN6thrust24THRUST_300001_SM_1000_NS18transform_iteratorI6count5NSD_6detail15normal_iteratorINSD_10device_ptrIiEEEEllEEPlyS9_llNS7_10__identityEEEvT0_T1_T2_T3_T4_T6_E12temp_storage;
	add.s32 	%r312, %r311, %r310;
	st.shared.u64 	[%r312+16], %rd402;
$L__BB9_22:
	bar.sync 	0;
	setp.ne.s32 	%p137, %r2, 0;
	@%p137 bra 	$L__BB9_49;
	ld.shared.u64 	%rd346, [_ZZN3cub18CUB_300001_SM_10006detail6reduce28DeviceReduceSingleTileKernelINS2_10policy_hubIlyN4cuda3std3__44plusIlEEE10Policy1000EN6thrust24THRUST_300001_SM_1000_NS18transform_iteratorI6count5NSD_6detail15normal_iteratorINSD_10device_ptrIiEEEEllEEPlyS9_llNS7_10__identityEEEvT0_T1_T2_T3_T4_T6_E12temp_storage+24];
	add.s64 	%rd347, %rd346, %rd402;
	ld.shared.u64 	%rd348, [_ZZN3cub18CUB_300001_SM_10006detail6reduce28DeviceReduceSingleTileKernelINS2_10policy_hubIlyN4cuda3std3__44plusIlEEE10Policy1000EN6thrust24THRUST_300001_SM_1000_NS18transform_iteratorI6count5NSD_6detail15normal_iteratorINSD_10device_ptrIiEEEEllEEPlyS9_llNS7_10__identityEEEvT0_T1_T2_T3_T4_T6_E12temp_storage+32];
	add.s64 	%rd349, %rd347, %rd348;
	ld.shared.u64 	%rd350, [_ZZN3cub18CUB_300001_SM_10006detail6reduce28DeviceReduceSingleTileKernelINS2_10policy_hubIlyN4cuda3std3__44plusIlEEE10Policy1000EN6thrust24THRUST_300001_SM_1000_NS18transform_iteratorI6count5NSD_6detail15normal_iteratorINSD_10device_ptrIiEEEEllEEPlyS9_llNS7_10__identityEEEvT0_T1_T2_T3_T4_T6_E12temp_storage+40];
	add.s64 	%rd351, %rd349, %rd350;
	ld.shared.u64 	%rd352, [_ZZN3cub18CUB_300001_SM_10006detail6reduce28DeviceReduceSingleTileKernelINS2_10policy_hubIlyN4cuda3std3__44plusIlEEE10Policy1000EN6thrust24THRUST_300001_SM_1000_NS18transform_iteratorI6count5NSD_6detail15normal_iteratorINSD_10device_ptrIiEEEEllEEPlyS9_llNS7_10__identityEEEvT0_T1_T2_T3_T4_T6_E12temp_storage+48];
	add.s64 	%rd353, %rd351, %rd352;
	ld.shared.u64 	%rd354, [_ZZN3cub18CUB_300001_SM_10006detail6reduce28DeviceReduceSingleTileKernelINS2_10policy_hubIlyN4cuda3std3__44plusIlEEE10Policy1000EN6thrust24THRUST_300001_SM_1000_NS18transform_iteratorI6count5NSD_6detail15normal_iteratorINSD_10device_ptrIiEEEEllEEPlyS9_llNS7_10__identityEEEvT0_T1_T2_T3_T4_T6_E12temp_storage+56];
	add.s64 	%rd355, %rd353, %rd354;
	ld.shared.u64 	%rd356, [_ZZN3cub18CUB_300001_SM_10006detail6reduce28DeviceReduceSingleTileKernelINS2_10policy_hubIlyN4cuda3std3__44plusIlEEE10Policy1000EN6thrust24THRUST_300001_SM_1000_NS18transform_iteratorI6count5NSD_6detail15normal_iteratorINSD_10device_ptrIiEEEEllEEPlyS9_llNS7_10__identityEEEvT0_T1_T2_T3_T4_T6_E12temp_storage+64];
	add.s64 	%rd357, %rd355, %rd356;
	ld.shared.u64 	%rd358, [_ZZN3cub18CUB_300001_SM_10006detail6reduce28DeviceReduceSingleTileKernelINS2_10policy_hubIlyN4cuda3std3__44plusIlEEE10Policy1000EN6thrust24THRUST_300001_SM_1000_NS18transform_iteratorI6count5NSD_6detail15normal_iteratorINSD_10device_ptrIiEEEEllEEPlyS9_llNS7_10__identityEEEvT0_T1_T2_T3_T4_T6_E12temp_storage+72];
	add.s64 	%rd359, %rd357, %rd358;
	ld.shared.u64 	%rd360, [_ZZN3cub18CUB_300001_SM_10006detail6reduce28DeviceReduceSingleTileKernelINS2_10policy_hubIlyN4cuda3std3__44plusIlEEE10Policy1000EN6thrust24THRUST_300001_SM_1000_NS18transform_iteratorI6count5NSD_6detail15normal_iteratorINSD_10device_ptrIiEEEEllEEPlyS9_llNS7_10__identityEEEvT0_T1_T2_T3_T4_T6_E12temp_storage+80];
	add.s64 	%rd361, %rd359, %rd360;
	ld.shared.u64 	%rd362, [_ZZN3cub18CUB_300001_SM_10006detail6reduce28DeviceReduceSingleTileKernelINS2_10policy_hubIlyN4cuda3std3__44plusIlEEE10Policy1000EN6thrust24THRUST_300001_SM_1000_NS18transform_iteratorI6count5NSD_6detail15normal_iteratorINSD_10device_ptrIiEEEEllEEPlyS9_llNS7_10__identityEEEvT0_T1_T2_T3_T4_T6_E12temp_storage+88];
	add.s64 	%rd363, %rd361, %rd362;
	ld.shared.u64 	%rd364, [_ZZN3cub18CUB_300001_SM_10006detail6reduce28DeviceReduceSingleTileKernelINS2_10policy_hubIlyN4cuda3std3__44plusIlEEE10Policy1000EN6thrust24THRUST_300001_SM_1000_NS18transform_iteratorI6count5NSD_6detail15normal_iteratorINSD_10device_ptrIiEEEEllEEPlyS9_llNS7_10__identityEEEvT0_T1_T2_T3_T4_T6_E12temp_storage+96];
	add.s64 	%rd365, %rd363, %rd364;
	ld.shared.u64 	%rd366, [_ZZN3cub18CUB_300001_SM_10006detail6reduce28DeviceReduceSingleTileKernelINS2_10policy_hubIlyN4cuda3std3__44plusIlEEE10Policy1000EN6thrust24THRUST_300001_SM_1000_NS18transform_iteratorI6count5NSD_6detail15normal_iteratorINSD_10device_ptrIiEEEEllEEPlyS9_llNS7_10__identityEEEvT0_T1_T2_T3_T4_T6_E12temp_storage+104];
	add.s64 	%rd367, %rd365, %rd366;
	ld.shared.u64 	%rd368, [_ZZN3cub18CUB_300001_SM_10006detail6reduce28DeviceReduceSingleTileKernelINS2_10policy_hubIlyN4cuda3std3__44plusIlEEE10Policy1000EN6thrust24THRUST_300001_SM_1000_NS18transform_iteratorI6count5NSD_6detail15normal_iteratorINSD_10device_ptrIiEEEEllEEPlyS9_llNS7_10__identityEEEvT0_T1_T2_T3_T4_T6_E12temp_storage+112];
	add.s64 	%rd369, %rd367, %rd368;
	ld.shared.u64 	%rd370, [_ZZN3cub18CUB_300001_SM_10006detail6reduce28DeviceReduceSingleTileKernelINS2_10policy_hubIlyN4cuda3std3__44plusIlEEE10Policy1000EN6thrust24THRUST_300001_SM_1000_NS18transform_iteratorI6count5NSD_6detail15normal_iteratorINSD_10device_ptrIiEEEEllEEPlyS9_llNS7_10__identityEEEvT0_T1_T2_T3_T4_T6_E12temp_storage+120];
	add.s64 	%rd371, %rd369, %rd370;
	ld.shared.u64 	%rd372, [_ZZN3cub18CUB_300001_SM_10006detail6reduce28DeviceReduceSingleTileKernelINS2_10policy_hubIlyN4cuda3std3__44plusIlEEE10Policy1000EN6thrust24THRUST_300001_SM_1000_NS18transform_iteratorI6count5NSD_6detail15normal_iteratorINSD_10device_ptrIiEEEEllEEPlyS9_llNS7_10__identityEEEvT0_T1_T2_T3_T4_T6_E12temp_storage+128];
	add.s64 	%rd373, %rd371, %rd372;
	ld.shared.u64 	%rd374, [_ZZN3cub18CUB_300001_SM_10006detail6reduce28DeviceReduceSingleTileKernelINS2_10policy_hubIlyN4cuda3std3__44plusIlEEE10Policy1000EN6thrust24THRUST_300001_SM_1000_NS18transform_iteratorI6count5NSD_6detail15normal_iteratorINSD_10device_ptrIiEEEEllEEPlyS9_llNS7_10__identityEEEvT0_T1_T2_T3_T4_T6_E12temp_storage+136];
	add.s64 	%rd402, %rd373, %rd374;
	bra.uni 	$L__BB9_49;
$L__BB9_24:
	// begin inline asm
	mov.u32 %r195, %laneid;
	// end inline asm
	and.b32  	%r246, %r2, 992;
	add.s32 	%r247, %r246, 32;
	setp.gt.u32 	%p108, %r247, %r1;
	not.b32 	%r248, %r246;
	add.s32 	%r249, %r1, %r248;
	selp.b32 	%r244, %r249, 31, %p108;
	mov.b64 	{%r197, %r202}, %rd386;
	mov.b32 	%r203, 1;
	mov.b32 	%r245, -1;
	// begin inline asm
	shfl.sync.down.b32 %r196, %r197, %r203, %r244, %r245;
	// end inline asm
	// begin inline asm
	shfl.sync.down.b32 %r201, %r202, %r203, %r244, %r245;
	// end inline asm
	mov.b64 	%rd274, {%r196, %r201};
	setp.lt.s32 	%p109, %r195, %r244;
	selp.b64 	%rd275, %rd274, 0, %p109;
	add.s64 	%rd276, %rd275, %rd386;
	mov.b64 	{%r207, %r212}, %rd276;
	mov.b32 	%r213, 2;
	// begin inline asm
	shfl.sync.down.b32 %r206, %r207, %r213, %r244, %r245;
	// end inline asm
	// begin inline asm
	shfl.sync.down.b32 %r211, %r212, %r213, %r244, %r245;
	// end inline asm
	mov.b64 	%rd277, {%r206, %r211};
	add.s32 	%r250, %r195, 2;
	setp.gt.s32 	%p110, %r250, %r244;
	selp.b64 	%rd278, 0, %rd277, %p110;
	add.s64 	%rd279, %rd278, %rd276;
	mov.b64 	{%r217, %r222}, %rd279;
	mov.b32 	%r223, 4;
	// begin inline asm
	shfl.sync.down.b32 %r216, %r217, %r223, %r244, %r245;
	// end inline asm
	// begin inline asm
	shfl.sync.down.b32 %r221, %r222, %r223, %r244, %r245;
	// end inline asm
	mov.b64 	%rd280, {%r216, %r221};
	add.s32 	%r251, %r195, 4;
	setp.gt.s32 	%p111, %r251, %r244;
	selp.b64 	%rd281, 0, %rd280, %p111;
	add.s64 	%rd282, %rd281, %rd279;
	mov.b64 	{%r227, %r232}, %rd282;
	mov.b32 	%r233, 8;
	// begin inline asm
	shfl.sync.down.b32 %r226, %r227, %r233, %r244, %r245;
	// end inline asm
	// begin inline asm
	shfl.sync.down.b32 %r231, %r232, %r233, %r244, %r245;
	// end inline asm
	mov.b64 	%rd283, {%r226, %r231};
	add.s32 	%r252, %r195, 8;
	setp.gt.s32 	%p112, %r252, %r244;
	selp.b64 	%rd284, 0, %rd283, %p112;
	add.s64 	%rd285, %rd284, %rd282;
	mov.b64 	{%r237, %r242}, %rd285;
	mov.b32 	%r243, 16;
	// begin inline asm
	shfl.sync.down.b32 %r236, %r237, %r243, %r244, %r245;
	// end inline asm
	// begin inline asm
	shfl.sync.down.b32 %r241, %r242, %r243, %r244, %r245;
	// end inline asm
	mov.b64 	%rd286, {%r236, %r241};
	add.s32 	%r253, %r195, 16;
	setp.gt.s32 	%p113, %r253, %r244;
	selp.b64 	%rd287, 0, %rd286, %p113;
	add.s64 	%rd402, %rd287, %rd285;
	setp.ne.s32 	%p114, %r195, 0;
	@%p114 bra 	$L__BB9_26;
	shr.u32 	%r254, %r2, 2;
	and.b32  	%r255, %r254, 248;
	mov.u32 	%r256, _ZZN3cub18CUB_300001_SM_10006detail6reduce28DeviceReduceSingleTileKernelINS2_10policy_hubIlyN4cuda3std3__44plusIlEEE10Policy1000EN6thrust24THRUST_300001_SM_1000_NS18transform_iteratorI6count5NSD_6detail15normal_iteratorINSD_10device_ptrIiEEEEllEEPlyS9_llNS7_10__identityEEEvT0_T1_T2_T3_T4_T6_E12temp_storage;
	add.s32 	%r257, %r256, %r255;
	st.shared.u64 	[%r257+16], %rd402;
$L__BB9_26:
	bar.sync 	0;
	setp.ne.s32 	%p115, %r2, 0;
	@%p115 bra 	$L__BB9_49;
	setp.gt.u64 	%p116, %rd58, 32;
	ld.shared.u64 	%rd288, [_ZZN3cub18CUB_300001_SM_10006detail6reduce28DeviceReduceSingleTileKernelINS2_10policy_hubIlyN4cuda3std3__44plusIlEEE10Policy1000EN6thrust24THRUST_300001_SM_1000_NS18transform_iteratorI6count5NSD_6detail15normal_iteratorINSD_10device_ptrIiEEEEllEEPlyS9_llNS7_10__identityEEEvT0_T1_T2_T3_T4_T6_E12temp_storage+24];
	selp.b64 	%rd289, %rd288, 0, %p116;
	add.s64 	%rd290, %rd289, %rd402;
	setp.gt.u64 	%p117, %rd58, 64;
	ld.shared.u64 	%rd291, [_ZZN3cub18CUB_300001_SM_10006detail6reduce28DeviceReduceSingleTileKernelINS2_10policy_hubIlyN4cuda3std3__44plusIlEEE10Policy1000EN6thrust24THRUST_300001_SM_1000_NS18transform_iteratorI6count5NSD_6detail15normal_iteratorINSD_10device_ptrIiEEEEllEEPlyS9_llNS7_10__identityEEEvT0_T1_T2_T3_T4_T6_E12temp_storage+32];
	selp.b64 	%rd292, %rd291, 0, %p117;
	add.s64 	%rd293, %rd290, %rd292;
	setp.gt.u64 	%p118, %rd58, 96;
	ld.shared.u64 	%rd294, [_ZZN3cub18CUB_300001_SM_10006detail6reduce28DeviceReduceSingleTileKernelINS2_10policy_hubIlyN4cuda3std3__44plusIlEEE10Policy1000EN6thrust24THRUST_300001_SM_1000_NS18transform_iteratorI6count5NSD_6detail15normal_iteratorINSD_10device_ptrIiEEEEllEEPlyS9_llNS7_10__identityEEEvT0_T1_T2_T3_T4_T6_E12temp_storage+40];
	selp.b64 	%rd295, %rd294, 0, %p118;
	add.s64 	%rd296, %rd293, %rd295;
	setp.gt.u64 	%p119, %rd58, 128;
	ld.shared.u64 	%rd297, [_ZZN3cub18CUB_300001_SM_10006detail6reduce28DeviceReduceSingleTileKernelINS2_10policy_hubIlyN4cuda3std3__44plusIlEEE10Policy1000EN6thrust24THRUST_300001_SM_1000_NS18transform_iteratorI6count5NSD_6detail15normal_iteratorINSD_10device_ptrIiEEEEllEEPlyS9_llNS7_10__identityEEEvT0_T1_T2_T3_T4_T6_E12temp_storage+48];
	selp.b64 	%rd298, %rd297, 0, %p119;
	add.s64 	%rd299, %rd296, %rd298;
	setp.gt.u64 	%p120, %rd58, 160;
	ld.shared.u64 	%rd300, [_ZZN3cub18CUB_300001_SM_10006detail6reduce28DeviceReduceSingleTileKernelINS2_10policy_hubIlyN4cuda3std3__44plusIlEEE10Policy1000EN6thrust24THRUST_300001_SM_1000_NS18transform_iteratorI6count5NSD_6detail15normal_iteratorINSD_10device_ptrIiEEEEllEEPlyS9_llNS7_10__identityEEEvT0_T1_T2_T3_T4_T6_E12temp_storage+56];
	selp.b64 	%rd301, %rd300, 0, %p120;
	add.s64 	%rd302, %rd299, %rd301;
	setp.gt.u64 	%p121, %rd58, 192;
	ld.shared.u64 	%rd303, [_ZZN3cub18CUB_300001_SM_10006detail6reduce28DeviceReduceSingleTileKernelINS2_10policy_hubIlyN4cuda3std3__44plusIlEEE10Policy1000EN6thrust24THRUST_300001_SM_1000_NS18transform_iteratorI6count5NSD_6detail15normal_iteratorINSD_10device_ptrIiEEEEllEEPlyS9_llNS7_10__identityEEEvT0_T1_T2_T3_T4_T6_E12temp_storage+64];
	selp.b64 	%rd304, %rd303, 0, %p121;
	add.s64 	%rd305, %rd302, %rd304;
	setp.gt.u64 	%p122, %rd58, 224;
	ld.shared.u64 	%rd306, [_ZZN3cub18CUB_300001_SM_10006detail6reduce28DeviceReduceSingleTileKernelINS2_10policy_hubIlyN4cuda3std3__44plusIlEEE10Policy1000EN6thrust24THRUST_300001_SM_1000_NS18transform_iteratorI6count5NSD_6detail15normal_iteratorINSD_10device_ptrIiEEEEllEEPlyS9_llNS7_10__identityEEEvT0_T1_T2_T3_T4_T6_E12temp_storage+72];
	selp.b64 	%rd307, %rd306, 0, %p122;
	add.s64 	%rd308, %rd305, %rd307;
	setp.gt.u64 	%p123, %rd58, 256;
	ld.shared.u64 	%rd309, [_ZZN3cub18CUB_300001_SM_10006detail6reduce28DeviceReduceSingleTileKernelINS2_10policy_hubIlyN4cuda3std3__44plusIlEEE10Policy1000EN6thrust24THRUST_300001_SM_1000_NS18transform_iteratorI6count5NSD_6detail15normal_iteratorINSD_10device_ptrIiEEEEllEEPlyS9_llNS7_10__identityEEEvT0_T1_T2_T3_T4_T6_E12temp_storage+80];
	selp.b64 	%rd310, %rd309, 0, %p123;
	add.s64 	%rd311, %rd308, %rd310;
	setp.gt.u64 	%p124, %rd58, 288;
	ld.shared.u64 	%rd312, [_ZZN3cub18CUB_300001_SM_10006detail6reduce28DeviceReduceSingleTileKernelINS2_10policy_hubIlyN4cuda3std3__44plusIlEEE10Policy1000EN6thrust24THRUST_300001_SM_1000_NS18transform_iteratorI6count5NSD_6detail15normal_iteratorINSD_10device_ptrIiEEEEllEEPlyS9_llNS7_10__identityEEEvT0_T1_T2_T3_T4_T6_E12temp_storage+88];
	selp.b64 	%rd313, %rd312, 0, %p124;
	add.s64 	%rd314, %rd311, %rd313;
	setp.gt.u64 	%p125, %rd58, 320;
	ld.shared.u64 	%rd315, [_ZZN3cub18CUB_300001_SM_10006detail6reduce28DeviceReduceSingleTileKernelINS2_10policy_hubIlyN4cuda3std3__44plusIlEEE10Policy1000EN6thrust24THRUST_300001_SM_1000_NS18transform_iteratorI6count5NSD_6detail15normal_iteratorINSD_10device_ptrIiEEEEllEEPlyS9_llNS7_10__identityEEEvT0_T1_T2_T3_T4_T6_E12temp_storage+96];
	selp.b64 	%rd316, %rd315, 0, %p125;
	add.s64 	%rd317, %rd314, %rd316;
	setp.gt.u64 	%p126, %rd58, 352;
	ld.shared.u64 	%rd318, [_ZZN3cub18CUB_300001_SM_10006detail6reduce28DeviceReduceSingleTileKernelINS2_10policy_hubIlyN4cuda3std3__44plusIlEEE10Policy1000EN6thrust24THRUST_300001_SM_1000_NS18transform_iteratorI6count5NSD_6detail15normal_iteratorINSD_10device_ptrIiEEEEllEEPlyS9_llNS7_10__identityEEEvT0_T1_T2_T3_T4_T6_E12temp_storage+104];
	selp.b64 	%rd319, %rd318, 0, %p126;
	add.s64 	%rd320, %rd317, %rd319;
	setp.gt.u64 	%p127, %rd58, 384;
	ld.shared.u64 	%rd321, [_ZZN3cub18CUB_300001_SM_10006detail6reduce28DeviceReduceSingleTileKernelINS2_10policy_hubIlyN4cuda3std3__44plusIlEEE10Policy1000EN6thrust24THRUST_300001_SM_1000_NS18transform_iteratorI6count5NSD_6detail15normal_iteratorINSD_10device_ptrIiEEEEllEEPlyS9_llNS7_10__identityEEEvT0_T1_T2_T3_T4_T6_E12temp_storage+112];
	selp.b64 	%rd322, %rd321, 0, %p127;
	add.s64 	%rd323, %rd320, %rd322;
	setp.gt.u64 	%p128, %rd58, 416;
	ld.shared.u64 	%rd324, [_ZZN3cub18CUB_300001_SM_10006detail6reduce28DeviceReduceSingleTileKernelINS2_10policy_hubIlyN4cuda3std3__44plusIlEEE10Policy1000EN6thrust24THRUST_300001_SM_1000_NS18transform_iteratorI6count5NSD_6detail15normal_iteratorINSD_10device_ptrIiEEEEllEEPlyS9_llNS7_10__identityEEEvT0_T1_T2_T3_T4_T6_E12temp_storage+120];
	selp.b64 	%rd325, %rd324, 0, %p128;
	add.s64 	%rd326, %rd323, %rd325;
	setp.gt.u64 	%p129, %rd58, 448;
	ld.shared.u64 	%rd327, [_ZZN3cub18CUB_300001_SM_10006detail6reduce28DeviceReduceSingleTileKernelINS2_10policy_hubIlyN4cuda3std3__44plusIlEEE10Policy1000EN6thrust24THRUST_300001_SM_1000_NS18transform_iteratorI6count5NSD_6detail15normal_iteratorINSD_10device_ptrIiEEEEllEEPlyS9_llNS7_10__identityEEEvT0_T1_T2_T3_T4_T6_E12temp_storage+128];
	selp.b64 	%rd328, %rd327, 0, %p129;
	add.s64 	%rd329, %rd326, %rd328;
	setp.gt.u64 	%p130, %rd58, 480;
	ld.shared.u64 	%rd330, [_ZZN3cub18CUB_300001_SM_10006detail6reduce28DeviceReduceSingleTileKernelINS2_10policy_hubIlyN4cuda3std3__44plusIlEEE10Policy1000EN6thrust24THRUST_300001_SM_1000_NS18transform_iteratorI6count5NSD_6detail15normal_iteratorINSD_10device_ptrIiEEEEllEEPlyS9_llNS7_10__identityEEEvT0_T1_T2_T3_T4_T6_E12temp_storage+136];
	selp.b64 	%rd331, %rd330, 0, %p130;
	add.s64 	%rd402, %rd329, %rd331;
	bra.uni 	$L__BB9_49;
$L__BB9_28:
	mov.u32 	%r24, %tid.x;
	cvt.u64.u32 	%rd25, %r24;
	mul.wide.u32 	%rd62, %r24, 4;
	add.s64 	%rd26, %rd2, %rd62;
	ld.global.u32 	%r52, [%rd26];
	setp.gt.s32 	%p3, %r52, 5;
	selp.u64 	%rd63, 1, 0, %p3;
	ld.global.u32 	%r53, [%rd26+2048];
	setp.gt.s32 	%p4, %r53, 5;
	selp.u64 	%rd64, 1, 0, %p4;
	ld.global.u32 	%r54, [%rd26+4096];
	setp.gt.s32 	%p5, %r54, 5;
	selp.u64 	%rd65, 1, 0, %p5;
	ld.global.u32 	%r55, [%rd26+6144];
	setp.gt.s32 	%p6, %r55, 5;
	selp.u64 	%rd66, 1, 0, %p6;
	ld.global.u32 	%r56, [%rd26+8192];
	setp.gt.s32 	%p7, %r56, 5;
	selp.u64 	%rd67, 1, 0, %p7;
	ld.global.u32 	%r57, [%rd26+10240];
	setp.gt.s32 	%p8, %r57, 5;
	selp.u64 	%rd68, 1, 0, %p8;
	ld.global.u32 	%r58, [%rd26+12288];
	setp.gt.s32 	%p9, %r58, 5;
	selp.u64 	%rd69, 1, 0, %p9;
	add.s64 	%rd70, %rd64, %rd63;
	add.s64 	%rd71, %rd70, %rd65;
	add.s64 	%rd72, %rd71, %rd66;
	add.s64 	%rd73, %rd72, %rd67;
	add.s64 	%rd74, %rd73, %rd68;
	add.s64 	%rd401, %rd74, %rd69;
	add.s64 	%rd28, %rd58, -3584;
	setp.lt.u64 	%p10, %rd28, 3584;
	mov.b64 	%rd389, 3584;
	@%p10 bra 	$L__BB9_32;
	mov.b64 	%rd389, 3584;
$L__BB9_30:
	shl.b64 	%rd76, %rd389, 2;
	add.s64 	%rd77, %rd26, %rd76;
	ld.global.u32 	%r59, [%rd77];
	setp.gt.s32 	%p11, %r59, 5;
	selp.u64 	%rd78, 1, 0, %p11;
	ld.global.u32 	%r60, [%rd77+2048];
	setp.gt.s32 	%p12, %r60, 5;
	selp.u64 	%rd79, 1, 0, %p12;
	ld.global.u32 	%r61, [%rd77+4096];
	setp.gt.s32 	%p13, %r61, 5;
	selp.u64 	%rd80, 1, 0, %p13;
	ld.global.u32 	%r62, [%rd77+6144];
	setp.gt.s32 	%p14, %r62, 5;
	selp.u64 	%rd81, 1, 0, %p14;
	ld.global.u32 	%r63, [%rd77+8192];
	setp.gt.s32 	%p15, %r63, 5;
	selp.u64 	%rd82, 1, 0, %p15;
	ld.global.u32 	%r64, [%rd77+10240];
	setp.gt.s32 	%p16, %r64, 5;
	selp.u64 	%rd83, 1, 0, %p16;
	ld.global.u32 	%r65, [%rd77+12288];
	setp.gt.s32 	%p17, %r65, 5;
	selp.u64 	%rd84, 1, 0, %p17;
	add.s64 	%rd85, %rd401, %rd78;
	add.s64 	%rd86, %rd85, %rd79;
	add.s64 	%rd87, %rd86, %rd80;
	add.s64 	%rd88, %rd87, %rd81;
	add.s64 	%rd89, %rd88, %rd82;
	add.s64 	%rd90, %rd89, %rd83;
	add.s64 	%rd401, %rd90, %rd84;
	sub.s64 	%rd91, %rd58, %rd389;
	setp.lt.u64 	%p18, %rd91, 3584;
	@%p18 bra 	$L__BB9_45;
	add.s64 	%rd389, %rd389, 3584;
	setp.le.u64 	%p19, %rd389, %rd28;
	@%p19 bra 	$L__BB9_30;
$L__BB9_32:
	setp.le.u64 	%p20, %rd58, %rd389;
	cvt.u32.u64 	%r66, %rd389;
	cvt.u32.u64 	%r67, %rd58;
	sub.s32 	%r68, %r67, %r66;
	setp.ge.s32 	%p21, %r24, %r68;
	or.pred  	%p22, %p20, %p21;
	@%p22 bra 	$L__BB9_45;
	not.b32 	%r71, %r24;
	add.s32 	%r72, %r71, %r67;
	sub.s32 	%r74, %r72, %r66;
	shr.u32 	%r75, %r74, 9;
	add.s32 	%r25, %r75, 1;
	and.b32  	%r26, %r25, 15;
	setp.lt.u32 	%p23, %r74, 7680;
	mov.u32 	%r325, %r24;
	@%p23 bra 	$L__BB9_36;
	and.b32  	%r76, %r25, 16777200;
	neg.s32 	%r323, %r76;
	add.s64 	%rd93, %rd389, %rd25;
	shl.b64 	%rd94, %rd93, 2;
	add.s64 	%rd95, %rd94, %rd2;
	add.s64 	%rd391, %rd95, 16384;
	mov.u32 	%r325, %r24;
$L__BB9_35:
	.pragma "nounroll";
	ld.global.u32 	%r77, [%rd391+-16384];
	setp.gt.s32 	%p24, %r77, 5;
	selp.u64 	%rd96, 1, 0, %p24;
	add.s64 	%rd97, %rd401, %rd96;
	ld.global.u32 	%r78, [%rd391+-14336];
	setp.gt.s32 	%p25, %r78, 5;
	selp.u64 	%rd98, 1, 0, %p25;
	add.s64 	%rd99, %rd97, %rd98;
	ld.global.u32 	%r79, [%rd391+-12288];
	setp.gt.s32 	%p26, %r79, 5;
	selp.u64 	%rd100, 1, 0, %p26;
	add.s64 	%rd101, %rd99, %rd100;
	ld.global.u32 	%r80, [%rd391+-10240];
	setp.gt.s32 	%p27, %r80, 5;
	selp.u64 	%rd102, 1, 0, %p27;
	add.s64 	%rd103, %rd101, %rd102;
	ld.global.u32 	%r81, [%rd391+-8192];
	setp.gt.s32 	%p28, %r81, 5;
	selp.u64 	%rd104, 1, 0, %p28;
	add.s64 	%rd105, %rd103, %rd104;
	ld.global.u32 	%r82, [%rd391+-6144];
	setp.gt.s32 	%p29, %r82, 5;
	selp.u64 	%rd106, 1, 0, %p29;
	add.s64 	%rd107, %rd105, %rd106;
	ld.global.u32 	%r83, [%rd391+-4096];
	setp.gt.s32 	%p30, %r83, 5;
	selp.u64 	%rd108, 1, 0, %p30;
	add.s64 	%rd109, %rd107, %rd108;
	ld.global.u32 	%r84, [%rd391+-2048];
	setp.gt.s32 	%p31, %r84, 5;
	selp.u64 	%rd110, 1, 0, %p31;
	add.s64 	%rd111, %rd109, %rd110;
	ld.global.u32 	%r85, [%rd391];
	setp.gt.s32 	%p32, %r85, 5;
	selp.u64 	%rd112, 1, 0, %p32;
	add.s64 	%rd113, %rd111, %rd112;
	ld.global.u32 	%r86, [%rd391+2048];
	setp.gt.s32 	%p33, %r86, 5;
	selp.u64 	%rd114, 1, 0, %p33;
	add.s64 	%rd115, %rd113, %rd114;
	ld.global.u32 	%r87, [%rd391+4096];
	setp.gt.s32 	%p34, %r87, 5;
	selp.u64 	%rd116, 1, 0, %p34;
	add.s64 	%rd117, %rd115, %rd116;
	ld.global.u32 	%r88, [%rd391+6144];
	setp.gt.s32 	%p35, %r88, 5;
	selp.u64 	%rd118, 1, 0, %p35;
	add.s64 	%rd119, %rd117, %rd118;
	ld.global.u32 	%r89, [%rd391+8192];
	setp.gt.s32 	%p36, %r89, 5;
	selp.u64 	%rd120, 1, 0, %p36;
	add.s64 	%rd121, %rd119, %rd120;
	ld.global.u32 	%r90, [%rd391+10240];
	setp.gt.s32 	%p37, %r90, 5;
	selp.u64 	%rd122, 1, 0, %p37;
	add.s64 	%rd123, %rd121, %rd122;
	ld.global.u32 	%r91, [%rd391+12288];
	setp.gt.s32 	%p38, %r91, 5;
	selp.u64 	%rd124, 1, 0, %p38;
	add.s64 	%rd125, %rd123, %rd124;
	ld.global.u32 	%r92, [%rd391+14336];
	setp.gt.s32 	%p39, %r92, 5;
	selp.u64 	%rd126, 1, 0, %p39;
	add.s64 	%rd401, %rd125, %rd126;
	add.s32 	%r325, %r325, 8192;
	add.s32 	%r323, %r323, 16;
	add.s64 	%rd391, %rd391, 32768;
	setp.ne.s32 	%p40, %r323, 0;
	@%p40 bra 	$L__BB9_35;
$L__BB9_36:
	setp.eq.s32 	%p41, %r26, 0;
	@%p41 bra 	$L__BB9_45;
	and.b32  	%r33, %r25, 7;
	setp.lt.u32 	%p42, %r26, 8;
	@%p42 bra 	$L__BB9_39;
	cvt.u64.u32 	%rd128, %r325;
	add.s64 	%rd129, %rd389, %rd128;
	shl.b64 	%rd130, %rd129, 2;
	add.s64 	%rd131, %rd2, %rd130;
	ld.global.u32 	%r93, [%rd131];
	setp.gt.s32 	%p43, %r93, 5;
	selp.u64 	%rd132, 1, 0, %p43;
	add.s64 	%rd133, %rd401, %rd132;
	ld.global.u32 	%r94, [%rd131+2048];
	setp.gt.s32 	%p44, %r94, 5;
	selp.u64 	%rd134, 1, 0, %p44;
	add.s64 	%rd135, %rd133, %rd134;
	ld.global.u32 	%r95, [%rd131+4096];
	setp.gt.s32 	%p45, %r95, 5;
	selp.u64 	%rd136, 1, 0, %p45;
	add.s64 	%rd137, %rd135, %rd136;
	ld.global.u32 	%r96, [%rd131+6144];
	setp.gt.s32 	%p46, %r96, 5;
	selp.u64 	%rd138, 1, 0, %p46;
	add.s64 	%rd139, %rd137, %rd138;
	ld.global.u32 	%r97, [%rd131+8192];
	setp.gt.s32 	%p47, %r97, 5;
	selp.u64 	%rd140, 1, 0, %p47;
	add.s64 	%rd141, %rd139, %rd140;
	ld.global.u32 	%r98, [%rd131+10240];
	setp.gt.s32 	%p48, %r98, 5;
	selp.u64 	%rd142, 1, 0, %p48;
	add.s64 	%rd143, %rd141, %rd142;
	ld.global.u32 	%r99, [%rd131+12288];
	setp.gt.s32 	%p49, %r99, 5;
	selp.u64 	%rd144, 1, 0, %p49;
	add.s64 	%rd145, %rd143, %rd144;
	ld.global.u32 	%r100, [%rd131+14336];
	setp.gt.s32 	%p50, %r100, 5;
	selp.u64 	%rd146, 1, 0, %p50;
	add.s64 	%rd401, %rd145, %rd146;
	add.s32 	%r325, %r325, 4096;
$L__BB9_39:
	setp.eq.s32 	%p51, %r33, 0;
	@%p51 bra 	$L__BB9_45;
	and.b32  	%r36, %r25, 3;
	setp.lt.u32 	%p52, %r33, 4;
	@%p52 bra 	$L__BB9_42;
	cvt.u64.u32 	%rd148, %r325;
	add.s64 	%rd149, %rd389, %rd148;
	shl.b64 	%rd150, %rd149, 2;
	add.s64 	%rd151, %rd2, %rd150;
	ld.global.u32 	%r101, [%rd151];
	setp.gt.s32 	%p53, %r101, 5;
	selp.u64 	%rd152, 1, 0, %p53;
	add.s64 	%rd153, %rd401, %rd152;
	ld.global.u32 	%r102, [%rd151+2048];
	setp.gt.s32 	%p54, %r102, 5;
	selp.u64 	%rd154, 1, 0, %p54;
	add.s64 	%rd155, %rd153, %rd154;
	ld.global.u32 	%r103, [%rd151+4096];
	setp.gt.s32 	%p55, %r103, 5;
	selp.u64 	%rd156, 1, 0, %p55;
	add.s64 	%rd157, %rd155, %rd156;
	ld.global.u32 	%r104, [%rd151+6144];
	setp.gt.s32 	%p56, %r104, 5;
	selp.u64 	%rd158, 1, 0, %p56;
	add.s64 	%rd401, %rd157, %rd158;
	add.s32 	%r325, %r325, 2048;
$L__BB9_42:
	setp.eq.s32 	%p57, %r36, 0;
	@%p57 bra 	$L__BB9_45;
	cvt.u64.u32 	%rd159, %r325;
	add.s64 	%rd160, %rd389, %rd159;
	shl.b64 	%rd161, %rd160, 2;
	add.s64 	%rd399, %rd2, %rd161;
	neg.s32 	%r328, %r36;
$L__BB9_44:
	.pragma "nounroll";
	ld.global.u32 	%r105, [%rd399];
	setp.gt.s32 	%p58, %r105, 5;
	selp.u64 	%rd162, 1, 0, %p58;
	add.s64 	%rd401, %rd401, %rd162;
	add.s64 	%rd399, %rd399, 2048;
	add.s32 	%r328, %r328, 1;
	setp.ne.s32 	%p59, %r328, 0;
	@%p59 bra 	$L__BB9_44;
$L__BB9_45:
	// begin inline asm
	mov.u32 %r106, %laneid;
	// end inline asm
	mov.b64 	{%r108, %r113}, %rd401;
	mov.b32 	%r114, 1;
	mov.b32 	%r155, 31;
	mov.b32 	%r156, -1;
	// begin inline asm
	shfl.sync.down.b32 %r107, %r108, %r114, %r155, %r156;
	// end inline asm
	// begin inline asm
	shfl.sync.down.b32 %r112, %r113, %r114, %r155, %r156;
	// end inline asm
	mov.b64 	%rd163, {%r107, %r112};
	setp.gt.s32 	%p60, %r106, 30;
	selp.b64 	%rd164, 0, %rd163, %p60;
	add.s64 	%rd165, %rd164, %rd401;
	mov.b64 	{%r118, %r123}, %rd165;
	mov.b32 	%r124, 2;
	// begin inline asm
	shfl.sync.down.b32 %r117, %r118, %r124, %r155, %r156;
	// end inline asm
	// begin inline asm
	shfl.sync.down.b32 %r122, %r123, %r124, %r155, %r156;
	// end inline asm
	mov.b64 	%rd166, {%r117, %r122};
	setp.gt.s32 	%p61, %r106, 29;
	selp.b64 	%rd167, 0, %rd166, %p61;
	add.s64 	%rd168, %rd167, %rd165;
	mov.b64 	{%r128, %r133}, %rd168;
	mov.b32 	%r134, 4;
	// begin inline asm
	shfl.sync.down.b32 %r127, %r128, %r134, %r155, %r156;
	// end inline asm
	// begin inline asm
	shfl.sync.down.b32 %r132, %r133, %r134, %r155, %r156;
	// end inline asm
	mov.b64 	%rd169, {%r127, %r132};
	setp.gt.s32 	%p62, %r106, 27;
	selp.b64 	%rd170, 0, %rd169, %p62;
	add.s64 	%rd171, %rd170, %rd168;
	mov.b64 	{%r138, %r143}, %rd171;
	mov.b32 	%r144, 8;
	// begin inline asm
	shfl.sync.down.b32 %r137, %r138, %r144, %r155, %r156;
	// end inline asm
	// begin inline asm
	shfl.sync.down.b32 %r142, %r143, %r144, %r155, %r156;
	// end inline asm
	mov.b64 	%rd172, {%r137, %r142};
	setp.gt.s32 	%p63, %r106, 23;
	selp.b64 	%rd173, 0, %rd172, %p63;
	add.s64 	%rd174, %rd173, %rd171;
	mov.b64 	{%r148, %r153}, %rd174;
	mov.b32 	%r154, 16;
	// begin inline asm
	shfl.sync.down.b32 %r147, %r148, %r154, %r155, %r156;
	// end inline asm
	// begin inline asm
	shfl.sync.down.b32 %r152, %r153, %r154, %r155, %r156;
	// end inline asm
	mov.b64 	%rd175, {%r147, %r152};
	setp.gt.s32 	%p64, %r106, 15;
	selp.b64 	%rd176, 0, %rd175, %p64;
	add.s64 	%rd402, %rd176, %rd174;
	setp.ne.s32 	%p65, %r106, 0;
	@%p65 bra 	$L__BB9_47;
	shr.u32 	%r157, %r24, 2;
	and.b32  	%r158, %r157, 248;
	mov.u32 	%r159, _ZZN3cub18CUB_300001_SM_10006detail6reduce28DeviceReduceSingleTileKernelINS2_10policy_hubIlyN4cuda3std3__44plusIlEEE10Policy1000EN6thrust24THRUST_300001_SM_1000_NS18transform_iteratorI6count5NSD_6detail15normal_iteratorINSD_10device_ptrIiEEEEllEEPlyS9_llNS7_10__identityEEEvT0_T1_T2_T3_T4_T6_E12temp_storage;
	add.s32 	%r160, %r159, %r158;
	st.shared.u64 	[%r160+16], %rd402;
$L__BB9_47:
	bar.sync 	0;
	setp.ne.s32 	%p66, %r24, 0;
	@%p66 bra 	$L__BB9_49;
	ld.shared.u64 	%rd177, [_ZZN3cub18CUB_300001_SM_10006detail6reduce28DeviceReduceSingleTileKernelINS2_10policy_hubIlyN4cuda3std3__44plusIlEEE10Policy1000EN6thrust24THRUST_300001_SM_1000_NS18transform_iteratorI6count5NSD_6detail15normal_iteratorINSD_10device_ptrIiEEEEllEEPlyS9_llNS7_10__identityEEEvT0_T1_T2_T3_T4_T6_E12temp_storage+24];
	add.s64 	%rd178, %rd177, %rd402;
	ld.shared.u64 	%rd179, [_ZZN3cub18CUB_300001_SM_10006detail6reduce28DeviceReduceSingleTileKernelINS2_10policy_hubIlyN4cuda3std3__44plusIlEEE10Policy1000EN6thrust24THRUST_300001_SM_1000_NS18transform_iteratorI6count5NSD_6detail15normal_iteratorINSD_10device_ptrIiEEEEllEEPlyS9_llNS7_10__identityEEEvT0_T1_T2_T3_T4_T6_E12temp_storage+32];
	add.s64 	%rd180, %rd178, %rd179;
	ld.shared.u64 	%rd181, [_ZZN3cub18CUB_300001_SM_10006detail6reduce28DeviceReduceSingleTileKernelINS2_10policy_hubIlyN4cuda3std3__44plusIlEEE10Policy1000EN6thrust24THRUST_300001_SM_1000_NS18transform_iteratorI6count5NSD_6detail15normal_iteratorINSD_10device_ptrIiEEEEllEEPlyS9_llNS7_10__identityEEEvT0_T1_T2_T3_T4_T6_E12temp_storage+40];
	add.s64 	%rd182, %rd180, %rd181;
	ld.shared.u64 	%rd183, [_ZZN3cub18CUB_300001_SM_10006detail6reduce28DeviceReduceSingleTileKernelINS2_10policy_hubIlyN4cuda3std3__44plusIlEEE10Policy1000EN6thrust24THRUST_300001_SM_1000_NS18transform_iteratorI6count5NSD_6detail15normal_iteratorINSD_10device_ptrIiEEEEllEEPlyS9_llNS7_10__identityEEEvT0_T1_T2_T3_T4_T6_E12temp_storage+48];
	add.s64 	%rd184, %rd182, %rd183;
	ld.shared.u64 	%rd185, [_ZZN3cub18CUB_300001_SM_10006detail6reduce28DeviceReduceSingleTileKernelINS2_10policy_hubIlyN4cuda3std3__44plusIlEEE10Policy1000EN6thrust24THRUST_300001_SM_1000_NS18transform_iteratorI6count5NSD_6detail15normal_iteratorINSD_10device_ptrIiEEEEllEEPlyS9_llNS7_10__identityEEEvT0_T1_T2_T3_T4_T6_E12temp_storage+56];
	add.s64 	%rd186, %rd184, %rd185;
	ld.shared.u64 	%rd187, [_ZZN3cub18CUB_300001_SM_10006detail6reduce28DeviceReduceSingleTileKernelINS2_10policy_hubIlyN4cuda3std3__44plusIlEEE10Policy1000EN6thrust24THRUST_300001_SM_1000_NS18transform_iteratorI6count5NSD_6detail15normal_iteratorINSD_10device_ptrIiEEEEllEEPlyS9_llNS7_10__identityEEEvT0_T1_T2_T3_T4_T6_E12temp_storage+64];
	add.s64 	%rd188, %rd186, %rd187;
	ld.shared.u64 	%rd189, [_ZZN3cub18CUB_300001_SM_10006detail6reduce28DeviceReduceSingleTileKernelINS2_10policy_hubIlyN4cuda3std3__44plusIlEEE10Policy1000EN6thrust24THRUST_300001_SM_1000_NS18transform_iteratorI6count5NSD_6detail15normal_iteratorINSD_10device_ptrIiEEEEllEEPlyS9_llNS7_10__identityEEEvT0_T1_T2_T3_T4_T6_E12temp_storage+72];
	add.s64 	%rd190, %rd188, %rd189;
	ld.shared.u64 	%rd191, [_ZZN3cub18CUB_300001_SM_10006detail6reduce28DeviceReduceSingleTileKernelINS2_10policy_hubIlyN4cuda3std3__44plusIlEEE10Policy1000EN6thrust24THRUST_300001_SM_1000_NS18transform_iteratorI6count5NSD_6detail15normal_iteratorINSD_10device_ptrIiEEEEllEEPlyS9_llNS7_10__identityEEEvT0_T1_T2_T3_T4_T6_E12temp_storage+80];
	add.s64 	%rd192, %rd190, %rd191;
	ld.shared.u64 	%rd193, [_ZZN3cub18CUB_300001_SM_10006detail6reduce28DeviceReduceSingleTileKernelINS2_10policy_hubIlyN4cuda3std3__44plusIlEEE10Policy1000EN6thrust24THRUST_300001_SM_1000_NS18transform_iteratorI6count5NSD_6detail15normal_iteratorINSD_10device_ptrIiEEEEllEEPlyS9_llNS7_10__identityEEEvT0_T1_T2_T3_T4_T6_E12temp_storage+88];
	add.s64 	%rd194, %rd192, %rd193;
	ld.shared.u64 	%rd195, [_ZZN3cub18CUB_300001_SM_10006detail6reduce28DeviceReduceSingleTileKernelINS2_10policy_hubIlyN4cuda3std3__44plusIlEEE10Policy1000EN6thrust24THRUST_300001_SM_1000_NS18transform_iteratorI6count5NSD_6detail15normal_iteratorINSD_10device_ptrIiEEEEllEEPlyS9_llNS7_10__identityEEEvT0_T1_T2_T3_T4_T6_E12temp_storage+96];
	add.s64 	%rd196, %rd194, %rd195;
	ld.shared.u64 	%rd197, [_ZZN3cub18CUB_300001_SM_10006detail6reduce28DeviceReduceSingleTileKernelINS2_10policy_hubIlyN4cuda3std3__44plusIlEEE10Policy1000EN6thrust24THRUST_300001_SM_1000_NS18transform_iteratorI6count5NSD_6detail15normal_iteratorINSD_10device_ptrIiEEEEllEEPlyS9_llNS7_10__identityEEEvT0_T1_T2_T3_T4_T6_E12temp_storage+104];
	add.s64 	%rd198, %rd196, %rd197;
	ld.shared.u64 	%rd199, [_ZZN3cub18CUB_300001_SM_10006detail6reduce28DeviceReduceSingleTileKernelINS2_10policy_hubIlyN4cuda3std3__44plusIlEEE10Policy1000EN6thrust24THRUST_300001_SM_1000_NS18transform_iteratorI6count5NSD_6detail15normal_iteratorINSD_10device_ptrIiEEEEllEEPlyS9_llNS7_10__identityEEEvT0_T1_T2_T3_T4_T6_E12temp_storage+112];
	add.s64 	%rd200, %rd198, %rd199;
	ld.shared.u64 	%rd201, [_ZZN3cub18CUB_300001_SM_10006detail6reduce28DeviceReduceSingleTileKernelINS2_10policy_hubIlyN4cuda3std3__44plusIlEEE10Policy1000EN6thrust24THRUST_300001_SM_1000_NS18transform_iteratorI6count5NSD_6detail15normal_iteratorINSD_10device_ptrIiEEEEllEEPlyS9_llNS7_10__identityEEEvT0_T1_T2_T3_T4_T6_E12temp_storage+120];
	add.s64 	%rd202, %rd200, %rd201;
	ld.shared.u64 	%rd203, [_ZZN3cub18CUB_300001_SM_10006detail6reduce28DeviceReduceSingleTileKernelINS2_10policy_hubIlyN4cuda3std3__44plusIlEEE10Policy1000EN6thrust24THRUST_300001_SM_1000_NS18transform_iteratorI6count5NSD_6detail15normal_iteratorINSD_10device_ptrIiEEEEllEEPlyS9_llNS7_10__identityEEEvT0_T1_T2_T3_T4_T6_E12temp_storage+128];
	add.s64 	%rd204, %rd202, %rd203;
	ld.shared.u64 	%rd205, [_ZZN3cub18CUB_300001_SM_10006detail6reduce28DeviceReduceSingleTileKernelINS2_10policy_hubIlyN4cuda3std3__44plusIlEEE10Policy1000EN6thrust24THRUST_300001_SM_1000_NS18transform_iteratorI6count5NSD_6detail15normal_iteratorINSD_10device_ptrIiEEEEllEEPlyS9_llNS7_10__identityEEEvT0_T1_T2_T3_T4_T6_E12temp_storage+136];
	add.s64 	%rd402, %rd204, %rd205;
$L__BB9_49:
	mov.u32 	%r313, %tid.x;
	setp.ne.s32 	%p138, %r313, 0;
	@%p138 bra 	$L__BB9_51;
	add.s64 	%rd375, %rd402, %rd59;
	st.global.u64 	[%rd1], %rd375;
$L__BB9_51:
	ret;

}
	// .globl	_ZN3cub18CUB_300001_SM_10006detail6reduce18DeviceReduceKernelINS2_10policy_hubIlyN4cuda3std3__44plusIlEEE10Policy1000EN6thrust24THRUST_300001_SM_1000_NS18transform_iteratorI6count5NSD_6detail15normal_iteratorINSD_10device_ptrIiEEEEllEEyS9_lNS7_10__identityEEEvT0_PT3_T1_NS0_13GridEvenShareISQ_EET2_T4_
.visible .entry _ZN3cub18CUB_300001_SM_10006detail6reduce18DeviceReduceKernelINS2_10policy_hubIlyN4cuda3std3__44plusIlEEE10Policy1000EN6thrust24THRUST_300001_SM_1000_NS18transform_iteratorI6count5NSD_6detail15normal_iteratorINSD_10device_ptrIiEEEEllEEyS9_lNS7_10__identityEEEvT0_PT3_T1_NS0_13GridEvenShareISQ_EET2_T4_(
	.param .align 8 .b8 _ZN3cub18CUB_300001_SM_10006detail6reduce18DeviceReduceKernelINS2_10policy_hubIlyN4cuda3std3__44plusIlEEE10Policy1000EN6thrust24THRUST_300001_SM_1000_NS18transform_iteratorI6count5NSD_6detail15normal_iteratorINSD_10device_ptrIiEEEEllEEyS9_lNS7_10__identityEEEvT0_PT3_T1_NS0_13GridEvenShareISQ_EET2_T4__param_0[16],
	.param .u64 .ptr .align 1 _ZN3cub18CUB_300001_SM_10006detail6reduce18DeviceReduceKernelINS2_10policy_hubIlyN4cuda3std3__44plusIlEEE10Policy1000EN6thrust24THRUST_300001_SM_1000_NS18transform_iteratorI6count5NSD_6detail15normal_iteratorINSD_10device_ptrIiEEEEllEEyS9_lNS7_10__identityEEEvT0_PT3_T1_NS0_13GridEvenShareISQ_EET2_T4__param_1,
	.param .u64 _ZN3cub18CUB_300001_SM_10006detail6reduce18DeviceReduceKernelINS2_10policy_hubIlyN4cuda3std3__44plusIlEEE10Policy1000EN6thrust24THRUST_300001_SM_1000_NS18transform_iteratorI6count5NSD_6detail15normal_iteratorINSD_10device_ptrIiEEEEllEEyS9_lNS7_10__identityEEEvT0_PT3_T1_NS0_13GridEvenShareISQ_EET2_T4__param_2,
	.param .align 8 .b8 _ZN3cub18CUB_300001_SM_10006detail6reduce18DeviceReduceKernelINS2_10policy_hubIlyN4cuda3std3__44plusIlEEE10Policy1000EN6thrust24THRUST_300001_SM_1000_NS18transform_iteratorI6count5NSD_6detail15normal_iteratorINSD_10device_ptrIiEEEEllEEyS9_lNS7_10__identityEEEvT0_PT3_T1_NS0_13GridEvenShareISQ_EET2_T4__param_3[72],
	.param .align 1 .b8 _ZN3cub18CUB_300001_SM_10006detail6reduce18DeviceReduceKernelINS2_10policy_hubIlyN4cuda3std3__44plusIlEEE10Policy1000EN6thrust24THRUST_300001_SM_1000_NS18transform_iteratorI6count5NSD_6detail15normal_iteratorINSD_10device_ptrIiEEEEllEEyS9_lNS7_10__identityEEEvT0_PT3_T1_NS0_13GridEvenShareISQ_EET2_T4__param_4[1],
	.param .align 1 .b8 _ZN3cub18CUB_300001_SM_10006detail6reduce18DeviceReduceKernelINS2_10policy_hubIlyN4cuda3std3__44plusIlEEE10Policy1000EN6thrust24THRUST_300001_SM_1000_NS18transform_iteratorI6count5NSD_6detail15normal_iteratorINSD_10device_ptrIiEEEEllEEyS9_lNS7_10__identityEEEvT0_PT3_T1_NS0_13GridEvenShareISQ_EET2_T4__param_5[1]
)
.maxntid 512
{
	.reg .pred 	%p<138>;
	.reg .b16 	%rs<4>;
	.reg .b32 	%r<353>;
	.reg .b64 	%rd<420>;
	// demoted variable
	.shared .align 8 .b8 _ZZN3cub18CUB_300001_SM_10006detail6reduce18DeviceReduceKernelINS2_10policy_hubIlyN4cuda3std3__44plusIlEEE10Policy1000EN6thrust24THRUST_300001_SM_1000_NS18transform_iteratorI6count5NSD_6detail15normal_iteratorINSD_10device_ptrIiEEEEllEEyS9_lNS7_10__identityEEEvT0_PT3_T1_NS0_13GridEvenShareISQ_EET2_T4_E12temp_storage[152];
	ld.param.u64 	%rd1, [_ZN3cub18CUB_300001_SM_10006detail6reduce18DeviceReduceKernelINS2_10policy_hubIlyN4cuda3std3__44plusIlEEE10Policy1000EN6thrust24THRUST_300001_SM_1000_NS18transform_iteratorI6count5NSD_6detail15normal_iteratorINSD_10device_ptrIiEEEEllEEyS9_lNS7_10__identityEEEvT0_PT3_T1_NS0_13GridEvenShareISQ_EET2_T4__param_3+32];
	ld.param.u32 	%r1, [_ZN3cub18CUB_300001_SM_10006detail6reduce18DeviceReduceKernelINS2_10policy_hubIlyN4cuda3std3__44plusIlEEE10Policy1000EN6thrust24THRUST_300001_SM_1000_NS18transform_iteratorI6count5NSD_6detail15normal_iteratorINSD_10device_ptrIiEEEEllEEyS9_lNS7_10__identityEEEvT0_PT3_T1_NS0_13GridEvenShareISQ_EET2_T4__param_3+40];
	ld.param.u64 	%rd64, [_ZN3cub18CUB_300001_SM_10006detail6reduce18DeviceReduceKernelINS2_10policy_hubIlyN4cuda3std3__44plusIlEEE10Policy1000EN6thrust24THRUST_300001_SM_1000_NS18transform_iteratorI6count5NSD_6detail15normal_iteratorINSD_10device_ptrIiEEEEllEEyS9_lNS7_10__identityEEEvT0_PT3_T1_NS0_13GridEvenShareISQ_EET2_T4__param_0];
	cvta.to.global.u64 	%rd2, %rd64;
	mov.u32 	%r2, %ctaid.x;
	mul.lo.s32 	%r50, %r1, 3584;
	cvt.s64.s32 	%rd3, %r50;
	mul.lo.s32 	%r51, %r2, 3584;
	cvt.u64.u32 	%rd4, %r51;
	sub.s64 	%rd5, %rd1, %rd4;
	setp.gt.u64 	%p1, %rd5, 3583;
	@%p1 bra 	$L__BB10_25;
	cvt.u32.u64 	%r179, %rd4;
	cvt.u32.u64 	%r3, %rd1;
	sub.s32 	%r4, %r3, %r179;
	mov.u32 	%r5, %tid.x;
	setp.ge.s32 	%p66, %r5, %r4;
	mov.b64 	%rd403, 0;
	mov.u32 	%r340, %r5;
	@%p66 bra 	$L__BB10_3;
	add.s32 	%r181, %r179, %r5;
	mul.wide.u32 	%rd214, %r181, 4;
	add.s64 	%rd215, %rd2, %rd214;
	ld.global.u32 	%r182, [%rd215];
	setp.gt.s32 	%p67, %r182, 5;
	selp.u64 	%rd403, 1, 0, %p67;
	add.s32 	%r340, %r5, 512;
$L__BB10_3:
	setp.ge.s32 	%p68, %r340, %r4;
	@%p68 bra 	$L__BB10_16;
	not.b32 	%r184, %r340;
	add.s32 	%r185, %r184, %r3;
	sub.s32 	%r186, %r185, %r179;
	shr.u32 	%r187, %r186, 9;
	add.s32 	%r8, %r187, 1;
	and.b32  	%r9, %r8, 15;
	setp.lt.u32 	%p69, %r186, 7680;
	@%p69 bra 	$L__BB10_7;
	and.b32  	%r188, %r8, 16777200;
	neg.s32 	%r338, %r188;
	mul.wide.u32 	%rd217, %r2, 14336;
	mul.wide.u32 	%rd218, %r340, 4;
	add.s64 	%rd219, %rd217, %rd218;
	add.s64 	%rd220, %rd219, %rd2;
	add.s64 	%rd394, %rd220, 16384;
$L__BB10_6:
	.pragma "nounroll";
	ld.global.u32 	%r189, [%rd394+-16384];
	setp.gt.s32 	%p70, %r189, 5;
	selp.u64 	%rd221, 1, 0, %p70;
	add.s64 	%rd222, %rd403, %rd221;
	ld.global.u32 	%r190, [%rd394+-14336];
	setp.gt.s32 	%p71, %r190, 5;
	selp.u64 	%rd223, 1, 0, %p71;
	add.s64 	%rd224, %rd222, %rd223;
	ld.global.u32 	%r191, [%rd394+-12288];
	setp.gt.s32 	%p72, %r191, 5;
	selp.u64 	%rd225, 1, 0, %p72;
	add.s64 	%rd226, %rd224, %rd225;
	ld.global.u32 	%r192, [%rd394+-10240];
	setp.gt.s32 	%p73, %r192, 5;
	selp.u64 	%rd227, 1, 0, %p73;
	add.s64 	%rd228, %rd226, %rd227;
	ld.global.u32 	%r193, [%rd394+-8192];
	setp.gt.s32 	%p74, %r193, 5;
	selp.u64 	%rd229, 1, 0, %p74;
	add.s64 	%rd230, %rd228, %rd229;
	ld.global.u32 	%r194, [%rd394+-6144];
	setp.gt.s32 	%p75, %r194, 5;
	selp.u64 	%rd231, 1, 0, %p75;
	add.s64 	%rd232, %rd230, %rd231;
	ld.global.u32 	%r195, [%rd394+-4096];
	setp.gt.s32 	%p76, %r195, 5;
	selp.u64 	%rd233, 1, 0, %p76;
	add.s64 	%rd234, %rd232, %rd233;
	ld.global.u32 	%r196, [%rd394+-2048];
	setp.gt.s32 	%p77, %r196, 5;
	selp.u64 	%rd235, 1, 0, %p77;
	add.s64 	%rd236, %rd234, %rd235;
	ld.global.u32 	%r197, [%rd394];
	setp.gt.s32 	%p78, %r197, 5;
	selp.u64 	%rd237, 1, 0, %p78;
	add.s64 	%rd238, %rd236, %rd237;
	ld.global.u32 	%r198, [%rd394+2048];
	setp.gt.s32 	%p79, %r198, 5;
	selp.u64 	%rd239, 1, 0, %p79;
	add.s64 	%rd240, %rd238, %rd239;
	ld.global.u32 	%r199, [%rd394+4096];
	setp.gt.s32 	%p80, %r199, 5;
	selp.u64 	%rd241, 1, 0, %p80;
	add.s64 	%rd242, %rd240, %rd241;
	ld.global.u32 	%r200, [%rd394+6144];
	setp.gt.s32 	%p81, %r200, 5;
	selp.u64 	%rd243, 1, 0, %p81;
	add.s64 	%rd244, %rd242, %rd243;
	ld.global.u32 	%r201, [%rd394+8192];
	setp.gt.s32 	%p82, %r201, 5;
	selp.u64 	%rd245, 1, 0, %p82;
	add.s64 	%rd246, %rd244, %rd245;
	ld.global.u32 	%r202, [%rd394+10240];
	setp.gt.s32 	%p83, %r202, 5;
	selp.u64 	%rd247, 1, 0, %p83;
	add.s64 	%rd248, %rd246, %rd247;
	ld.global.u32 	%r203, [%rd394+12288];
	setp.gt.s32 	%p84, %r203, 5;
	selp.u64 	%rd249, 1, 0, %p84;
	add.s64 	%rd250, %rd248, %rd249;
	ld.global.u32 	%r204, [%rd394+14336];
	setp.gt.s32 	%p85, %r204, 5;
	selp.u64 	%rd251, 1, 0, %p85;
	add.s64 	%rd403, %rd250, %rd251;
	add.s32 	%r340, %r340, 8192;
	add.s32 	%r338, %r338, 16;
	add.s64 	%rd394, %rd394, 32768;
	setp.ne.s32 	%p86, %r338, 0;
	@%p86 bra 	$L__BB10_6;
$L__BB10_7:
	setp.eq.s32 	%p87, %r9, 0;
	@%p87 bra 	$L__BB10_16;
	and.b32  	%r16, %r8, 7;
	setp.lt.u32 	%p88, %r9, 8;
	@%p88 bra 	$L__BB10_10;
	cvt.s64.s32 	%rd253, %r340;
	add.s64 	%rd254, %rd253, %rd4;
	shl.b64 	%rd255, %rd254, 2;
	add.s64 	%rd256, %rd2, %rd255;
	ld.global.u32 	%r205, [%rd256];
	setp.gt.s32 	%p89, %r205, 5;
	selp.u64 	%rd257, 1, 0, %p89;
	add.s64 	%rd258, %rd403, %rd257;
	ld.global.u32 	%r206, [%rd256+2048];
	setp.gt.s32 	%p90, %r206, 5;
	selp.u64 	%rd259, 1, 0, %p90;
	add.s64 	%rd260, %rd258, %rd259;
	ld.global.u32 	%r207, [%rd256+4096];
	setp.gt.s32 	%p91, %r207, 5;
	selp.u64 	%rd261, 1, 0, %p91;
	add.s64 	%rd262, %rd260, %rd261;
	ld.global.u32 	%r208, [%rd256+6144];
	setp.gt.s32 	%p92, %r208, 5;
	selp.u64 	%rd263, 1, 0, %p92;
	add.s64 	%rd264, %rd262, %rd263;
	ld.global.u32 	%r209, [%rd256+8192];
	setp.gt.s32 	%p93, %r209, 5;
	selp.u64 	%rd265, 1, 0, %p93;
	add.s64 	%rd266, %rd264, %rd265;
	ld.global.u32 	%r210, [%rd256+10240];
	setp.gt.s32 	%p94, %r210, 5;
	selp.u64 	%rd267, 1, 0, %p94;
	add.s64 	%rd268, %rd266, %rd267;
	ld.global.u32 	%r211, [%rd256+12288];
	setp.gt.s32 	%p95, %r211, 5;
	selp.u64 	%rd269, 1, 0, %p95;
	add.s64 	%rd270, %rd268, %rd269;
	ld.global.u32 	%r212, [%rd256+14336];
	setp.gt.s32 	%p96, %r212, 5;
	selp.u64 	%rd271, 1, 0, %p96;
	add.s64 	%rd403, %rd270, %rd271;
	add.s32 	%r340, %r340, 4096;
$L__BB10_10:
	setp.eq.s32 	%p97, %r16, 0;
	@%p97 bra 	$L__BB10_16;
	and.b32  	%r19, %r8, 3;
	setp.lt.u32 	%p98, %r16, 4;
	@%p98 bra 	$L__BB10_13;
	cvt.s64.s32 	%rd273, %r340;
	add.s64 	%rd274, %rd273, %rd4;
	shl.b64 	%rd275, %rd274, 2;
	add.s64 	%rd276, %rd2, %rd275;
	ld.global.u32 	%r213, [%rd276];
	setp.gt.s32 	%p99, %r213, 5;
	selp.u64 	%rd277, 1, 0, %p99;
	add.s64 	%rd278, %rd403, %rd277;
	ld.global.u32 	%r214, [%rd276+2048];
	setp.gt.s32 	%p100, %r214, 5;
	selp.u64 	%rd279, 1, 0, %p100;
	add.s64 	%rd280, %rd278, %rd279;
	ld.global.u32 	%r215, [%rd276+4096];
	setp.gt.s32 	%p101, %r215, 5;
	selp.u64 	%rd281, 1, 0, %p101;
	add.s64 	%rd282, %rd280, %rd281;
	ld.global.u32 	%r216, [%rd276+6144];
	setp.gt.s32 	%p102, %r216, 5;
	selp.u64 	%rd283, 1, 0, %p102;
	add.s64 	%rd403, %rd282, %rd283;
	add.s32 	%r340, %r340, 2048;
$L__BB10_13:
	setp.eq.s32 	%p103, %r19, 0;
	@%p103 bra 	$L__BB10_16;
	mul.wide.u32 	%rd284, %r2, 14336;
	add.s64 	%rd21, %rd2, %rd284;
	neg.s32 	%r343, %r19;
$L__BB10_15:
	.pragma "nounroll";
	mul.wide.s32 	%rd285, %r340, 4;
	add.s64 	%rd286, %rd21, %rd285;
	ld.global.u32 	%r217, [%rd286];
	setp.gt.s32 	%p104, %r217, 5;
	selp.u64 	%rd287, 1, 0, %p104;
	add.s64 	%rd403, %rd403, %rd287;
	add.s32 	%r340, %r340, 512;
	add.s32 	%r343, %r343, 1;
	setp.ne.s32 	%p105, %r343, 0;
	@%p105 bra 	$L__BB10_15;
$L__BB10_16:
	setp.lt.s32 	%p106, %r4, 512;
	@%p106 bra 	$L__BB10_21;
	// begin inline asm
	mov.u32 %r281, %laneid;
	// end inline asm
	mov.b64 	{%r283, %r288}, %rd403;
	mov.b32 	%r289, 1;
	mov.b32 	%r330, 31;
	mov.b32 	%r331, -1;
	// begin inline asm
	shfl.sync.down.b32 %r282, %r283, %r289, %r330, %r331;
	// end inline asm
	// begin inline asm
	shfl.sync.down.b32 %r287, %r288, %r289, %r330, %r331;
	// end inline asm
	mov.b64 	%rd346, {%r282, %r287};
	setp.gt.s32 	%p130, %r281, 30;
	selp.b64 	%rd347, 0, %rd346, %p130;
	add.s64 	%rd348, %rd347, %rd403;
	mov.b64 	{%r293, %r298}, %rd348;
	mov.b32 	%r299, 2;
	// begin inline asm
	shfl.sync.down.b32 %r292, %r293, %r299, %r330, %r331;
	// end inline asm
	// begin inline asm
	shfl.sync.down.b32 %r297, %r298, %r299, %r330, %r331;
	// end inline asm
	mov.b64 	%rd349, {%r292, %r297};
	setp.gt.s32 	%p131, %r281, 29;
	selp.b64 	%rd350, 0, %rd349, %p131;
	add.s64 	%rd351, %rd350, %rd348;
	mov.b64 	{%r303, %r308}, %rd351;
	mov.b32 	%r309, 4;
	// begin inline asm
	shfl.sync.down.b32 %r302, %r303, %r309, %r330, %r331;
	// end inline asm
	// begin inline asm
	shfl.sync.down.b32 %r307, %r308, %r309, %r330, %r331;
	// end inline asm
	mov.b64 	%rd352, {%r302, %r307};
	setp.gt.s32 	%p132, %r281, 27;
	selp.b64 	%rd353, 0, %rd352, %p132;
	add.s64 	%rd354, %rd353, %rd351;
	mov.b64 	{%r313, %r318}, %rd354;
	mov.b32 	%r319, 8;
	// begin inline asm
	shfl.sync.down.b32 %r312, %r313, %r319, %r330, %r331;
	// end inline asm
	// begin inline asm
	shfl.sync.down.b32 %r317, %r318, %r319, %r330, %r331;
	// end inline asm
	mov.b64 	%rd355, {%r312, %r317};
	setp.gt.s32 	%p133, %r281, 23;
	selp.b64 	%rd356, 0, %rd355, %p133;
	add.s64 	%rd357, %rd356, %rd354;
	mov.b64 	{%r323, %r328}, %rd357;
	mov.b32 	%r329, 16;
	// begin inline asm
	shfl.sync.down.b32 %r322, %r323, %r329, %r330, %r331;
	// end inline asm
	// begin inline asm
	shfl.sync.down.b32 %r327, %r328, %r329, %r330, %r331;
	// end inline asm
	mov.b64 	%rd358, {%r322, %r327};
	setp.gt.s32 	%p134, %r281, 15;
	selp.b64 	%rd359, 0, %rd358, %p134;
	add.s64 	%rd419, %rd359, %rd357;
	setp.ne.s32 	%p135, %r281, 0;
	@%p135 bra 	$L__BB10_19;
	shr.u32 	%r332, %r5, 2;
	and.b32  	%r333, %r332, 248;
	mov.u32 	%r334, _ZZN3cub18CUB_300001_SM_10006detail6reduce18DeviceReduceKernelINS2_10policy_hubIlyN4cuda3std3__44plusIlEEE10Policy1000EN6thrust24THRUST_300001_SM_1000_NS18transform_iteratorI6count5NSD_6detail15normal_iteratorINSD_10device_ptrIiEEEEllEEyS9_lNS7_10__identityEEEvT0_PT3_T1_NS0_13GridEvenShareISQ_EET2_T4_E12temp_storage;
	add.s32 	%r335, %r334, %r333;
	st.shared.u64 	[%r335+16], %rd419;
$L__BB10_19:
	bar.sync 	0;
	setp.ne.s32 	%p136, %r5, 0;
	@%p136 bra 	$L__BB10_46;
	ld.shared.u64 	%rd360, [_ZZN3cub18CUB_300001_SM_10006detail6reduce18DeviceReduceKernelINS2_10policy_hubIlyN4cuda3std3__44plusIlEEE10Policy1000EN6thrust24THRUST_300001_SM_1000_NS18transform_iteratorI6count5NSD_6detail15normal_iteratorINSD_10device_ptrIiEEEEllEEyS9_lNS7_10__identityEEEvT0_PT3_T1_NS0_13GridEvenShareISQ_EET2_T4_E12temp_storage+24];
	add.s64 	%rd361, %rd360, %rd419;
	ld.shared.u64 	%rd362, [_ZZN3cub18CUB_300001_SM_10006detail6reduce18DeviceReduceKernelINS2_10policy_hubIlyN4cuda3std3__44plusIlEEE10Policy1000EN6thrust24THRUST_300001_SM_1000_NS18transform_iteratorI6count5NSD_6detail15normal_iteratorINSD_10device_ptrIiEEEEllEEyS9_lNS7_10__identityEEEvT0_PT3_T1_NS0_13GridEvenShareISQ_EET2_T4_E12temp_storage+32];
	add.s64 	%rd363, %rd361, %rd362;
	ld.shared.u64 	%rd364, [_ZZN3cub18CUB_300001_SM_10006detail6reduce18DeviceReduceKernelINS2_10policy_hubIlyN4cuda3std3__44plusIlEEE10Policy1000EN6thrust24THRUST_300001_SM_1000_NS18transform_iteratorI6count5NSD_6detail15normal_iteratorINSD_10device_ptrIiEEEEllEEyS9_lNS7_10__identityEEEvT0_PT3_T1_NS0_13GridEvenShareISQ_EET2_T4_E12temp_storage+40];
	add.s64 	%rd365, %rd363, %rd364;
	ld.shared.u64 	%rd366, [_ZZN3cub18CUB_300001_SM_10006detail6reduce18DeviceReduceKernelINS2_10policy_hubIlyN4cuda3std3__44plusIlEEE10Policy1000EN6thrust24THRUST_300001_SM_1000_NS18transform_iteratorI6count5NSD_6detail15normal_iteratorINSD_10device_ptrIiEEEEllEEyS9_lNS7_10__identityEEEvT0_PT3_T1_NS0_13GridEvenShareISQ_EET2_T4_E12temp_storage+48];
	add.s64 	%rd367, %rd365, %rd366;
	ld.shared.u64 	%rd368, [_ZZN3cub18CUB_300001_SM_10006detail6reduce18DeviceReduceKernelINS2_10policy_hubIlyN4cuda3std3__44plusIlEEE10Policy1000EN6thrust24THRUST_300001_SM_1000_NS18transform_iteratorI6count5NSD_6detail15normal_iteratorINSD_10device_ptrIiEEEEllEEyS9_lNS7_10__identityEEEvT0_PT3_T1_NS0_13GridEvenShareISQ_EET2_T4_E12temp_storage+56];
	add.s64 	%rd369, %rd367, %rd368;
	ld.shared.u64 	%rd370, [_ZZN3cub18CUB_300001_SM_10006detail6reduce18DeviceReduceKernelINS2_10policy_hubIlyN4cuda3std3__44plusIlEEE10Policy1000EN6thrust24THRUST_300001_SM_1000_NS18transform_iteratorI6count5NSD_6detail15normal_iteratorINSD_10device_ptrIiEEEEllEEyS9_lNS7_10__identityEEEvT0_PT3_T1_NS0_13GridEvenShareISQ_EET2_T4_E12temp_storage+64];
	add.s64 	%rd371, %rd369, %rd370;
	ld.shared.u64 	%rd372, [_ZZN3cub18CUB_300001_SM_10006detail6reduce18DeviceReduceKernelINS2_10policy_hubIlyN4cuda3std3__44plusIlEEE10Policy1000EN6thrust24THRUST_300001_SM_1000_NS18transform_iteratorI6count5NSD_6detail15normal_iteratorINSD_10device_ptrIiEEEEllEEyS9_lNS7_10__identityEEEvT0_PT3_T1_NS0_13GridEvenShareISQ_EET2_T4_E12temp_storage+72];
	add.s64 	%rd373, %rd371, %rd372;
	ld.shared.u64 	%rd374, [_ZZN3cub18CUB_300001_SM_10006detail6reduce18DeviceReduceKernelINS2_10policy_hubIlyN4cuda3std3__44plusIlEEE10Policy1000EN6thrust24THRUST_300001_SM_1000_NS18transform_iteratorI6count5NSD_6detail15normal_iteratorINSD_10device_ptrIiEEEEllEEyS9_lNS7_10__identityEEEvT0_PT3_T1_NS0_13GridEvenShareISQ_EET2_T4_E12temp_storage+80];
	add.s64 	%rd375, %rd373, %rd374;
	ld.shared.u64 	%rd376, [_ZZN3cub18CUB_300001_SM_10006detail6reduce18DeviceReduceKernelINS2_10policy_hubIlyN4cuda3std3__44plusIlEEE10Policy1000EN6thrust24THRUST_300001_SM_1000_NS18transform_iteratorI6count5NSD_6detail15normal_iteratorINSD_10device_ptrIiEEEEllEEyS9_lNS7_10__identityEEEvT0_PT3_T1_NS0_13GridEvenShareISQ_EET2_T4_E12temp_storage+88];
	add.s64 	%rd377, %rd375, %rd376;
	ld.shared.u64 	%rd378, [_ZZN3cub18CUB_300001_SM_10006detail6reduce18DeviceReduceKernelINS2_10policy_hubIlyN4cuda3std3__44plusIlEEE10Policy1000EN6thrust24THRUST_300001_SM_1000_NS18transform_iteratorI6count5NSD_6detail15normal_iteratorINSD_10device_ptrIiEEEEllEEyS9_lNS7_10__identityEEEvT0_PT3_T1_NS0_13GridEvenShareISQ_EET2_T4_E12temp_storage+96];
	add.s64 	%rd379, %rd377, %rd378;
	ld.shared.u64 	%rd380, [_ZZN3cub18CUB_300001_SM_10006detail6reduce18DeviceReduceKernelINS2_10policy_hubIlyN4cuda3std3__44plusIlEEE10Policy1000EN6thrust24THRUST_300001_SM_1000_NS18transform_iteratorI6count5NSD_6detail15normal_iteratorINSD_10device_ptrIiEEEEllEEyS9_lNS7_10__identityEEEvT0_PT3_T1_NS0_13GridEvenShareISQ_EET2_T4_E12temp_storage+104];
	add.s64 	%rd381, %rd379, %rd380;
	ld.shared.u64 	%rd382, [_ZZN3cub18CUB_300001_SM_10006detail6reduce18DeviceReduceKernelINS2_10policy_hubIlyN4cuda3std3__44plusIlEEE10Policy1000EN6thrust24THRUST_300001_SM_1000_NS18transform_iteratorI6count5NSD_6detail15normal_iteratorINSD_10device_ptrIiEEEEllEEyS9_lNS7_10__identityEEEvT0_PT3_T1_NS0_13GridEvenShareISQ_EET2_T4_E12temp_storage+112];
	add.s64 	%rd383, %rd381, %rd382;
	ld.shared.u64 	%rd384, [_ZZN3cub18CUB_300001_SM_10006detail6reduce18DeviceReduceKernelINS2_10policy_hubIlyN4cuda3std3__44plusIlEEE10Policy1000EN6thrust24THRUST_300001_SM_1000_NS18transform_iteratorI6count5NSD_6detail15normal_iteratorINSD_10device_ptrIiEEEEllEEyS9_lNS7_10__identityEEEvT0_PT3_T1_NS0_13GridEvenShareISQ_EET2_T4_E12temp_storage+120];
	add.s64 	%rd385, %rd383, %rd384;
	ld.shared.u64 	%rd386, [_ZZN3cub18CUB_300001_SM_10006detail6reduce18DeviceReduceKernelINS2_10policy_hubIlyN4cuda3std3__44plusIlEEE10Policy1000EN6thrust24THRUST_300001_SM_1000_NS18transform_iteratorI6count5NSD_6detail15normal_iteratorINSD_10device_ptrIiEEEEllEEyS9_lNS7_10__identityEEEvT0_PT3_T1_NS0_13GridEvenShareISQ_EET2_T4_E12temp_storage+128];
	add.s64 	%rd387, %rd385, %rd386;
	ld.shared.u64 	%rd388, [_ZZN3cub18CUB_300001_SM_10006detail6reduce18DeviceReduceKernelINS2_10policy_hubIlyN4cuda3std3__44plusIlEEE10Policy1000EN6thrust24THRUST_300001_SM_1000_NS18transform_iteratorI6count5NSD_6detail15normal_iteratorINSD_10device_ptrIiEEEEllEEyS9_lNS7_10__identityEEEvT0_PT3_T1_NS0_13GridEvenShareISQ_EET2_T4_E12temp_storage+136];
	add.s64 	%rd419, %rd387, %rd388;
	bra.uni 	$L__BB10_46;
$L__BB10_21:
	// begin inline asm
	mov.u32 %r218, %laneid;
	// end inline asm
	and.b32  	%r269, %r5, 992;
	add.s32 	%r270, %r269, 32;
	setp.gt.s32 	%p107, %r270, %r4;
	not.b32 	%r271, %r269;
	add.s32 	%r272, %r4, %r271;
	selp.b32 	%r267, %r272, 31, %p107;
	mov.b64 	{%r220, %r225}, %rd403;
	mov.b32 	%r226, 1;
	mov.b32 	%r268, -1;
	// begin inline asm
	shfl.sync.down.b32 %r219, %r220, %r226, %r267, %r268;
	// end inline asm
	// begin inline asm
	shfl.sync.down.b32 %r224, %r225, %r226, %r267, %r268;
	// end inline asm
	mov.b64 	%rd288, {%r219, %r224};
	setp.lt.s32 	%p108, %r218, %r267;
	selp.b64 	%rd289, %rd288, 0, %p108;
	add.s64 	%rd290, %rd289, %rd403;
	mov.b64 	{%r230, %r235}, %rd290;
	mov.b32 	%r236, 2;
	// begin inline asm
	shfl.sync.down.b32 %r229, %r230, %r236, %r267, %r268;
	// end inline asm
	// begin inline asm
	shfl.sync.down.b32 %r234, %r235, %r236, %r267, %r268;
	// end inline asm
	mov.b64 	%rd291, {%r229, %r234};
	add.s32 	%r273, %r218, 2;
	setp.gt.s32 	%p109, %r273, %r267;
	selp.b64 	%rd292, 0, %rd291, %p109;
	add.s64 	%rd293, %rd292, %rd290;
	mov.b64 	{%r240, %r245}, %rd293;
	mov.b32 	%r246, 4;
	// begin inline asm
	shfl.sync.down.b32 %r239, %r240, %r246, %r267, %r268;
	// end inline asm
	// begin inline asm
	shfl.sync.down.b32 %r244, %r245, %r246, %r267, %r268;
	// end inline asm
	mov.b64 	%rd294, {%r239, %r244};
	add.s32 	%r274, %r218, 4;
	setp.gt.s32 	%p110, %r274, %r267;
	selp.b64 	%rd295, 0, %rd294, %p110;
	add.s64 	%rd296, %rd295, %rd293;
	mov.b64 	{%r250, %r255}, %rd296;
	mov.b32 	%r256, 8;
	// begin inline asm
	shfl.sync.down.b32 %r249, %r250, %r256, %r267, %r268;
	// end inline asm
	// begin inline asm
	shfl.sync.down.b32 %r254, %r255, %r256, %r267, %r268;
	// end inline asm
	mov.b64 	%rd297, {%r249, %r254};
	add.s32 	%r275, %r218, 8;
	setp.gt.s32 	%p111, %r275, %r267;
	selp.b64 	%rd298, 0, %rd297, %p111;
	add.s64 	%rd299, %rd298, %rd296;
	mov.b64 	{%r260, %r265}, %rd299;
	mov.b32 	%r266, 16;
	// begin inline asm
	shfl.sync.down.b32 %r259, %r260, %r266, %r267, %r268;
	// end inline asm
	// begin inline asm
	shfl.sync.down.b32 %r264, %r265, %r266, %r267, %r268;
	// end inline asm
	mov.b64 	%rd300, {%r259, %r264};
	add.s32 	%r276, %r218, 16;
	setp.gt.s32 	%p112, %r276, %r267;
	selp.b64 	%rd301, 0, %rd300, %p112;
	add.s64 	%rd419, %rd301, %rd299;
	setp.ne.s32 	%p113, %r218, 0;
	@%p113 bra 	$L__BB10_23;
	shr.u32 	%r277, %r5, 2;
	and.b32  	%r278, %r277, 248;
	mov.u32 	%r279, _ZZN3cub18CUB_300001_SM_10006detail6reduce18DeviceReduceKernelINS2_10policy_hubIlyN4cuda3std3__44plusIlEEE10Policy1000EN6thrust24THRUST_300001_SM_1000_NS18transform_iteratorI6count5NSD_6detail15normal_iteratorINSD_10device_ptrIiEEEEllEEyS9_lNS7_10__identityEEEvT0_PT3_T1_NS0_13GridEvenShareISQ_EET2_T4_E12temp_storage;
	add.s32 	%r280, %r279, %r278;
	st.shared.u64 	[%r280+16], %rd419;
$L__BB10_23:
	bar.sync 	0;
	setp.ne.s32 	%p114, %r5, 0;
	@%p114 bra 	$L__BB10_46;
	setp.gt.s32 	%p115, %r4, 32;
	ld.shared.u64 	%rd302, [_ZZN3cub18CUB_300001_SM_10006detail6reduce18DeviceReduceKernelINS2_10policy_hubIlyN4cuda3std3__44plusIlEEE10Policy1000EN6thrust24THRUST_300001_SM_1000_NS18transform_iteratorI6count5NSD_6detail15normal_iteratorINSD_10device_ptrIiEEEEllEEyS9_lNS7_10__identityEEEvT0_PT3_T1_NS0_13GridEvenShareISQ_EET2_T4_E12temp_storage+24];
	selp.b64 	%rd303, %rd302, 0, %p115;
	add.s64 	%rd304, %rd303, %rd419;
	setp.gt.s32 	%p116, %r4, 64;
	ld.shared.u64 	%rd305, [_ZZN3cub18CUB_300001_SM_10006detail6reduce18DeviceReduceKernelINS2_10policy_hubIlyN4cuda3std3__44plusIlEEE10Policy1000EN6thrust24THRUST_300001_SM_1000_NS18transform_iteratorI6count5NSD_6detail15normal_iteratorINSD_10device_ptrIiEEEEllEEyS9_lNS7_10__identityEEEvT0_PT3_T1_NS0_13GridEvenShareISQ_EET2_T4_E12temp_storage+32];
	selp.b64 	%rd306, %rd305, 0, %p116;
	add.s64 	%rd307, %rd304, %rd306;
	setp.gt.s32 	%p117, %r4, 96;
	ld.shared.u64 	%rd308, [_ZZN3cub18CUB_300001_SM_10006detail6reduce18DeviceReduceKernelINS2_10policy_hubIlyN4cuda3std3__44plusIlEEE10Policy1000EN6thrust24THRUST_300001_SM_1000_NS18transform_iteratorI6count5NSD_6detail15normal_iteratorINSD_10device_ptrIiEEEEllEEyS9_lNS7_10__identityEEEvT0_PT3_T1_NS0_13GridEvenShareISQ_EET2_T4_E12temp_storage+40];
	selp.b64 	%rd309, %rd308, 0, %p117;
	add.s64 	%rd310, %rd307, %rd309;
	setp.gt.s32 	%p118, %r4, 128;
	ld.shared.u64 	%rd311, [_ZZN3cub18CUB_300001_SM_10006detail6reduce18DeviceReduceKernelINS2_10policy_hubIlyN4cuda3std3__44plusIlEEE10Policy1000EN6thrust24THRUST_300001_SM_1000_NS18transform_iteratorI6count5NSD_6detail15normal_iteratorINSD_10device_ptrIiEEEEllEEyS9_lNS7_10__identityEEEvT0_PT3_T1_NS0_13GridEvenShareISQ_EET2_T4_E12temp_storage+48];
	selp.b64 	%rd312, %rd311, 0, %p118;
	add.s64 	%rd313, %rd310, %rd312;
	setp.gt.s32 	%p119, %r4, 160;
	ld.shared.u64 	%rd314, [_ZZN3cub18CUB_300001_SM_10006detail6reduce18DeviceReduceKernelINS2_10policy_hubIlyN4cuda3std3__44plusIlEEE10Policy1000EN6thrust24THRUST_300001_SM_1000_NS18transform_iteratorI6count5NSD_6detail15normal_iteratorINSD_10device_ptrIiEEEEllEEyS9_lNS7_10__identityEEEvT0_PT3_T1_NS0_13GridEvenShareISQ_EET2_T4_E12temp_storage+56];
	selp.b64 	%rd315, %rd314, 0, %p119;
	add.s64 	%rd316, %rd313, %rd315;
	setp.gt.s32 	%p120, %r4, 192;
	ld.shared.u64 	%rd317, [_ZZN3cub18CUB_300001_SM_10006detail6reduce18DeviceReduceKernelINS2_10policy_hubIlyN4cuda3std3__44plusIlEEE10Policy1000EN6thrust24THRUST_300001_SM_1000_NS18transform_iteratorI6count5NSD_6detail15normal_iteratorINSD_10device_ptrIiEEEEllEEyS9_lNS7_10__identityEEEvT0_PT3_T1_NS0_13GridEvenShareISQ_EET2_T4_E12temp_storage+64];
	selp.b64 	%rd318, %rd317, 0, %p120;
	add.s64 	%rd319, %rd316, %rd318;
	setp.gt.s32 	%p121, %r4, 224;
	ld.shared.u64 	%rd320, [_ZZN3cub18CUB_300001_SM_10006detail6reduce18DeviceReduceKernelINS2_10policy_hubIlyN4cuda3std3__44plusIlEEE10Policy1000EN6thrust24THRUST_300001_SM_1000_NS18transform_iteratorI6count5NSD_6detail15normal_iteratorINSD_10device_ptrIiEEEEllEEyS9_lNS7_10__identityEEEvT0_PT3_T1_NS0_13GridEvenShareISQ_EET2_T4_E12temp_storage+72];
	selp.b64 	%rd321, %rd320, 0, %p121;
	add.s64 	%rd322, %rd319, %rd321;
	setp.gt.s32 	%p122, %r4, 256;
	ld.shared.u64 	%rd323, [_ZZN3cub18CUB_300001_SM_10006detail6reduce18DeviceReduceKernelINS2_10policy_hubIlyN4cuda3std3__44plusIlEEE10Policy1000EN6thrust24THRUST_300001_SM_1000_NS18transform_iteratorI6count5NSD_6detail15normal_iteratorINSD_10device_ptrIiEEEEllEEyS9_lNS7_10__identityEEEvT0_PT3_T1_NS0_13GridEvenShareISQ_EET2_T4_E12temp_storage+80];
	selp.b64 	%rd324, %rd323, 0, %p122;
	add.s64 	%rd325, %rd322, %rd324;
	setp.gt.s32 	%p123, %r4, 288;
	ld.shared.u64 	%rd326, [_ZZN3cub18CUB_300001_SM_10006detail6reduce18DeviceReduceKernelINS2_10policy_hubIlyN4cuda3std3__44plusIlEEE10Policy1000EN6thrust24THRUST_300001_SM_1000_NS18transform_iteratorI6count5NSD_6detail15normal_iteratorINSD_10device_ptrIiEEEEllEEyS9_lNS7_10__identityEEEvT0_PT3_T1_NS0_13GridEvenShareISQ_EET2_T4_E12temp_storage+88];
	selp.b64 	%rd327, %rd326, 0, %p123;
	add.s64 	%rd328, %rd325, %rd327;
	setp.gt.s32 	%p124, %r4, 320;
	ld.shared.u64 	%rd329, [_ZZN3cub18CUB_300001_SM_10006detail6reduce18DeviceReduceKernelINS2_10policy_hubIlyN4cuda3std3__44plusIlEEE10Policy1000EN6thrust24THRUST_300001_SM_1000_NS18transform_iteratorI6count5NSD_6detail15normal_iteratorINSD_10device_ptrIiEEEEllEEyS9_lNS7_10__identityEEEvT0_PT3_T1_NS0_13GridEvenShareISQ_EET2_T4_E12temp_storage+96];
	selp.b64 	%rd330, %rd329, 0, %p124;
	add.s64 	%rd331, %rd328, %rd330;
	setp.gt.s32 	%p125, %r4, 352;
	ld.shared.u64 	%rd332, [_ZZN3cub18CUB_300001_SM_10006detail6reduce18DeviceReduceKernelINS2_10policy_hubIlyN4cuda3std3__44plusIlEEE10Policy1000EN6thrust24THRUST_300001_SM_1000_NS18transform_iteratorI6count5NSD_6detail15normal_iteratorINSD_10device_ptrIiEEEEllEEyS9_lNS7_10__identityEEEvT0_PT3_T1_NS0_13GridEvenShareISQ_EET2_T4_E12temp_storage+104];
	selp.b64 	%rd333, %rd332, 0, %p125;
	add.s64 	%rd334, %rd331, %rd333;
	setp.gt.s32 	%p126, %r4, 384;
	ld.shared.u64 	%rd335, [_ZZN3cub18CUB_300001_SM_10006detail6reduce18DeviceReduceKernelINS2_10policy_hubIlyN4cuda3std3__44plusIlEEE10Policy1000EN6thrust24THRUST_300001_SM_1000_NS18transform_iteratorI6count5NSD_6detail15normal_iteratorINSD_10device_ptrIiEEEEllEEyS9_lNS7_10__identityEEEvT0_PT3_T1_NS0_13GridEvenShareISQ_EET2_T4_E12temp_storage+112];
	selp.b64 	%rd336, %rd335, 0, %p126;
	add.s64 	%rd337, %rd334, %rd336;
	setp.gt.s32 	%p127, %r4, 416;
	ld.shared.u64 	%rd338, [_ZZN3cub18CUB_300001_SM_10006detail6reduce18DeviceReduceKernelINS2_10policy_hubIlyN4cuda3std3__44plusIlEEE10Policy1000EN6thrust24THRUST_300001_SM_1000_NS18transform_iteratorI6count5NSD_6detail15normal_iteratorINSD_10device_ptrIiEEEEllEEyS9_lNS7_10__identityEEEvT0_PT3_T1_NS0_13GridEvenShareISQ_EET2_T4_E12temp_storage+120];
	selp.b64 	%rd339, %rd338, 0, %p127;
	add.s64 	%rd340, %rd337, %rd339;
	setp.gt.s32 	%p128, %r4, 448;
	ld.shared.u64 	%rd341, [_ZZN3cub18CUB_300001_SM_10006detail6reduce18DeviceReduceKernelINS2_10policy_hubIlyN4cuda3std3__44plusIlEEE10Policy1000EN6thrust24THRUST_300001_SM_1000_NS18transform_iteratorI6count5NSD_6detail15normal_iteratorINSD_10device_ptrIiEEEEllEEyS9_lNS7_10__identityEEEvT0_PT3_T1_NS0_13GridEvenShareISQ_EET2_T4_E12temp_storage+128];
	selp.b64 	%rd342, %rd341, 0, %p128;
	add.s64 	%rd343, %rd340, %rd342;
	setp.gt.s32 	%p129, %r4, 480;
	ld.shared.u64 	%rd344, [_ZZN3cub18CUB_300001_SM_10006detail6reduce18DeviceReduceKernelINS2_10policy_hubIlyN4cuda3std3__44plusIlEEE10Policy1000EN6thrust24THRUST_300001_SM_1000_NS18transform_iteratorI6count5NSD_6detail15normal_iteratorINSD_10device_ptrIiEEEEllEEyS9_lNS7_10__identityEEEvT0_PT3_T1_NS0_13GridEvenShareISQ_EET2_T4_E12temp_storage+136];
	selp.b64 	%rd345, %rd344, 0, %p129;
	add.s64 	%rd419, %rd343, %rd345;
	bra.uni 	$L__BB10_46;
$L__BB10_25:
	cvt.u32.u64 	%r52, %rd4;
	mov.u32 	%r27, %tid.x;
	add.s32 	%r53, %r52, %r27;
	mul.wide.u32 	%rd65, %r53, 4;
	add.s64 	%rd66, %rd2, %rd65;
	ld.global.u32 	%r54, [%rd66];
	setp.gt.s32 	%p2, %r54, 5;
	selp.u64 	%rd67, 1, 0, %p2;
	ld.global.u32 	%r55, [%rd66+2048];
	setp.gt.s32 	%p3, %r55, 5;
	selp.u64 	%rd68, 1, 0, %p3;
	ld.global.u32 	%r56, [%rd66+4096];
	setp.gt.s32 	%p4, %r56, 5;
	selp.u64 	%rd69, 1, 0, %p4;
	ld.global.u32 	%r57, [%rd66+6144];
	setp.gt.s32 	%p5, %r57, 5;
	selp.u64 	%rd70, 1, 0, %p5;
	ld.global.u32 	%r58, [%rd66+8192];
	setp.gt.s32 	%p6, %r58, 5;
	selp.u64 	%rd71, 1, 0, %p6;
	ld.global.u32 	%r59, [%rd66+10240];
	setp.gt.s32 	%p7, %r59, 5;
	selp.u64 	%rd72, 1, 0, %p7;
	ld.global.u32 	%r60, [%rd66+12288];
	setp.gt.s32 	%p8, %r60, 5;
	selp.u64 	%rd73, 1, 0, %p8;
	add.s64 	%rd74, %rd68, %rd67;
	add.s64 	%rd75, %rd74, %rd69;
	add.s64 	%rd76, %rd75, %rd70;
	add.s64 	%rd77, %rd76, %rd71;
	add.s64 	%rd78, %rd77, %rd72;
	add.s64 	%rd418, %rd78, %rd73;
	setp.lt.u64 	%p9, %rd5, %rd3;
	@%p9 bra 	$L__BB10_42;
	cvt.u32.u64 	%r62, %rd3;
	cvt.u64.u32 	%rd30, %r27;
	add.s64 	%rd405, %rd4, %rd3;
	cvt.u32.u64 	%r28, %rd1;
	not.b32 	%r64, %r27;
	add.s32 	%r65, %r64, %r28;
	sub.s32 	%r66, %r65, %r62;
	sub.s32 	%r345, %r66, %r52;
	add.s64 	%rd79, %rd405, %rd30;
	shl.b64 	%rd80, %rd79, 2;
	add.s64 	%rd81, %rd80, %rd2;
	add.s64 	%rd404, %rd81, 16384;
	mov.b32 	%r346, 0;
	mov.u64 	%rd406, %rd4;
$L__BB10_27:
	cvt.s64.s32 	%rd37, %r50;
	add.s64 	%rd406, %rd406, %rd37;
	add.s64 	%rd82, %rd1, -3584;
	setp.gt.u64 	%p10, %rd406, %rd82;
	@%p10 bra 	$L__BB10_29;
	mul.lo.s32 	%r68, %r1, 3584;
	cvt.s64.s32 	%rd83, %r68;
	add.s64 	%rd84, %rd406, %rd30;
	shl.b64 	%rd85, %rd84, 2;
	add.s64 	%rd86, %rd2, %rd85;
	ld.global.u32 	%r69, [%rd86];
	setp.gt.s32 	%p11, %r69, 5;
	selp.u64 	%rd87, 1, 0, %p11;
	ld.global.u32 	%r70, [%rd86+2048];
	setp.gt.s32 	%p12, %r70, 5;
	selp.u64 	%rd88, 1, 0, %p12;
	ld.global.u32 	%r71, [%rd86+4096];
	setp.gt.s32 	%p13, %r71, 5;
	selp.u64 	%rd89, 1, 0, %p13;
	ld.global.u32 	%r72, [%rd86+6144];
	setp.gt.s32 	%p14, %r72, 5;
	selp.u64 	%rd90, 1, 0, %p14;
	ld.global.u32 	%r73, [%rd86+8192];
	setp.gt.s32 	%p15, %r73, 5;
	selp.u64 	%rd91, 1, 0, %p15;
	ld.global.u32 	%r74, [%rd86+10240];
	setp.gt.s32 	%p16, %r74, 5;
	selp.u64 	%rd92, 1, 0, %p16;
	ld.global.u32 	%r75, [%rd86+12288];
	setp.gt.s32 	%p17, %r75, 5;
	selp.u64 	%rd93, 1, 0, %p17;
	add.s64 	%rd94, %rd418, %rd87;
	add.s64 	%rd95, %rd94, %rd88;
	add.s64 	%rd96, %rd95, %rd89;
	add.s64 	%rd97, %rd96, %rd90;
	add.s64 	%rd98, %rd97, %rd91;
	add.s64 	%rd99, %rd98, %rd92;
	add.s64 	%rd418, %rd99, %rd93;
	sub.s64 	%rd100, %rd1, %rd406;
	setp.lt.u64 	%p18, %rd100, %rd83;
	add.s32 	%r346, %r346, 1;
	add.s64 	%rd405, %rd405, %rd83;
	sub.s32 	%r345, %r345, %r68;
	mul.wide.s32 	%rd101, %r68, 4;
	add.s64 	%rd404, %rd404, %rd101;
	@%p18 bra 	$L__BB10_42;
	bra.uni 	$L__BB10_27;
$L__BB10_29:
	setp.le.u64 	%p19, %rd1, %rd406;
	cvt.u32.u64 	%r76, %rd406;
	cvt.u32.u64 	%r77, %rd1;
	sub.s32 	%r78, %r77, %r76;
	setp.ge.s32 	%p20, %r27, %r78;
	or.pred  	%p21, %p19, %p20;
	@%p21 bra 	$L__BB10_42;
	cvt.u32.u64 	%r80, %rd37;
	cvt.u32.u64 	%r81, %rd4;
	not.b32 	%r82, %r27;
	add.s32 	%r83, %r82, %r28;
	add.s32 	%r84, %r80, %r81;
	sub.s32 	%r85, %r83, %r84;
	mul.lo.s32 	%r86, %r1, %r346;
	mad.lo.s32 	%r87, %r86, -3584, %r85;
	shr.u32 	%r88, %r87, 9;
	add.s32 	%r34, %r88, 1;
	and.b32  	%r35, %r34, 15;
	setp.lt.u32 	%p22, %r87, 7680;
	mov.u32 	%r349, %r27;
	@%p22 bra 	$L__BB10_33;
	shr.u32 	%r89, %r345, 9;
	add.s32 	%r90, %r89, 1;
	and.b32  	%r91, %r90, 16777200;
	neg.s32 	%r347, %r91;
	mov.u32 	%r349, %r27;
$L__BB10_32:
	.pragma "nounroll";
	ld.global.u32 	%r92, [%rd404+-16384];
	setp.gt.s32 	%p23, %r92, 5;
	selp.u64 	%rd103, 1, 0, %p23;
	add.s64 	%rd104, %rd418, %rd103;
	ld.global.u32 	%r93, [%rd404+-14336];
	setp.gt.s32 	%p24, %r93, 5;
	selp.u64 	%rd105, 1, 0, %p24;
	add.s64 	%rd106, %rd104, %rd105;
	ld.global.u32 	%r94, [%rd404+-12288];
	setp.gt.s32 	%p25, %r94, 5;
	selp.u64 	%rd107, 1, 0, %p25;
	add.s64 	%rd108, %rd106, %rd107;
	ld.global.u32 	%r95, [%rd404+-10240];
	setp.gt.s32 	%p26, %r95, 5;
	selp.u64 	%rd109, 1, 0, %p26;
	add.s64 	%rd110, %rd108, %rd109;
	ld.global.u32 	%r96, [%rd404+-8192];
	setp.gt.s32 	%p27, %r96, 5;
	selp.u64 	%rd111, 1, 0, %p27;
	add.s64 	%rd112, %rd110, %rd111;
	ld.global.u32 	%r97, [%rd404+-6144];
	setp.gt.s32 	%p28, %r97, 5;
	selp.u64 	%rd113, 1, 0, %p28;
	add.s64 	%rd114, %rd112, %rd113;
	ld.global.u32 	%r98, [%rd404+-4096];
	setp.gt.s32 	%p29, %r98, 5;
	selp.u64 	%rd115, 1, 0, %p29;
	add.s64 	%rd116, %rd114, %rd115;
	ld.global.u32 	%r99, [%rd404+-2048];
	setp.gt.s32 	%p30, %r99, 5;
	selp.u64 	%rd117, 1, 0, %p30;
	add.s64 	%rd118, %rd116, %rd117;
	ld.global.u32 	%r100, [%rd404];
	setp.gt.s32 	%p31, %r100, 5;
	selp.u64 	%rd119, 1, 0, %p31;
	add.s64 	%rd120, %rd118, %rd119;
	ld.global.u32 	%r101, [%rd404+2048];
	setp.gt.s32 	%p32, %r101, 5;
	selp.u64 	%rd121, 1, 0, %p32;
	add.s64 	%rd122, %rd120, %rd121;
	ld.global.u32 	%r102, [%rd404+4096];
	setp.gt.s32 	%p33, %r102, 5;
	selp.u64 	%rd123, 1, 0, %p33;
	add.s64 	%rd124, %rd122, %rd123;
	ld.global.u32 	%r103, [%rd404+6144];
	setp.gt.s32 	%p34, %r103, 5;
	selp.u64 	%rd125, 1, 0, %p34;
	add.s64 	%rd126, %rd124, %rd125;
	ld.global.u32 	%r104, [%rd404+8192];
	setp.gt.s32 	%p35, %r104, 5;
	selp.u64 	%rd127, 1, 0, %p35;
	add.s64 	%rd128, %rd126, %rd127;
	ld.global.u32 	%r105, [%rd404+10240];
	setp.gt.s32 	%p36, %r105, 5;
	selp.u64 	%rd129, 1, 0, %p36;
	add.s64 	%rd130, %rd128, %rd129;
	ld.global.u32 	%r106, [%rd404+12288];
	setp.gt.s32 	%p37, %r106, 5;
	selp.u64 	%rd131, 1, 0, %p37;
	add.s64 	%rd132, %rd130, %rd131;
	ld.global.u32 	%r107, [%rd404+14336];
	setp.gt.s32 	%p38, %r107, 5;
	selp.u64 	%rd133, 1, 0, %p38;
	add.s64 	%rd418, %rd132, %rd133;
	add.s32 	%r349, %r349, 8192;
	add.s32 	%r347, %r347, 16;
	add.s64 	%rd404, %rd404, 32768;
	setp.ne.s32 	%p39, %r347, 0;
	@%p39 bra 	$L__BB10_32;
$L__BB10_33:
	setp.eq.s32 	%p40, %r35, 0;
	@%p40 bra 	$L__BB10_42;
	and.b32  	%r42, %r34, 7;
	setp.lt.u32 	%p41, %r35, 8;
	@%p41 bra 	$L__BB10_36;
	cvt.u64.u32 	%rd135, %r349;
	add.s64 	%rd136, %rd406, %rd135;
	shl.b64 	%rd137, %rd136, 2;
	add.s64 	%rd138, %rd2, %rd137;
	ld.global.u32 	%r108, [%rd138];
	setp.gt.s32 	%p42, %r108, 5;
	selp.u64 	%rd139, 1, 0, %p42;
	add.s64 	%rd140, %rd418, %rd139;
	ld.global.u32 	%r109, [%rd138+2048];
	setp.gt.s32 	%p43, %r109, 5;
	selp.u64 	%rd141, 1, 0, %p43;
	add.s64 	%rd142, %rd140, %rd141;
	ld.global.u32 	%r110, [%rd138+4096];
	setp.gt.s32 	%p44, %r110, 5;
	selp.u64 	%rd143, 1, 0, %p44;
	add.s64 	%rd144, %rd142, %rd143;
	ld.global.u32 	%r111, [%rd138+6144];
	setp.gt.s32 	%p45, %r111, 5;
	selp.u64 	%rd145, 1, 0, %p45;
	add.s64 	%rd146, %rd144, %rd145;
	ld.global.u32 	%r112, [%rd138+8192];
	setp.gt.s32 	%p46, %r112, 5;
	selp.u64 	%rd147, 1, 0, %p46;
	add.s64 	%rd148, %rd146, %rd147;
	ld.global.u32 	%r113, [%rd138+10240];
	setp.gt.s32 	%p47, %r113, 5;
	selp.u64 	%rd149, 1, 0, %p47;
	add.s64 	%rd150, %rd148, %rd149;
	ld.global.u32 	%r114, [%rd138+12288];
	setp.gt.s32 	%p48, %r114, 5;
	selp.u64 	%rd151, 1, 0, %p48;
	add.s64 	%rd152, %rd150, %rd151;
	ld.global.u32 	%r115, [%rd138+14336];
	setp.gt.s32 	%p49, %r115, 5;
	selp.u64 	%rd153, 1, 0, %p49;
	add.s64 	%rd418, %rd152, %rd153;
	add.s32 	%r349, %r349, 4096;
$L__BB10_36:
	setp.eq.s32 	%p50, %r42, 0;
	@%p50 bra 	$L__BB10_42;
	setp.lt.u32 	%p51, %r42, 4;
	@%p51 bra 	$L__BB10_39;
	cvt.u64.u32 	%rd155, %r349;
	add.s64 	%rd156, %rd406, %rd155;
	shl.b64 	%rd157, %rd156, 2;
	add.s64 	%rd158, %rd2, %rd157;
	ld.global.u32 	%r116, [%rd158];
	setp.gt.s32 	%p52, %r116, 5;
	selp.u64 	%rd159, 1, 0, %p52;
	add.s64 	%rd160, %rd418, %rd159;
	ld.global.u32 	%r117, [%rd158+2048];
	setp.gt.s32 	%p53, %r117, 5;
	selp.u64 	%rd161, 1, 0, %p53;
	add.s64 	%rd162, %rd160, %rd161;
	ld.global.u32 	%r118, [%rd158+4096];
	setp.gt.s32 	%p54, %r118, 5;
	selp.u64 	%rd163, 1, 0, %p54;
	add.s64 	%rd164, %rd162, %rd163;
	ld.global.u32 	%r119, [%rd158+6144];
	setp.gt.s32 	%p55, %r119, 5;
	selp.u64 	%rd165, 1, 0, %p55;
	add.s64 	%rd418, %rd164, %rd165;
	add.s32 	%r349, %r349, 2048;
$L__BB10_39:
	and.b32  	%r120, %r34, 3;
	setp.eq.s32 	%p56, %r120, 0;
	@%p56 bra 	$L__BB10_42;
	cvt.u64.u32 	%rd166, %r349;
	add.s64 	%rd167, %rd166, %rd405;
	shl.b64 	%rd168, %rd167, 2;
	add.s64 	%rd416, %rd2, %rd168;
	cvt.u16.u32 	%rs1, %r345;
	shr.u16 	%rs2, %rs1, 9;
	add.s16 	%rs3, %rs2, 1;
	cvt.u32.u16 	%r121, %rs3;
	and.b32  	%r122, %r121, 3;
	neg.s32 	%r352, %r122;
$L__BB10_41:
	.pragma "nounroll";
	ld.global.u32 	%r123, [%rd416];
	setp.gt.s32 	%p57, %r123, 5;
	selp.u64 	%rd169, 1, 0, %p57;
	add.s64 	%rd418, %rd418, %rd169;
	add.s64 	%rd416, %rd416, 2048;
	add.s32 	%r352, %r352, 1;
	setp.ne.s32 	%p58, %r352, 0;
	@%p58 bra 	$L__BB10_41;
$L__BB10_42:
	// begin inline asm
	mov.u32 %r124, %laneid;
	// end inline asm
	mov.b64 	{%r126, %r131}, %rd418;
	mov.b32 	%r132, 1;
	mov.b32 	%r173, 31;
	mov.b32 	%r174, -1;
	// begin inline asm
	shfl.sync.down.b32 %r125, %r126, %r132, %r173, %r174;
	// end inline asm
	// begin inline asm
	shfl.sync.down.b32 %r130, %r131, %r132, %r173, %r174;
	// end inline asm
	mov.b64 	%rd170, {%r125, %r130};
	setp.gt.s32 	%p59, %r124, 30;
	selp.b64 	%rd171, 0, %rd170, %p59;
	add.s64 	%rd172, %rd171, %rd418;
	mov.b64 	{%r136, %r141}, %rd172;
	mov.b32 	%r142, 2;
	// begin inline asm
	shfl.sync.down.b32 %r135, %r136, %r142, %r173, %r174;
	// end inline asm
	// begin inline asm
	shfl.sync.down.b32 %r140, %r141, %r142, %r173, %r174;
	// end inline asm
	mov.b64 	%rd173, {%r135, %r140};
	setp.gt.s32 	%p60, %r124, 29;
	selp.b64 	%rd174, 0, %rd173, %p60;
	add.s64 	%rd175, %rd174, %rd172;
	mov.b64 	{%r146, %r151}, %rd175;
	mov.b32 	%r152, 4;
	// begin inline asm
	shfl.sync.down.b32 %r145, %r146, %r152, %r173, %r174;
	// end inline asm
	// begin inline asm
	shfl.sync.down.b32 %r150, %r151, %r152, %r173, %r174;
	// end inline asm
	mov.b64 	%rd176, {%r145, %r150};
	setp.gt.s32 	%p61, %r124, 27;
	selp.b64 	%rd177, 0, %rd176, %p61;
	add.s64 	%rd178, %rd177, %rd175;
	mov.b64 	{%r156, %r161}, %rd178;
	mov.b32 	%r162, 8;
	// begin inline asm
	shfl.sync.down.b32 %r155, %r156, %r162, %r173, %r174;
	// end inline asm
	// begin inline asm
	shfl.sync.down.b32 %r160, %r161, %r162, %r173, %r174;
	// end inline asm
	mov.b64 	%rd179, {%r155, %r160};
	setp.gt.s32 	%p62, %r124, 23;
	selp.b64 	%rd180, 0, %rd179, %p62;
	add.s64 	%rd181, %rd180, %rd178;
	mov.b64 	{%r166, %r171}, %rd181;
	mov.b32 	%r172, 16;
	// begin inline asm
	shfl.sync.down.b32 %r165, %r166, %r172, %r173, %r174;
	// end inline asm
	// begin inline asm
	shfl.sync.down.b32 %r170, %r171, %r172, %r173, %r174;
	// end inline asm
	mov.b64 	%rd182, {%r165, %r170};
	setp.gt.s32 	%p63, %r124, 15;
	selp.b64 	%rd183, 0, %rd182, %p63;
	add.s64 	%rd419, %rd183, %rd181;
	setp.ne.s32 	%p64, %r124, 0;
	@%p64 bra 	$L__BB10_44;
	shr.u32 	%r175, %r27, 2;
	and.b32  	%r176, %r175, 248;
	mov.u32 	%r177, _ZZN3cub18CUB_300001_SM_10006detail6reduce18DeviceReduceKernelINS2_10policy_hubIlyN4cuda3std3__44plusIlEEE10Policy1000EN6thrust24THRUST_300001_SM_1000_NS18transform_iteratorI6count5NSD_6detail15normal_iteratorINSD_10device_ptrIiEEEEllEEyS9_lNS7_10__identityEEEvT0_PT3_T1_NS0_13GridEvenShareISQ_EET2_T4_E12temp_storage;
	add.s32 	%r178, %r177, %r176;
	st.shared.u64 	[%r178+16], %rd419;
$L__BB10_44:
	bar.sync 	0;
	setp.ne.s32 	%p65, %r27, 0;
	@%p65 bra 	$L__BB10_46;
	ld.shared.u64 	%rd184, [_ZZN3cub18CUB_300001_SM_10006detail6reduce18DeviceReduceKernelINS2_10policy_hubIlyN4cuda3std3__44plusIlEEE10Policy1000EN6thrust24THRUST_300001_SM_1000_NS18transform_iteratorI6count5NSD_6detail15normal_iteratorINSD_10device_ptrIiEEEEllEEyS9_lNS7_10__identityEEEvT0_PT3_T1_NS0_13GridEvenShareISQ_EET2_T4_E12temp_storage+24];
	add.s64 	%rd185, %rd184, %rd419;
	ld.shared.u64 	%rd186, [_ZZN3cub18CUB_300001_SM_10006detail6reduce18DeviceReduceKernelINS2_10policy_hubIlyN4cuda3std3__44plusIlEEE10Policy1000EN6thrust24THRUST_300001_SM_1000_NS18transform_iteratorI6count5NSD_6detail15normal_iteratorINSD_10device_ptrIiEEEEllEEyS9_lNS7_10__identityEEEvT0_PT3_T1_NS0_13GridEvenShareISQ_EET2_T4_E12temp_storage+32];
	add.s64 	%rd187, %rd185, %rd186;
	ld.shared.u64 	%rd188, [_ZZN3cub18CUB_300001_SM_10006detail6reduce18DeviceReduceKernelINS2_10policy_hubIlyN4cuda3std3__44plusIlEEE10Policy1000EN6thrust24THRUST_300001_SM_1000_NS18transform_iteratorI6count5NSD_6detail15normal_iteratorINSD_10device_ptrIiEEEEllEEyS9_lNS7_10__identityEEEvT0_PT3_T1_NS0_13GridEvenShareISQ_EET2_T4_E12temp_storage+40];
	add.s64 	%rd189, %rd187, %rd188;
	ld.shared.u64 	%rd190, [_ZZN3cub18CUB_300001_SM_10006detail6reduce18DeviceReduceKernelINS2_10policy_hubIlyN4cuda3std3__44plusIlEEE10Policy1000EN6thrust24THRUST_300001_SM_1000_NS18transform_iteratorI6count5NSD_6detail15normal_iteratorINSD_10device_ptrIiEEEEllEEyS9_lNS7_10__identityEEEvT0_PT3_T1_NS0_13GridEvenShareISQ_EET2_T4_E12temp_storage+48];
	add.s64 	%rd191, %rd189, %rd190;
	ld.shared.u64 	%rd192, [_ZZN3cub18CUB_300001_SM_10006detail6reduce18DeviceReduceKernelINS2_10policy_hubIlyN4cuda3std3__44plusIlEEE10Policy1000EN6thrust24THRUST_300001_SM_1000_NS18transform_iteratorI6count5NSD_6detail15normal_iteratorINSD_10device_ptrIiEEEEllEEyS9_lNS7_10__identityEEEvT0_PT3_T1_NS0_13GridEvenShareISQ_EET2_T4_E12temp_storage+56];
	add.s64 	%rd193, %rd191, %rd192;
	ld.shared.u64 	%rd194, [_ZZN3cub18CUB_300001_SM_10006detail6reduce18DeviceReduceKernelINS2_10policy_hubIlyN4cuda3std3__44plusIlEEE10Policy1000EN6thrust24THRUST_300001_SM_1000_NS18transform_iteratorI6count5NSD_6detail15normal_iteratorINSD_10device_ptrIiEEEEllEEyS9_lNS7_10__identityEEEvT0_PT3_T1_NS0_13GridEvenShareISQ_EET2_T4_E12temp_storage+64];
	add.s64 	%rd195, %rd193, %rd194;
	ld.shared.u64 	%rd196, [_ZZN3cub18CUB_300001_SM_10006detail6reduce18DeviceReduceKernelINS2_10policy_hubIlyN4cuda3std3__44plusIlEEE10Policy1000EN6thrust24THRUST_300001_SM_1000_NS18transform_iteratorI6count5NSD_6detail15normal_iteratorINSD_10device_ptrIiEEEEllEEyS9_lNS7_10__identityEEEvT0_PT3_T1_NS0_13GridEvenShareISQ_EET2_T4_E12temp_storage+72];
	add.s64 	%rd197, %rd195, %rd196;
	ld.shared.u64 	%rd198, [_ZZN3cub18CUB_300001_SM_10006detail6reduce18DeviceReduceKernelINS2_10policy_hubIlyN4cuda3std3__44plusIlEEE10Policy1000EN6thrust24THRUST_300001_SM_1000_NS18transform_iteratorI6count5NSD_6detail15normal_iteratorINSD_10device_ptrIiEEEEllEEyS9_lNS7_10__identityEEEvT0_PT3_T1_NS0_13GridEvenShareISQ_EET2_T4_E12temp_storage+80];
	add.s64 	%rd199, %rd197, %rd198;
	ld.shared.u64 	%rd200, [_ZZN3cub18CUB_300001_SM_10006detail6reduce18DeviceReduceKernelINS2_10policy_hubIlyN4cuda3std3__44plusIlEEE10Policy1000EN6thrust24THRUST_300001_SM_1000_NS18transform_iteratorI6count5NSD_6detail15normal_iteratorINSD_10device_ptrIiEEEEllEEyS9_lNS7_10__identityEEEvT0_PT3_T1_NS0_13GridEvenShareISQ_EET2_T4_E12temp_storage+88];
	add.s64 	%rd201, %rd199, %rd200;
	ld.shared.u64 	%rd202, [_ZZN3cub18CUB_300001_SM_10006detail6reduce18DeviceReduceKernelINS2_10policy_hubIlyN4cuda3std3__44plusIlEEE10Policy1000EN6thrust24THRUST_300001_SM_1000_NS18transform_iteratorI6count5NSD_6detail15normal_iteratorINSD_10device_ptrIiEEEEllEEyS9_lNS7_10__identityEEEvT0_PT3_T1_NS0_13GridEvenShareISQ_EET2_T4_E12temp_storage+96];
	add.s64 	%rd203, %rd201, %rd202;
	ld.shared.u64 	%rd204, [_ZZN3cub18CUB_300001_SM_10006detail6reduce18DeviceReduceKernelINS2_10policy_hubIlyN4cuda3std3__44plusIlEEE10Policy1000EN6thrust24THRUST_300001_SM_1000_NS18transform_iteratorI6count5NSD_6detail15normal_iteratorINSD_10device_ptrIiEEEEllEEyS9_lNS7_10__identityEEEvT0_PT3_T1_NS0_13GridEvenShareISQ_EET2_T4_E12temp_storage+104];
	add.s64 	%rd205, %rd203, %rd204;
	ld.shared.u64 	%rd206, [_ZZN3cub18CUB_300001_SM_10006detail6reduce18DeviceReduceKernelINS2_10policy_hubIlyN4cuda3std3__44plusIlEEE10Policy1000EN6thrust24THRUST_300001_SM_1000_NS18transform_iteratorI6count5NSD_6detail15normal_iteratorINSD_10device_ptrIiEEEEllEEyS9_lNS7_10__identityEEEvT0_PT3_T1_NS0_13GridEvenShareISQ_EET2_T4_E12temp_storage+112];
	add.s64 	%rd207, %rd205, %rd206;
	ld.shared.u64 	%rd208, [_ZZN3cub18CUB_300001_SM_10006detail6reduce18DeviceReduceKernelINS2_10policy_hubIlyN4cuda3std3__44plusIlEEE10Policy1000EN6thrust24THRUST_300001_SM_1000_NS18transform_iteratorI6count5NSD_6detail15normal_iteratorINSD_10device_ptrIiEEEEllEEyS9_lNS7_10__identityEEEvT0_PT3_T1_NS0_13GridEvenShareISQ_EET2_T4_E12temp_storage+120];
	add.s64 	%rd209, %rd207, %rd208;
	ld.shared.u64 	%rd210, [_ZZN3cub18CUB_300001_SM_10006detail6reduce18DeviceReduceKernelINS2_10policy_hubIlyN4cuda3std3__44plusIlEEE10Policy1000EN6thrust24THRUST_300001_SM_1000_NS18transform_iteratorI6count5NSD_6detail15normal_iteratorINSD_10device_ptrIiEEEEllEEyS9_lNS7_10__identityEEEvT0_PT3_T1_NS0_13GridEvenShareISQ_EET2_T4_E12temp_storage+128];
	add.s64 	%rd211, %rd209, %rd210;
	ld.shared.u64 	%rd212, [_ZZN3cub18CUB_300001_SM_10006detail6reduce18DeviceReduceKernelINS2_10policy_hubIlyN4cuda3std3__44plusIlEEE10Policy1000EN6thrust24THRUST_300001_SM_1000_NS18transform_iteratorI6count5NSD_6detail15normal_iteratorINSD_10device_ptrIiEEEEllEEyS9_lNS7_10__identityEEEvT0_PT3_T1_NS0_13GridEvenShareISQ_EET2_T4_E12temp_storage+136];
	add.s64 	%rd419, %rd211, %rd212;
$L__BB10_46:
	mov.u32 	%r336, %tid.x;
	setp.ne.s32 	%p137, %r336, 0;
	@%p137 bra 	$L__BB10_48;
	ld.param.u64 	%rd392, [_ZN3cub18CUB_300001_SM_10006detail6reduce18DeviceReduceKernelINS2_10policy_hubIlyN4cuda3std3__44plusIlEEE10Policy1000EN6thrust24THRUST_300001_SM_1000_NS18transform_iteratorI6count5NSD_6detail15normal_iteratorINSD_10device_ptrIiEEEEllEEyS9_lNS7_10__identityEEEvT0_PT3_T1_NS0_13GridEvenShareISQ_EET2_T4__param_1];
	cvta.to.global.u64 	%rd389, %rd392;
	mul.wide.u32 	%rd390, %r2, 8;
	add.s64 	%rd391, %rd389, %rd390;
	st.global.u64 	[%rd391], %rd419;
$L__BB10_48:
	ret;

}
	// .globl	_ZN3cub18CUB_300001_SM_10006detail6reduce28DeviceReduceSingleTileKernelINS2_10policy_hubIlyN4cuda3std3__44plusIlEEE10Policy1000EPlSC_iS9_llNS7_10__identityEEEvT0_T1_T2_T3_T4_T6_
.visible .entry _ZN3cub18CUB_300001_SM_10006detail6reduce28DeviceReduceSingleTileKernelINS2_10policy_hubIlyN4cuda3std3__44plusIlEEE10Policy1000EPlSC_iS9_llNS7_10__identityEEEvT0_T1_T2_T3_T4_T6_(
	.param .u64 .ptr .align 1 _ZN3cub18CUB_300001_SM_10006detail6reduce28DeviceReduceSingleTileKernelINS2_10policy_hubIlyN4cuda3std3__44plusIlEEE10Policy1000EPlSC_iS9_llNS7_10__identityEEEvT0_T1_T2_T3_T4_T6__param_0,
	.param .u64 .ptr .align 1 _ZN3cub18CUB_300001_SM_10006detail6reduce28DeviceReduceSingleTileKernelINS2_10policy_hubIlyN4cuda3std3__44plusIlEEE10Policy1000EPlSC_iS9_llNS7_10__identityEEEvT0_T1_T2_T3_T4_T6__param_1,
	.param .u32 _ZN3cub18CUB_300001_SM_10006detail6reduce28DeviceReduceSingleTileKernelINS2_10policy_hubIlyN4cuda3std3__44plusIlEEE10Policy1000EPlSC_iS9_llNS7_10__identityEEEvT0_T1_T2_T3_T4_T6__param_2,
	.param .align 1 .b8 _ZN3cub18CUB_300001_SM_10006detail6reduce28DeviceReduceSingleTileKernelINS2_10policy_hubIlyN4cuda3std3__44plusIlEEE10Policy1000EPlSC_iS9_llNS7_10__identityEEEvT0_T1_T2_T3_T4_T6__param_3[1],
	.param .u64 _ZN3cub18CUB_300001_SM_10006detail6reduce28DeviceReduceSingleTileKernelINS2_10policy_hubIlyN4cuda3std3__44plusIlEEE10Policy1000EPlSC_iS9_llNS7_10__identityEEEvT0_T1_T2_T3_T4_T6__param_4,
	.param .align 1 .b8 _ZN3cub18CUB_300001_SM_10006detail6reduce28DeviceReduceSingleTileKernelINS2_10policy_hubIlyN4cuda3std3__44plusIlEEE10Policy1000EPlSC_iS9_llNS7_10__identityEEEvT0_T1_T2_T3_T4_T6__param_5[1]
)
.maxntid 512
.minnctapersm 1
{
	.reg .pred 	%p<58>;
	.reg .b32 	%r<238>;
	.reg .b64 	%rd<281>;
	// demoted variable
	.shared .align 8 .b8 _ZZN3cub18CUB_300001_SM_10006detail6reduce28DeviceReduceSingleTileKernelINS2_10policy_hubIlyN4cuda3std3__44plusIlEEE10Policy1000EPlSC_iS9_llNS7_10__identityEEEvT0_T1_T2_T3_T4_T6_E12temp_storage[152];
	ld.param.u64 	%rd35, [_ZN3cub18CUB_300001_SM_10006detail6reduce28DeviceReduceSingleTileKernelINS2_10policy_hubIlyN4cuda3std3__44plusIlEEE10Policy1000EPlSC_iS9_llNS7_10__identityEEEvT0_T1_T2_T3_T4_T6__param_0];
	ld.param.u64 	%rd37, [_ZN3cub18CUB_300001_SM_10006detail6reduce28DeviceReduceSingleTileKernelINS2_10policy_hubIlyN4cuda3std3__44plusIlEEE10Policy1000EPlSC_iS9_llNS7_10__identityEEEvT0_T1_T2_T3_T4_T6__param_1];
	ld.param.u32 	%r34, [_ZN3cub18CUB_300001_SM_10006detail6reduce28DeviceReduceSingleTileKernelINS2_10policy_hubIlyN4cuda3std3__44plusIlEEE10Policy1000EPlSC_iS9_llNS7_10__identityEEEvT0_T1_T2_T3_T4_T6__param_2];
	ld.param.u64 	%rd36, [_ZN3cub18CUB_300001_SM_10006detail6reduce28DeviceReduceSingleTileKernelINS2_10policy_hubIlyN4cuda3std3__44plusIlEEE10Policy1000EPlSC_iS9_llNS7_10__identityEEEvT0_T1_T2_T3_T4_T6__param_4];
	cvta.to.global.u64 	%rd1, %rd37;
	setp.ne.s32 	%p1, %r34, 0;
	@%p1 bra 	$L__BB11_3;
	mov.u32 	%r224, %tid.x;
	setp.ne.s32 	%p57, %r224, 0;
	@%p57 bra 	$L__BB11_39;
	st.global.u64 	[%rd1], %rd36;
	bra.uni 	$L__BB11_39;
$L__BB11_3:
	setp.gt.s32 	%p2, %r34, 3583;
	@%p2 bra 	$L__BB11_21;
	mov.u32 	%r1, %tid.x;
	setp.ge.s32 	%p19, %r1, %r34;
	mov.b64 	%rd271, 0;
	mov.u32 	%r228, %r1;
	@%p19 bra 	$L__BB11_6;
	mul.wide.u32 	%rd146, %r1, 8;
	add.s64 	%rd145, %rd35, %rd146;
	// begin inline asm
	ld.global.nc.u64 %rd271, [%rd145];
	// end inline asm
	add.s32 	%r228, %r1, 512;
$L__BB11_6:
	setp.ge.s32 	%p20, %r228, %r34;
	@%p20 bra 	$L__BB11_12;
	not.b32 	%r100, %r228;
	add.s32 	%r4, %r34, %r100;
	and.b32  	%r101, %r4, 1536;
	setp.eq.s32 	%p21, %r101, 1536;
	@%p21 bra 	$L__BB11_10;
	mul.wide.u32 	%rd148, %r228, 8;
	add.s64 	%rd266, %rd35, %rd148;
	shr.u32 	%r102, %r4, 9;
	add.s32 	%r103, %r102, 1;
	and.b32  	%r104, %r103, 3;
	neg.s32 	%r226, %r104;
$L__BB11_9:
	.pragma "nounroll";
	// begin inline asm
	ld.global.nc.u64 %rd149, [%rd266];
	// end inline asm
	add.s64 	%rd271, %rd149, %rd271;
	add.s32 	%r228, %r228, 512;
	add.s64 	%rd266, %rd266, 4096;
	add.s32 	%r226, %r226, 1;
	setp.ne.s32 	%p22, %r226, 0;
	@%p22 bra 	$L__BB11_9;
$L__BB11_10:
	setp.lt.u32 	%p23, %r4, 1536;
	@%p23 bra 	$L__BB11_12;
$L__BB11_11:
	mul.wide.s32 	%rd159, %r228, 8;
	add.s64 	%rd152, %rd35, %rd159;
	// begin inline asm
	ld.global.nc.u64 %rd151, [%rd152];
	// end inline asm
	add.s64 	%rd160, %rd151, %rd271;
	add.s64 	%rd154, %rd152, 4096;
	// begin inline asm
	ld.global.nc.u64 %rd153, [%rd154];
	// end inline asm
	add.s64 	%rd161, %rd153, %rd160;
	add.s64 	%rd156, %rd152, 8192;
	// begin inline asm
	ld.global.nc.u64 %rd155, [%rd156];
	// end inline asm
	add.s64 	%rd162, %rd155, %rd161;
	add.s64 	%rd158, %rd152, 12288;
	// begin inline asm
	ld.global.nc.u64 %rd157, [%rd158];
	// end inline asm
	add.s64 	%rd271, %rd157, %rd162;
	add.s32 	%r228, %r228, 2048;
	setp.lt.s32 	%p24, %r228, %r34;
	@%p24 bra 	$L__BB11_11;
$L__BB11_12:
	setp.lt.s32 	%p25, %r34, 512;
	@%p25 bra 	$L__BB11_17;
	// begin inline asm
	mov.u32 %r168, %laneid;
	// end inline asm
	mov.b64 	{%r170, %r175}, %rd271;
	mov.b32 	%r176, 1;
	mov.b32 	%r217, 31;
	mov.b32 	%r218, -1;
	// begin inline asm
	shfl.sync.down.b32 %r169, %r170, %r176, %r217, %r218;
	// end inline asm
	// begin inline asm
	shfl.sync.down.b32 %r174, %r175, %r176, %r217, %r218;
	// end inline asm
	mov.b64 	%rd221, {%r169, %r174};
	setp.gt.s32 	%p49, %r168, 30;
	selp.b64 	%rd222, 0, %rd221, %p49;
	add.s64 	%rd223, %rd222, %rd271;
	mov.b64 	{%r180, %r185}, %rd223;
	mov.b32 	%r186, 2;
	// begin inline asm
	shfl.sync.down.b32 %r179, %r180, %r186, %r217, %r218;
	// end inline asm
	// begin inline asm
	shfl.sync.down.b32 %r184, %r185, %r186, %r217, %r218;
	// end inline asm
	mov.b64 	%rd224, {%r179, %r184};
	setp.gt.s32 	%p50, %r168, 29;
	selp.b64 	%rd225, 0, %rd224, %p50;
	add.s64 	%rd226, %rd225, %rd223;
	mov.b64 	{%r190, %r195}, %rd226;
	mov.b32 	%r196, 4;
	// begin inline asm
	shfl.sync.down.b32 %r189, %r190, %r196, %r217, %r218;
	// end inline asm
	// begin inline asm
	shfl.sync.down.b32 %r194, %r195, %r196, %r217, %r218;
	// end inline asm
	mov.b64 	%rd227, {%r189, %r194};
	setp.gt.s32 	%p51, %r168, 27;
	selp.b64 	%rd228, 0, %rd227, %p51;
	add.s64 	%rd229, %rd228, %rd226;
	mov.b64 	{%r200, %r205}, %rd229;
	mov.b32 	%r206, 8;
	// begin inline asm
	shfl.sync.down.b32 %r199, %r200, %r206, %r217, %r218;
	// end inline asm
	// begin inline asm
	shfl.sync.down.b32 %r204, %r205, %r206, %r217, %r218;
	// end inline asm
	mov.b64 	%rd230, {%r199, %r204};
	setp.gt.s32 	%p52, %r168, 23;
	selp.b64 	%rd231, 0, %rd230, %p52;
	add.s64 	%rd232, %rd231, %rd229;
	mov.b64 	{%r210, %r215}, %rd232;
	mov.b32 	%r216, 16;
	// begin inline asm
	shfl.sync.down.b32 %r209, %r210, %r216, %r217, %r218;
	// end inline asm
	// begin inline asm
	shfl.sync.down.b32 %r214, %r215, %r216, %r217, %r218;
	// end inline asm
	mov.b64 	%rd233, {%r209, %r214};
	setp.gt.s32 	%p53, %r168, 15;
	selp.b64 	%rd234, 0, %rd233, %p53;
	add.s64 	%rd280, %rd234, %rd232;
	setp.ne.s32 	%p54, %r168, 0;
	@%p54 bra 	$L__BB11_15;
	shr.u32 	%r219, %r1, 2;
	and.b32  	%r220, %r219, 248;
	mov.u32 	%r221, _ZZN3cub18CUB_300001_SM_10006detail6reduce28DeviceReduceSingleTileKernelINS2_10policy_hubIlyN4cuda3std3__44plusIlEEE10Policy1000EPlSC_iS9_llNS7_10__identityEEEvT0_T1_T2_T3_T4_T6_E12temp_storage;
	add.s32 	%r222, %r221, %r220;
	st.shared.u64 	[%r222+16], %rd280;
$L__BB11_15:
	bar.sync 	0;
	setp.ne.s32 	%p55, %r1, 0;
	@%p55 bra 	$L__BB11_37;
	ld.shared.u64 	%rd235, [_ZZN3cub18CUB_300001_SM_10006detail6reduce28DeviceReduceSingleTileKernelINS2_10policy_hubIlyN4cuda3std3__44plusIlEEE10Policy1000EPlSC_iS9_llNS7_10__identityEEEvT0_T1_T2_T3_T4_T6_E12temp_storage+24];
	add.s64 	%rd236, %rd235, %rd280;
	ld.shared.u64 	%rd237, [_ZZN3cub18CUB_300001_SM_10006detail6reduce28DeviceReduceSingleTileKernelINS2_10policy_hubIlyN4cuda3std3__44plusIlEEE10Policy1000EPlSC_iS9_llNS7_10__identityEEEvT0_T1_T2_T3_T4_T6_E12temp_storage+32];
	add.s64 	%rd238, %rd236, %rd237;
	ld.shared.u64 	%rd239, [_ZZN3cub18CUB_300001_SM_10006detail6reduce28DeviceReduceSingleTileKernelINS2_10policy_hubIlyN4cuda3std3__44plusIlEEE10Policy1000EPlSC_iS9_llNS7_10__identityEEEvT0_T1_T2_T3_T4_T6_E12temp_storage+40];
	add.s64 	%rd240, %rd238, %rd239;
	ld.shared.u64 	%rd241, [_ZZN3cub18CUB_300001_SM_10006detail6reduce28DeviceReduceSingleTileKernelINS2_10policy_hubIlyN4cuda3std3__44plusIlEEE10Policy1000EPlSC_iS9_llNS7_10__identityEEEvT0_T1_T2_T3_T4_T6_E12temp_storage+48];
	add.s64 	%rd242, %rd240, %rd241;
	ld.shared.u64 	%rd243, [_ZZN3cub18CUB_300001_SM_10006detail6reduce28DeviceReduceSingleTileKernelINS2_10policy_hubIlyN4cuda3std3__44plusIlEEE10Policy1000EPlSC_iS9_llNS7_10__identityEEEvT0_T1_T2_T3_T4_T6_E12temp_storage+56];
	add.s64 	%rd244, %rd242, %rd243;
	ld.shared.u64 	%rd245, [_ZZN3cub18CUB_300001_SM_10006detail6reduce28DeviceReduceSingleTileKernelINS2_10policy_hubIlyN4cuda3std3__44plusIlEEE10Policy1000EPlSC_iS9_llNS7_10__identityEEEvT0_T1_T2_T3_T4_T6_E12temp_storage+64];
	add.s64 	%rd246, %rd244, %rd245;
	ld.shared.u64 	%rd247, [_ZZN3cub18CUB_300001_SM_10006detail6reduce28DeviceReduceSingleTileKernelINS2_10policy_hubIlyN4cuda3std3__44plusIlEEE10Policy1000EPlSC_iS9_llNS7_10__identityEEEvT0_T1_T2_T3_T4_T6_E12temp_storage+72];
	add.s64 	%rd248, %rd246, %rd247;
	ld.shared.u64 	%rd249, [_ZZN3cub18CUB_300001_SM_10006detail6reduce28DeviceReduceSingleTileKernelINS2_10policy_hubIlyN4cuda3std3__44plusIlEEE10Policy1000EPlSC_iS9_llNS7_10__identityEEEvT0_T1_T2_T3_T4_T6_E12temp_storage+80];
	add.s64 	%rd250, %rd248, %rd249;
	ld.shared.u64 	%rd251, [_ZZN3cub18CUB_300001_SM_10006detail6reduce28DeviceReduceSingleTileKernelINS2_10policy_hubIlyN4cuda3std3__44plusIlEEE10Policy1000EPlSC_iS9_llNS7_10__identityEEEvT0_T1_T2_T3_T4_T6_E12temp_storage+88];
	add.s64 	%rd252, %rd250, %rd251;
	ld.shared.u64 	%rd253, [_ZZN3cub18CUB_300001_SM_10006detail6reduce28DeviceReduceSingleTileKernelINS2_10policy_hubIlyN4cuda3std3__44plusIlEEE10Policy1000EPlSC_iS9_llNS7_10__identityEEEvT0_T1_T2_T3_T4_T6_E12temp_storage+96];
	add.s64 	%rd254, %rd252, %rd253;
	ld.shared.u64 	%rd255, [_ZZN3cub18CUB_300001_SM_10006detail6reduce28DeviceReduceSingleTileKernelINS2_10policy_hubIlyN4cuda3std3__44plusIlEEE10Policy1000EPlSC_iS9_llNS7_10__identityEEEvT0_T1_T2_T3_T4_T6_E12temp_storage+104];
	add.s64 	%rd256, %rd254, %rd255;
	ld.shared.u64 	%rd257, [_ZZN3cub18CUB_300001_SM_10006detail6reduce28DeviceReduceSingleTileKernelINS2_10policy_hubIlyN4cuda3std3__44plusIlEEE10Policy1000EPlSC_iS9_llNS7_10__identityEEEvT0_T1_T2_T3_T4_T6_E12temp_storage+112];
	add.s64 	%rd258, %rd256, %rd257;
	ld.shared.u64 	%rd259, [_ZZN3cub18CUB_300001_SM_10006detail6reduce28DeviceReduceSingleTileKernelINS2_10policy_hubIlyN4cuda3std3__44plusIlEEE10Policy1000EPlSC_iS9_llNS7_10__identityEEEvT0_T1_T2_T3_T4_T6_E12temp_storage+120];
	add.s64 	%rd260, %rd258, %rd259;
	ld.shared.u64 	%rd261, [_ZZN3cub18CUB_300001_SM_10006detail6reduce28DeviceReduceSingleTileKernelINS2_10policy_hubIlyN4cuda3std3__44plusIlEEE10Policy1000EPlSC_iS9_llNS7_10__identityEEEvT0_T1_T2_T3_T4_T6_E12temp_storage+128];
	add.s64 	%rd262, %rd260, %rd261;
	ld.shared.u64 	%rd263, [_ZZN3cub18CUB_300001_SM_10006detail6reduce28DeviceReduceSingleTileKernelINS2_10policy_hubIlyN4cuda3std3__44plusIlEEE10Policy1000EPlSC_iS9_llNS7_10__identityEEEvT0_T1_T2_T3_T4_T6_E12temp_storage+136];
	add.s64 	%rd280, %rd262, %rd263;
	bra.uni 	$L__BB11_37;
$L__BB11_17:
	// begin inline asm
	mov.u32 %r105, %laneid;
	// end inline asm
	and.b32  	%r156, %r1, 992;
	add.s32 	%r157, %r156, 32;
	setp.gt.s32 	%p26, %r157, %r34;
	not.b32 	%r158, %r156;
	add.s32 	%r159, %r34, %r158;
	selp.b32 	%r154, %r159, 31, %p26;
	mov.b64 	{%r107, %r112}, %rd271;
	mov.b32 	%r113, 1;
	mov.b32 	%r155, -1;
	// begin inline asm
	shfl.sync.down.b32 %r106, %r107, %r113, %r154, %r155;
	// end inline asm
	// begin inline asm
	shfl.sync.down.b32 %r111, %r112, %r113, %r154, %r155;
	// end inline asm
	mov.b64 	%rd163, {%r106, %r111};
	setp.lt.s32 	%p27, %r105, %r154;
	selp.b64 	%rd164, %rd163, 0, %p27;
	add.s64 	%rd165, %rd164, %rd271;
	mov.b64 	{%r117, %r122}, %rd165;
	mov.b32 	%r123, 2;
	// begin inline asm
	shfl.sync.down.b32 %r116, %r117, %r123, %r154, %r155;
	// end inline asm
	// begin inline asm
	shfl.sync.down.b32 %r121, %r122, %r123, %r154, %r155;
	// end inline asm
	mov.b64 	%rd166, {%r116, %r121};
	add.s32 	%r160, %r105, 2;
	setp.gt.s32 	%p28, %r160, %r154;
	selp.b64 	%rd167, 0, %rd166, %p28;
	add.s64 	%rd168, %rd167, %rd165;
	mov.b64 	{%r127, %r132}, %rd168;
	mov.b32 	%r133, 4;
	// begin inline asm
	shfl.sync.down.b32 %r126, %r127, %r133, %r154, %r155;
	// end inline asm
	// begin inline asm
	shfl.sync.down.b32 %r131, %r132, %r133, %r154, %r155;
	// end inline asm
	mov.b64 	%rd169, {%r126, %r131};
	add.s32 	%r161, %r105, 4;
	setp.gt.s32 	%p29, %r161, %r154;
	selp.b64 	%rd170, 0, %rd169, %p29;
	add.s64 	%rd171, %rd170, %rd168;
	mov.b64 	{%r137, %r142}, %rd171;
	mov.b32 	%r143, 8;
	// begin inline asm
	shfl.sync.down.b32 %r136, %r137, %r143, %r154, %r155;
	// end inline asm
	// begin inline asm
	shfl.sync.down.b32 %r141, %r142, %r143, %r154, %r155;
	// end inline asm
	mov.b64 	%rd172, {%r136, %r141};
	add.s32 	%r162, %r105, 8;
	setp.gt.s32 	%p30, %r162, %r154;
	selp.b64 	%rd173, 0, %rd172, %p30;
	add.s64 	%rd174, %rd173, %rd171;
	mov.b64 	{%r147, %r152}, %rd174;
	mov.b32 	%r153, 16;
	// begin inline asm
	shfl.sync.down.b32 %r146, %r147, %r153, %r154, %r155;
	// end inline asm
	// begin inline asm
	shfl.sync.down.b32 %r151, %r152, %r153, %r154, %r155;
	// end inline asm
	mov.b64 	%rd175, {%r146, %r151};
	add.s32 	%r163, %r105, 16;
	setp.gt.s32 	%p31, %r163, %r154;
	selp.b64 	%rd176, 0, %rd175, %p31;
	add.s64 	%rd280, %rd176, %rd174;
	setp.ne.s32 	%p32, %r105, 0;
	@%p32 bra 	$L__BB11_19;
	shr.u32 	%r164, %r1, 2;
	and.b32  	%r165, %r164, 248;
	mov.u32 	%r166, _ZZN3cub18CUB_300001_SM_10006detail6reduce28DeviceReduceSingleTileKernelINS2_10policy_hubIlyN4cuda3std3__44plusIlEEE10Policy1000EPlSC_iS9_llNS7_10__identityEEEvT0_T1_T2_T3_T4_T6_E12temp_storage;
	add.s32 	%r167, %r166, %r165;
	st.shared.u64 	[%r167+16], %rd280;
$L__BB11_19:
	bar.sync 	0;
	setp.ne.s32 	%p33, %r1, 0;
	@%p33 bra 	$L__BB11_37;
	setp.gt.s32 	%p34, %r34, 32;
	ld.shared.u64 	%rd177, [_ZZN3cub18CUB_300001_SM_10006detail6reduce28DeviceReduceSingleTileKernelINS2_10policy_hubIlyN4cuda3std3__44plusIlEEE10Policy1000EPlSC_iS9_llNS7_10__identityEEEvT0_T1_T2_T3_T4_T6_E12temp_storage+24];
	selp.b64 	%rd178, %rd177, 0, %p34;
	add.s64 	%rd179, %rd178, %rd280;
	setp.gt.s32 	%p35, %r34, 64;
	ld.shared.u64 	%rd180, [_ZZN3cub18CUB_300001_SM_10006detail6reduce28DeviceReduceSingleTileKernelINS2_10policy_hubIlyN4cuda3std3__44plusIlEEE10Policy1000EPlSC_iS9_llNS7_10__identityEEEvT0_T1_T2_T3_T4_T6_E12temp_storage+32];
	selp.b64 	%rd181, %rd180, 0, %p35;
	add.s64 	%rd182, %rd179, %rd181;
	setp.gt.s32 	%p36, %r34, 96;
	ld.shared.u64 	%rd183, [_ZZN3cub18CUB_300001_SM_10006detail6reduce28DeviceReduceSingleTileKernelINS2_10policy_hubIlyN4cuda3std3__44plusIlEEE10Policy1000EPlSC_iS9_llNS7_10__identityEEEvT0_T1_T2_T3_T4_T6_E12temp_storage+40];
	selp.b64 	%rd184, %rd183, 0, %p36;
	add.s64 	%rd185, %rd182, %rd184;
	setp.gt.s32 	%p37, %r34, 128;
	ld.shared.u64 	%rd186, [_ZZN3cub18CUB_300001_SM_10006detail6reduce28DeviceReduceSingleTileKernelINS2_10policy_hubIlyN4cuda3std3__44plusIlEEE10Policy1000EPlSC_iS9_llNS7_10__identityEEEvT0_T1_T2_T3_T4_T6_E12temp_storage+48];
	selp.b64 	%rd187, %rd186, 0, %p37;
	add.s64 	%rd188, %rd185, %rd187;
	setp.gt.s32 	%p38, %r34, 160;
	ld.shared.u64 	%rd189, [_ZZN3cub18CUB_300001_SM_10006detail6reduce28DeviceReduceSingleTileKernelINS2_10policy_hubIlyN4cuda3std3__44plusIlEEE10Policy1000EPlSC_iS9_llNS7_10__identityEEEvT0_T1_T2_T3_T4_T6_E12temp_storage+56];
	selp.b64 	%rd190, %rd189, 0, %p38;
	add.s64 	%rd191, %rd188, %rd190;
	setp.gt.s32 	%p39, %r34, 192;
	ld.shared.u64 	%rd192, [_ZZN3cub18CUB_300001_SM_10006detail6reduce28DeviceReduceSingleTileKernelINS2_10policy_hubIlyN4cuda3std3__44plusIlEEE10Policy1000EPlSC_iS9_llNS7_10__identityEEEvT0_T1_T2_T3_T4_T6_E12temp_storage+64];
	selp.b64 	%rd193, %rd192, 0, %p39;
	add.s64 	%rd194, %rd191, %rd193;
	setp.gt.s32 	%p40, %r34, 224;
	ld.shared.u64 	%rd195, [_ZZN3cub18CUB_300001_SM_10006detail6reduce28DeviceReduceSingleTileKernelINS2_10policy_hubIlyN4cuda3std3__44plusIlEEE10Policy1000EPlSC_iS9_llNS7_10__identityEEEvT0_T1_T2_T3_T4_T6_E12temp_storage+72];
	selp.b64 	%rd196, %rd195, 0, %p40;
	add.s64 	%rd197, %rd194, %rd196;
	setp.gt.s32 	%p41, %r34, 256;
	ld.shared.u64 	%rd198, [_ZZN3cub18CUB_300001_SM_10006detail6reduce28DeviceReduceSingleTileKernelINS2_10policy_hubIlyN4cuda3std3__44plusIlEEE10Policy1000EPlSC_iS9_llNS7_10__identityEEEvT0_T1_T2_T3_T4_T6_E12temp_storage+80];
	selp.b64 	%rd199, %rd198, 0, %p41;
	add.s64 	%rd200, %rd197, %rd199;
	setp.gt.s32 	%p42, %r34, 288;
	ld.shared.u64 	%rd201, [_ZZN3cub18CUB_300001_SM_10006detail6reduce28DeviceReduceSingleTileKernelINS2_10policy_hubIlyN4cuda3std3__44plusIlEEE10Policy1000EPlSC_iS9_llNS7_10__identityEEEvT0_T1_T2_T3_T4_T6_E12temp_storage+88];
	selp.b64 	%rd202, %rd201, 0, %p42;
	add.s64 	%rd203, %rd200, %rd202;
	setp.gt.s32 	%p43, %r34, 320;
	ld.shared.u64 	%rd204, [_ZZN3cub18CUB_300001_SM_10006detail6reduce28DeviceReduceSingleTileKernelINS2_10policy_hubIlyN4cuda3std3__44plusIlEEE10Policy1000EPlSC_iS9_llNS7_10__identityEEEvT0_T1_T2_T3_T4_T6_E12temp_storage+96];
	selp.b64 	%rd205, %rd204, 0, %p43;
	add.s64 	%rd206, %rd203, %rd205;
	setp.gt.s32 	%p44, %r34, 352;
	ld.shared.u64 	%rd207, [_ZZN3cub18CUB_300001_SM_10006detail6reduce28DeviceReduceSingleTileKernelINS2_10policy_hubIlyN4cuda3std3__44plusIlEEE10Policy1000EPlSC_iS9_llNS7_10__identityEEEvT0_T1_T2_T3_T4_T6_E12temp_storage+104];
	selp.b64 	%rd208, %rd207, 0, %p44;
	add.s64 	%rd209, %rd206, %rd208;
	setp.gt.s32 	%p45, %r34, 384;
	ld.shared.u64 	%rd210, [_ZZN3cub18CUB_300001_SM_10006detail6reduce28DeviceReduceSingleTileKernelINS2_10policy_hubIlyN4cuda3std3__44plusIlEEE10Policy1000EPlSC_iS9_llNS7_10__identityEEEvT0_T1_T2_T3_T4_T6_E12temp_storage+112];
	selp.b64 	%rd211, %rd210, 0, %p45;
	add.s64 	%rd212, %rd209, %rd211;
	setp.gt.s32 	%p46, %r34, 416;
	ld.shared.u64 	%rd213, [_ZZN3cub18CUB_300001_SM_10006detail6reduce28DeviceReduceSingleTileKernelINS2_10policy_hubIlyN4cuda3std3__44plusIlEEE10Policy1000EPlSC_iS9_llNS7_10__identityEEEvT0_T1_T2_T3_T4_T6_E12temp_storage+120];
	selp.b64 	%rd214, %rd213, 0, %p46;
	add.s64 	%rd215, %rd212, %rd214;
	setp.gt.s32 	%p47, %r34, 448;
	ld.shared.u64 	%rd216, [_ZZN3cub18CUB_300001_SM_10006detail6reduce28DeviceReduceSingleTileKernelINS2_10policy_hubIlyN4cuda3std3__44plusIlEEE10Policy1000EPlSC_iS9_llNS7_10__identityEEEvT0_T1_T2_T3_T4_T6_E12temp_storage+128];
	selp.b64 	%rd217, %rd216, 0, %p47;
	add.s64 	%rd218, %rd215, %rd217;
	setp.gt.s32 	%p48, %r34, 480;
	ld.shared.u64 	%rd219, [_ZZN3cub18CUB_300001_SM_10006detail6reduce28DeviceReduceSingleTileKernelINS2_10policy_hubIlyN4cuda3std3__44plusIlEEE10Policy1000EPlSC_iS9_llNS7_10__identityEEEvT0_T1_T2_T3_T4_T6_E12temp_storage+136];
	selp.b64 	%rd220, %rd219, 0, %p48;
	add.s64 	%rd280, %rd218, %rd220;
	bra.uni 	$L__BB11_37;
$L__BB11_21:
	mov.u32 	%r13, %tid.x;
	mul.wide.u32 	%rd52, %r13, 8;
	add.s64 	%rd39, %rd35, %rd52;
	// begin inline asm
	ld.global.nc.u64 %rd38, [%rd39];
	// end inline asm
	add.s64 	%rd41, %rd39, 4096;
	// begin inline asm
	ld.global.nc.u64 %rd40, [%rd41];
	// end inline asm
	add.s64 	%rd43, %rd39, 8192;
	// begin inline asm
	ld.global.nc.u64 %rd42, [%rd43];
	// end inline asm
	add.s64 	%rd45, %rd39, 12288;
	// begin inline asm
	ld.global.nc.u64 %rd44, [%rd45];
	// end inline asm
	add.s64 	%rd47, %rd39, 16384;
	// begin inline asm
	ld.global.nc.u64 %rd46, [%rd47];
	// end inline asm
	add.s64 	%rd49, %rd39, 20480;
	// begin inline asm
	ld.global.nc.u64 %rd48, [%rd49];
	// end inline asm
	add.s64 	%rd51, %rd39, 24576;
	// begin inline asm
	ld.global.nc.u64 %rd50, [%rd51];
	// end inline asm
	add.s64 	%rd53, %rd40, %rd38;
	add.s64 	%rd54, %rd42, %rd53;
	add.s64 	%rd55, %rd44, %rd54;
	add.s64 	%rd56, %rd46, %rd55;
	add.s64 	%rd57, %rd48, %rd56;
	add.s64 	%rd279, %rd50, %rd57;
	setp.lt.u32 	%p3, %r34, 7168;
	mov.b32 	%r231, 3584;
	@%p3 bra 	$L__BB11_25;
	add.s32 	%r14, %r34, -3584;
	mov.b32 	%r231, 3584;
$L__BB11_23:
	add.s32 	%r37, %r231, %r13;
	mul.wide.u32 	%rd72, %r37, 8;
	add.s64 	%rd59, %rd35, %rd72;
	// begin inline asm
	ld.global.nc.u64 %rd58, [%rd59];
	// end inline asm
	add.s64 	%rd61, %rd59, 4096;
	// begin inline asm
	ld.global.nc.u64 %rd60, [%rd61];
	// end inline asm
	add.s64 	%rd63, %rd59, 8192;
	// begin inline asm
	ld.global.nc.u64 %rd62, [%rd63];
	// end inline asm
	add.s64 	%rd65, %rd59, 12288;
	// begin inline asm
	ld.global.nc.u64 %rd64, [%rd65];
	// end inline asm
	add.s64 	%rd67, %rd59, 16384;
	// begin inline asm
	ld.global.nc.u64 %rd66, [%rd67];
	// end inline asm
	add.s64 	%rd69, %rd59, 20480;
	// begin inline asm
	ld.global.nc.u64 %rd68, [%rd69];
	// end inline asm
	add.s64 	%rd71, %rd59, 24576;
	// begin inline asm
	ld.global.nc.u64 %rd70, [%rd71];
	// end inline asm
	add.s64 	%rd73, %rd58, %rd279;
	add.s64 	%rd74, %rd60, %rd73;
	add.s64 	%rd75, %rd62, %rd74;
	add.s64 	%rd76, %rd64, %rd75;
	add.s64 	%rd77, %rd66, %rd76;
	add.s64 	%rd78, %rd68, %rd77;
	add.s64 	%rd279, %rd70, %rd78;
	sub.s32 	%r38, %r34, %r231;
	setp.lt.s32 	%p4, %r38, 3584;
	@%p4 bra 	$L__BB11_33;
	add.s32 	%r231, %r231, 3584;
	setp.le.s32 	%p5, %r231, %r14;
	@%p5 bra 	$L__BB11_23;
$L__BB11_25:
	setp.le.s32 	%p6, %r34, %r231;
	@%p6 bra 	$L__BB11_33;
	sub.s32 	%r18, %r34, %r231;
	setp.ge.s32 	%p7, %r13, %r18;
	@%p7 bra 	$L__BB11_33;
	not.b32 	%r39, %r13;
	add.s32 	%r40, %r34, %r39;
	sub.s32 	%r19, %r40, %r231;
	and.b32  	%r41, %r19, 1536;
	setp.eq.s32 	%p8, %r41, 1536;
	mov.u32 	%r235, %r13;
	@%p8 bra 	$L__BB11_30;
	add.s32 	%r233, %r13, %r231;
	shr.u32 	%r42, %r19, 9;
	add.s32 	%r43, %r42, 1;
	and.b32  	%r44, %r43, 3;
	neg.s32 	%r232, %r44;
	mov.u32 	%r235, %r13;
$L__BB11_29:
	.pragma "nounroll";
	mul.wide.u32 	%rd82, %r233, 8;
	add.s64 	%rd81, %rd35, %rd82;
	// begin inline asm
	ld.global.nc.u64 %rd80, [%rd81];
	// end inline asm
	add.s64 	%rd279, %rd80, %rd279;
	add.s32 	%r235, %r235, 512;
	add.s32 	%r233, %r233, 512;
	add.s32 	%r232, %r232, 1;
	setp.ne.s32 	%p9, %r232, 0;
	@%p9 bra 	$L__BB11_29;
$L__BB11_30:
	setp.lt.u32 	%p10, %r19, 1536;
	@%p10 bra 	$L__BB11_33;
	cvt.u64.u32 	%rd83, %r235;
	cvt.u64.u32 	%rd84, %r231;
	add.s64 	%rd85, %rd83, %rd84;
	shl.b64 	%rd86, %rd85, 3;
	add.s64 	%rd87, %rd86, %rd35;
	add.s64 	%rd277, %rd87, 8192;
	add.s32 	%r236, %r235, %r231;
$L__BB11_32:
	mul.wide.u32 	%rd96, %r236, 8;
	add.s64 	%rd89, %rd35, %rd96;
	// begin inline asm
	ld.global.nc.u64 %rd88, [%rd89];
	// end inline asm
	add.s64 	%rd97, %rd88, %rd279;
	add.s64 	%rd91, %rd277, -4096;
	// begin inline asm
	ld.global.nc.u64 %rd90, [%rd91];
	// end inline asm
	add.s64 	%rd98, %rd90, %rd97;
	// begin inline asm
	ld.global.nc.u64 %rd92, [%rd277];
	// end inline asm
	add.s64 	%rd99, %rd92, %rd98;
	add.s64 	%rd95, %rd277, 4096;
	// begin inline asm
	ld.global.nc.u64 %rd94, [%rd95];
	// end inline asm
	add.s64 	%rd279, %rd94, %rd99;
	add.s32 	%r235, %r235, 2048;
	add.s64 	%rd277, %rd277, 16384;
	add.s32 	%r236, %r236, 2048;
	setp.lt.s32 	%p11, %r235, %r18;
	@%p11 bra 	$L__BB11_32;
$L__BB11_33:
	// begin inline asm
	mov.u32 %r45, %laneid;
	// end inline asm
	mov.b64 	{%r47, %r52}, %rd279;
	mov.b32 	%r53, 1;
	mov.b32 	%r94, 31;
	mov.b32 	%r95, -1;
	// begin inline asm
	shfl.sync.down.b32 %r46, %r47, %r53, %r94, %r95;
	// end inline asm
	// begin inline asm
	shfl.sync.down.b32 %r51, %r52, %r53, %r94, %r95;
	// end inline asm
	mov.b64 	%rd100, {%r46, %r51};
	setp.gt.s32 	%p12, %r45, 30;
	selp.b64 	%rd101, 0, %rd100, %p12;
	add.s64 	%rd102, %rd101, %rd279;
	mov.b64 	{%r57, %r62}, %rd102;
	mov.b32 	%r63, 2;
	// begin inline asm
	shfl.sync.down.b32 %r56, %r57, %r63, %r94, %r95;
	// end inline asm
	// begin inline asm
	shfl.sync.down.b32 %r61, %r62, %r63, %r94, %r95;
	// end inline asm
	mov.b64 	%rd103, {%r56, %r61};
	setp.gt.s32 	%p13, %r45, 29;
	selp.b64 	%rd104, 0, %rd103, %p13;
	add.s64 	%rd105, %rd104, %rd102;
	mov.b64 	{%r67, %r72}, %rd105;
	mov.b32 	%r73, 4;
	// begin inline asm
	shfl.sync.down.b32 %r66, %r67, %r73, %r94, %r95;
	// end inline asm
	// begin inline asm
	shfl.sync.down.b32 %r71, %r72, %r73, %r94, %r95;
	// end inline asm
	mov.b64 	%rd106, {%r66, %r71};
	setp.gt.s32 	%p14, %r45, 27;
	selp.b64 	%rd107, 0, %rd106, %p14;
	add.s64 	%rd108, %rd107, %rd105;
	mov.b64 	{%r77, %r82}, %rd108;
	mov.b32 	%r83, 8;
	// begin inline asm
	shfl.sync.down.b32 %r76, %r77, %r83, %r94, %r95;
	// end inline asm
	// begin inline asm
	shfl.sync.down.b32 %r81, %r82, %r83, %r94, %r95;
	// end inline asm
	mov.b64 	%rd109, {%r76, %r81};
	setp.gt.s32 	%p15, %r45, 23;
	selp.b64 	%rd110, 0, %rd109, %p15;
	add.s64 	%rd111, %rd110, %rd108;
	mov.b64 	{%r87, %r92}, %rd111;
	mov.b32 	%r93, 16;
	// begin inline asm
	shfl.sync.down.b32 %r86, %r87, %r93, %r94, %r95;
	// end inline asm
	// begin inline asm
	shfl.sync.down.b32 %r91, %r92, %r93, %r94, %r95;
	// end inline asm
	mov.b64 	%rd112, {%r86, %r91};
	setp.gt.s32 	%p16, %r45, 15;
	selp.b64 	%rd113, 0, %rd112, %p16;
	add.s64 	%rd280, %rd113, %rd111;
	setp.ne.s32 	%p17, %r45, 0;
	@%p17 bra 	$L__BB11_35;
	shr.u32 	%r96, %r13, 2;
	and.b32  	%r97, %r96, 248;
	mov.u32 	%r98, _ZZN3cub18CUB_300001_SM_10006detail6reduce28DeviceReduceSingleTileKernelINS2_10policy_hubIlyN4cuda3std3__44plusIlEEE10Policy1000EPlSC_iS9_llNS7_10__identityEEEvT0_T1_T2_T3_T4_T6_E12temp_storage;
	add.s32 	%r99, %r98, %r97;
	st.shared.u64 	[%r99+16], %rd280;
$L__BB11_35:
	bar.sync 	0;
	setp.ne.s32 	%p18, %r13, 0;
	@%p18 bra 	$L__BB11_37;
	ld.shared.u64 	%rd114, [_ZZN3cub18CUB_300001_SM_10006detail6reduce28DeviceReduceSingleTileKernelINS2_10policy_hubIlyN4cuda3std3__44plusIlEEE10Policy1000EPlSC_iS9_llNS7_10__identityEEEvT0_T1_T2_T3_T4_T6_E12temp_storage+24];
	add.s64 	%rd115, %rd114, %rd280;
	ld.shared.u64 	%rd116, [_ZZN3cub18CUB_300001_SM_10006detail6reduce28DeviceReduceSingleTileKernelINS2_10policy_hubIlyN4cuda3std3__44plusIlEEE10Policy1000EPlSC_iS9_llNS7_10__identityEEEvT0_T1_T2_T3_T4_T6_E12temp_storage+32];
	add.s64 	%rd117, %rd115, %rd116;
	ld.shared.u64 	%rd118, [_ZZN3cub18CUB_300001_SM_10006detail6reduce28DeviceReduceSingleTileKernelINS2_10policy_hubIlyN4cuda3std3__44plusIlEEE10Policy1000EPlSC_iS9_llNS7_10__identityEEEvT0_T1_T2_T3_T4_T6_E12temp_storage+40];
	add.s64 	%rd119, %rd117, %rd118;
	ld.shared.u64 	%rd120, [_ZZN3cub18CUB_300001_SM_10006detail6reduce28DeviceReduceSingleTileKernelINS2_10policy_hubIlyN4cuda3std3__44plusIlEEE10Policy1000EPlSC_iS9_llNS7_10__identityEEEvT0_T1_T2_T3_T4_T6_E12temp_storage+48];
	add.s64 	%rd121, %rd119, %rd120;
	ld.shared.u64 	%rd122, [_ZZN3cub18CUB_300001_SM_10006detail6reduce28DeviceReduceSingleTileKernelINS2_10policy_hubIlyN4cuda3std3__44plusIlEEE10Policy1000EPlSC_iS9_llNS7_10__identityEEEvT0_T1_T2_T3_T4_T6_E12temp_storage+56];
	add.s64 	%rd123, %rd121, %rd122;
	ld.shared.u64 	%rd124, [_ZZN3cub18CUB_300001_SM_10006detail6reduce28DeviceReduceSingleTileKernelINS2_10policy_hubIlyN4cuda3std3__44plusIlEEE10Policy1000EPlSC_iS9_llNS7_10__identityEEEvT0_T1_T2_T3_T4_T6_E12temp_storage+64];
	add.s64 	%rd125, %rd123, %rd124;
	ld.shared.u64 	%rd126, [_ZZN3cub18CUB_300001_SM_10006detail6reduce28DeviceReduceSingleTileKernelINS2_10policy_hubIlyN4cuda3std3__44plusIlEEE10Policy1000EPlSC_iS9_llNS7_10__identityEEEvT0_T1_T2_T3_T4_T6_E12temp_storage+72];
	add.s64 	%rd127, %rd125, %rd126;
	ld.shared.u64 	%rd128, [_ZZN3cub18CUB_300001_SM_10006detail6reduce28DeviceReduceSingleTileKernelINS2_10policy_hubIlyN4cuda3std3__44plusIlEEE10Policy1000EPlSC_iS9_llNS7_10__identityEEEvT0_T1_T2_T3_T4_T6_E12temp_storage+80];
	add.s64 	%rd129, %rd127, %rd128;
	ld.shared.u64 	%rd130, [_ZZN3cub18CUB_300001_SM_10006detail6reduce28DeviceReduceSingleTileKernelINS2_10policy_hubIlyN4cuda3std3__44plusIlEEE10Policy1000EPlSC_iS9_llNS7_10__identityEEEvT0_T1_T2_T3_T4_T6_E12temp_storage+88];
	add.s64 	%rd131, %rd129, %rd130;
	ld.shared.u64 	%rd132, [_ZZN3cub18CUB_300001_SM_10006detail6reduce28DeviceReduceSingleTileKernelINS2_10policy_hubIlyN4cuda3std3__44plusIlEEE10Policy1000EPlSC_iS9_llNS7_10__identityEEEvT0_T1_T2_T3_T4_T6_E12temp_storage+96];
	add.s64 	%rd133, %rd131, %rd132;
	ld.shared.u64 	%rd134, [_ZZN3cub18CUB_300001_SM_10006detail6reduce28DeviceReduceSingleTileKernelINS2_10policy_hubIlyN4cuda3std3__44plusIlEEE10Policy1000EPlSC_iS9_llNS7_10__identityEEEvT0_T1_T2_T3_T4_T6_E12temp_storage+104];
	add.s64 	%rd135, %rd133, %rd134;
	ld.shared.u64 	%rd136, [_ZZN3cub18CUB_300001_SM_10006detail6reduce28DeviceReduceSingleTileKernelINS2_10policy_hubIlyN4cuda3std3__44plusIlEEE10Policy1000EPlSC_iS9_llNS7_10__identityEEEvT0_T1_T2_T3_T4_T6_E12temp_storage+112];
	add.s64 	%rd137, %rd135, %rd136;
	ld.shared.u64 	%rd138, [_ZZN3cub18CUB_300001_SM_10006detail6reduce28DeviceReduceSingleTileKernelINS2_10policy_hubIlyN4cuda3std3__44plusIlEEE10Policy1000EPlSC_iS9_llNS7_10__identityEEEvT0_T1_T2_T3_T4_T6_E12temp_storage+120];
	add.s64 	%rd139, %rd137, %rd138;
	ld.shared.u64 	%rd140, [_ZZN3cub18CUB_300001_SM_10006detail6reduce28DeviceReduceSingleTileKernelINS2_10policy_hubIlyN4cuda3std3__44plusIlEEE10Policy1000EPlSC_iS9_llNS7_10__identityEEEvT0_T1_T2_T3_T4_T6_E12temp_storage+128];
	add.s64 	%rd141, %rd139, %rd140;
	ld.shared.u64 	%rd142, [_ZZN3cub18CUB_300001_SM_10006detail6reduce28DeviceReduceSingleTileKernelINS2_10policy_hubIlyN4cuda3std3__44plusIlEEE10Policy1000EPlSC_iS9_llNS7_10__identityEEEvT0_T1_T2_T3_T4_T6_E12temp_storage+136];
	add.s64 	%rd280, %rd141, %rd142;
$L__BB11_37:
	mov.u32 	%r223, %tid.x;
	setp.ne.s32 	%p56, %r223, 0;
	@%p56 bra 	$L__BB11_39;
	add.s64 	%rd264, %rd280, %rd36;
	st.global.u64 	[%rd1], %rd264;
$L__BB11_39:
	ret;

}
	// .globl	_ZN3cub18CUB_300001_SM_10006detail10radix_sort31DeviceRadixSortSingleTileKernelINS1_5radix10policy_hubIiiyE10Policy1000ELNS0_9SortOrderE0EiiyNS1_21identity_decomposer_tEEEvPKT1_PSA_PKT2_PSE_T3_iiT4_
.visible .entry _ZN3cub18CUB_300001_SM_10006detail10radix_sort31DeviceRadixSortSingleTileKernelINS1_5radix10policy_hubIiiyE10Policy1000ELNS0_9SortOrderE0EiiyNS1_21identity_decomposer_tEEEvPKT1_PSA_PKT2_PSE_T3_iiT4_(
	.param .u64 .ptr .align 1 _ZN3cub18CUB_300001_SM_10006detail10radix_sort31DeviceRadixSortSingleTileKernelINS1_5radix10policy_hubIiiyE10Policy1000ELNS0_9SortOrderE0EiiyNS1_21identity_decomposer_tEEEvPKT1_PSA_PKT2_PSE_T3_iiT4__param_0,
	.param .u64 .ptr .align 1 _ZN3cub18CUB_300001_SM_10006detail10radix_sort31DeviceRadixSortSingleTileKernelINS1_5radix10policy_hubIiiyE10Policy1000ELNS0_9SortOrderE0EiiyNS1_21identity_decomposer_tEEEvPKT1_PSA_PKT2_PSE_T3_iiT4__param_1,
	.param .u64 .ptr .align 1 _ZN3cub18CUB_300001_SM_10006detail10radix_sort31DeviceRadixSortSingleTileKernelINS1_5radix10policy_hubIiiyE10Policy1000ELNS0_9SortOrderE0EiiyNS1_21identity_decomposer_tEEEvPKT1_PSA_PKT2_PSE_T3_iiT4__param_2,
	.param .u64 .ptr .align 1 _ZN3cub18CUB_300001_SM_10006detail10radix_sort31DeviceRadixSortSingleTileKernelINS1_5radix10policy_hubIiiyE10Policy1000ELNS0_9SortOrderE0EiiyNS1_21identity_decomposer_tEEEvPKT1_PSA_PKT2_PSE_T3_iiT4__param_3,
	.param .u64 _ZN3cub18CUB_300001_SM_10006detail10radix_sort31DeviceRadixSortSingleTileKernelINS1_5radix10policy_hubIiiyE10Policy1000ELNS0_9SortOrderE0EiiyNS1_21identity_decomposer_tEEEvPKT1_PSA_PKT2_PSE_T3_iiT4__param_4,
	.param .u32 _ZN3cub18CUB_300001_SM_10006detail10radix_sort31DeviceRadixSortSingleTileKernelINS1_5radix10policy_hubIiiyE10Policy1000ELNS0_9SortOrderE0EiiyNS1_21identity_decomposer_tEEEvPKT1_PSA_PKT2_PSE_T3_iiT4__param_5,
	.param .u32 _ZN3cub18CUB_300001_SM_10006detail10radix_sort31DeviceRadixSortSingleTileKernelINS1_5radix10policy_hubIiiyE10Policy1000ELNS0_9SortOrderE0EiiyNS1_21identity_decomposer_tEEEvPKT1_PSA_PKT2_PSE_T3_iiT4__param_6,
	.param .align 1 .b8 _ZN3cub18CUB_300001_SM_10006detail10radix_sort31DeviceRadixSortSingleTileKernelINS1_5radix10policy_hubIiiyE10Policy1000ELNS0_9SortOrderE0EiiyNS1_21identity_decomposer_tEEEvPKT1_PSA_PKT2_PSE_T3_iiT4__param_7[1]
)
.maxntid 256
.minnctapersm 1
{
	.reg .pred 	%p<73>;
	.reg .b16 	%rs<39>;
	.reg .b32 	%r<900>;
	.reg .b64 	%rd<37>;
	// demoted variable
	.shared .align 16 .b8 _ZZN3cub18CUB_300001_SM_10006detail10radix_sort31DeviceRadixSortSingleTileKernelINS1_5radix10policy_hubIiiyE10Policy1000ELNS0_9SortOrderE0EiiyNS1_21identity_decomposer_tEEEvPKT1_PSA_PKT2_PSE_T3_iiT4_E12temp_storage[33856];
	ld.param.u64 	%rd10, [_ZN3cub18CUB_300001_SM_10006detail10radix_sort31DeviceRadixSortSingleTileKernelINS1_5radix10policy_hubIiiyE10Policy1000ELNS0_9SortOrderE0EiiyNS1_21identity_decomposer_tEEEvPKT1_PSA_PKT2_PSE_T3_iiT4__param_0];
	ld.param.u64 	%rd6, [_ZN3cub18CUB_300001_SM_10006detail10radix_sort31DeviceRadixSortSingleTileKernelINS1_5radix10policy_hubIiiyE10Policy1000ELNS0_9SortOrderE0EiiyNS1_21identity_decomposer_tEEEvPKT1_PSA_PKT2_PSE_T3_iiT4__param_1];
	ld.param.u64 	%rd7, [_ZN3cub18CUB_300001_SM_10006detail10radix_sort31DeviceRadixSortSingleTileKernelINS1_5radix10policy_hubIiiyE10Policy1000ELNS0_9SortOrderE0EiiyNS1_21identity_decomposer_tEEEvPKT1_PSA_PKT2_PSE_T3_iiT4__param_2];
	ld.param.u64 	%rd8, [_ZN3cub18CUB_300001_SM_10006detail10radix_sort31DeviceRadixSortSingleTileKernelINS1_5radix10policy_hubIiiyE10Policy1000ELNS0_9SortOrderE0EiiyNS1_21identity_decomposer_tEEEvPKT1_PSA_PKT2_PSE_T3_iiT4__param_3];
	ld.param.u64 	%rd9, [_ZN3cub18CUB_300001_SM_10006detail10radix_sort31DeviceRadixSortSingleTileKernelINS1_5radix10policy_hubIiiyE10Policy1000ELNS0_9SortOrderE0EiiyNS1_21identity_decomposer_tEEEvPKT1_PSA_PKT2_PSE_T3_iiT4__param_4];
	ld.param.u32 	%r303, [_ZN3cub18CUB_300001_SM_10006detail10radix_sort31DeviceRadixSortSingleTileKernelINS1_5radix10policy_hubIiiyE10Policy1000ELNS0_9SortOrderE0EiiyNS1_21identity_decomposer_tEEEvPKT1_PSA_PKT2_PSE_T3_iiT4__param_5];
	ld.param.u32 	%r304, [_ZN3cub18CUB_300001_SM_10006detail10radix_sort31DeviceRadixSortSingleTileKernelINS1_5radix10policy_hubIiiyE10Policy1000ELNS0_9SortOrderE0EiiyNS1_21identity_decomposer_tEEEvPKT1_PSA_PKT2_PSE_T3_iiT4__param_6];
	cvta.to.global.u64 	%rd11, %rd10;
	cvt.u32.u64 	%r1, %rd9;
	mov.u32 	%r2, %tid.x;
	mul.lo.s32 	%r3, %r2, 19;
	setp.ge.s32 	%p1, %r3, %r1;
	mul.wide.u32 	%rd12, %r3, 4;
	add.s64 	%rd1, %rd11, %rd12;
	mov.b32 	%r878, -1;
	@%p1 bra 	$L__BB12_2;
	ld.global.u32 	%r306, [%rd1];
	xor.b32  	%r878, %r306, -2147483648;
$L__BB12_2:
	add.s32 	%r6, %r3, 1;
	setp.ge.s32 	%p2, %r6, %r1;
	mov.b32 	%r877, -1;
	@%p2 bra 	$L__BB12_4;
	ld.global.u32 	%r308, [%rd1+4];
	xor.b32  	%r877, %r308, -2147483648;
$L__BB12_4:
	add.s32 	%r9, %r3, 2;
	setp.ge.s32 	%p3, %r9, %r1;
	mov.b32 	%r876, -1;
	@%p3 bra 	$L__BB12_6;
	ld.global.u32 	%r310, [%rd1+8];
	xor.b32  	%r876, %r310, -2147483648;
$L__BB12_6:
	add.s32 	%r12, %r3, 3;
	setp.ge.s32 	%p4, %r12, %r1;
	mov.b32 	%r875, -1;
	@%p4 bra 	$L__BB12_8;
	ld.global.u32 	%r312, [%rd1+12];
	xor.b32  	%r875, %r312, -2147483648;
$L__BB12_8:
	add.s32 	%r15, %r3, 4;
	setp.ge.s32 	%p5, %r15, %r1;
	mov.b32 	%r874, -1;
	@%p5 bra 	$L__BB12_10;
	ld.global.u32 	%r314, [%rd1+16];
	xor.b32  	%r874, %r314, -2147483648;
$L__BB12_10:
	add.s32 	%r18, %r3, 5;
	setp.ge.s32 	%p6, %r18, %r1;
	mov.b32 	%r873, -1;
	@%p6 bra 	$L__BB12_12;
	ld.global.u32 	%r316, [%rd1+20];
	xor.b32  	%r873, %r316, -2147483648;
$L__BB12_12:
	add.s32 	%r21, %r3, 6;
	setp.ge.s32 	%p7, %r21, %r1;
	mov.b32 	%r872, -1;
	@%p7 bra 	$L__BB12_14;
	ld.global.u32 	%r318, [%rd1+24];
	xor.b32  	%r872, %r318, -2147483648;
$L__BB12_14:
	add.s32 	%r24, %r3, 7;
	setp.ge.s32 	%p8, %r24, %r1;
	mov.b32 	%r871, -1;
	@%p8 bra 	$L__BB12_16;
	ld.global.u32 	%r320, [%rd1+28];
	xor.b32  	%r871, %r320, -2147483648;
$L__BB12_16:
	add.s32 	%r27, %r3, 8;
	setp.ge.s32 	%p9, %r27, %r1;
	mov.b32 	%r870, -1;
	@%p9 bra 	$L__BB12_18;
	ld.global.u32 	%r322, [%rd1+32];
	xor.b32  	%r870, %r322, -2147483648;
$L__BB12_18:
	add.s32 	%r30, %r3, 9;
	setp.ge.s32 	%p10, %r30, %r1;
	mov.b32 	%r869, -1;
	@%p10 bra 	$L__BB12_20;
	ld.global.u32 	%r324, [%rd1+36];
	xor.b32  	%r869, %r324, -2147483648;
$L__BB12_20:
	add.s32 	%r33, %r3, 10;
	setp.ge.s32 	%p11, %r33, %r1;
	mov.b32 	%r868, -1;
	@%p11 bra 	$L__BB12_22;
	ld.global.u32 	%r326, [%rd1+40];
	xor.b32  	%r868, %r326, -2147483648;
$L__BB12_22:
	add.s32 	%r36, %r3, 11;
	setp.ge.s32 	%p12, %r36, %r1;
	mov.b32 	%r867, -1;
	@%p12 bra 	$L__BB12_24;
	ld.global.u32 	%r328, [%rd1+44];
	xor.b32  	%r867, %r328, -2147483648;
$L__BB12_24:
	add.s32 	%r39, %r3, 12;
	setp.ge.s32 	%p13, %r39, %r1;
	mov.b32 	%r866, -1;
	@%p13 bra 	$L__BB12_26;
	ld.global.u32 	%r330, [%rd1+48];
	xor.b32  	%r866, %r330, -2147483648;
$L__BB12_26:
	add.s32 	%r42, %r3, 13;
	setp.ge.s32 	%p14, %r42, %r1;
	mov.b32 	%r865, -1;
	@%p14 bra 	$L__BB12_28;
	ld.global.u32 	%r332, [%rd1+52];
	xor.b32  	%r865, %r332, -2147483648;
$L__BB12_28:
	add.s32 	%r45, %r3, 14;
	setp.ge.s32 	%p15, %r45, %r1;
	mov.b32 	%r864, -1;
	@%p15 bra 	$L__BB12_30;
	ld.global.u32 	%r334, [%rd1+56];
	xor.b32  	%r864, %r334, -2147483648;
$L__BB12_30:
	add.s32 	%r48, %r3, 15;
	setp.ge.s32 	%p16, %r48, %r1;
	mov.b32 	%r863, -1;
	@%p16 bra 	$L__BB12_32;
	ld.global.u32 	%r336, [%rd1+60];
	xor.b32  	%r863, %r336, -2147483648;
$L__BB12_32:
	add.s32 	%r51, %r3, 16;
	setp.ge.s32 	%p17, %r51, %r1;
	mov.b32 	%r862, -1;
	@%p17 bra 	$L__BB12_34;
	ld.global.u32 	%r338, [%rd1+64];
	xor.b32  	%r862, %r338, -2147483648;
$L__BB12_34:
	add.s32 	%r54, %r3, 17;
	setp.ge.s32 	%p18, %r54, %r1;
	mov.b32 	%r861, -1;
	@%p18 bra 	$L__BB12_36;
	ld.global.u32 	%r340, [%rd1+68];
	xor.b32  	%r861, %r340, -2147483648;
$L__BB12_36:
	add.s32 	%r57, %r3, 18;
	setp.ge.s32 	%p19, %r57, %r1;
	mov.b32 	%r860, -1;
	@%p19 bra 	$L__BB12_38;
	ld.global.u32 	%r342, [%rd1+72];
	xor.b32  	%r860, %r342, -2147483648;
$L__BB12_38:
	bar.sync 	0;
	mov.b64 	{%r344, %r345}, %rd9;
	shfl.sync.idx.b32	%r60|%p20, %r344, 0, 31, -1;
	shfl.sync.idx.b32	%r346|%p21, %r345, 0, 31, -1;
	mov.b64 	%rd2, {%r60, %r346};
	setp.ge.s32 	%p22, %r3, %r60;
	cvta.to.global.u64 	%rd13, %rd7;
	add.s64 	%rd3, %rd13, %rd12;
	@%p22 bra 	$L__BB12_40;
	ld.global.u32 	%r897, [%rd3];
$L__BB12_40:
	setp.ge.s32 	%p23, %r6, %r60;
	@%p23 bra 	$L__BB12_42;
	ld.global.u32 	%r896, [%rd3+4];
$L__BB12_42:
	setp.ge.s32 	%p24, %r9, %r60;
	@%p24 bra 	$L__BB12_44;
	ld.global.u32 	%r895, [%rd3+8];
$L__BB12_44:
	setp.ge.s32 	%p25, %r12, %r60;
	@%p25 bra 	$L__BB12_46;
	ld.global.u32 	%r894, [%rd3+12];
$L__BB12_46:
	setp.ge.s32 	%p26, %r15, %r60;
	@%p26 bra 	$L__BB12_48;
	ld.global.u32 	%r893, [%rd3+16];
$L__BB12_48:
	setp.ge.s32 	%p27, %r18, %r60;
	@%p27 bra 	$L__BB12_50;
	ld.global.u32 	%r892, [%rd3+20];
$L__BB12_50:
	setp.ge.s32 	%p28, %r21, %r60;
	@%p28 bra 	$L__BB12_52;
	ld.global.u32 	%r891, [%rd3+24];
$L__BB12_52:
	setp.ge.s32 	%p29, %r24, %r60;
	@%p29 bra 	$L__BB12_54;
	ld.global.u32 	%r890, [%rd3+28];
$L__BB12_54:
	setp.ge.s32 	%p30, %r27, %r60;
	@%p30 bra 	$L__BB12_56;
	ld.global.u32 	%r889, [%rd3+32];
$L__BB12_56:
	setp.ge.s32 	%p31, %r30, %r60;
	@%p31 bra 	$L__BB12_58;
	ld.global.u32 	%r888, [%rd3+36];
$L__BB12_58:
	setp.ge.s32 	%p32, %r33, %r60;
	@%p32 bra 	$L__BB12_60;
	ld.global.u32 	%r887, [%rd3+40];
$L__BB12_60:
	setp.ge.s32 	%p33, %r36, %r60;
	@%p33 bra 	$L__BB12_62;
	ld.global.u32 	%r886, [%rd3+44];
$L__BB12_62:
	setp.ge.s32 	%p34, %r39, %r60;
	@%p34 bra 	$L__BB12_64;
	ld.global.u32 	%r885, [%rd3+48];
$L__BB12_64:
	setp.ge.s32 	%p35, %r42, %r60;
	@%p35 bra 	$L__BB12_66;
	ld.global.u32 	%r884, [%rd3+52];
$L__BB12_66:
	setp.ge.s32 	%p36, %r45, %r60;
	@%p36 bra 	$L__BB12_68;
	ld.global.u32 	%r883, [%rd3+56];
$L__BB12_68:
	setp.ge.s32 	%p37, %r48, %r60;
	@%p37 bra 	$L__BB12_70;
	ld.global.u32 	%r882, [%rd3+60];
$L__BB12_70:
	setp.ge.s32 	%p38, %r51, %r60;
	@%p38 bra 	$L__BB12_72;
	ld.global.u32 	%r881, [%rd3+64];
$L__BB12_72:
	setp.ge.s32 	%p39, %r54, %r60;
	@%p39 bra 	$L__BB12_74;
	ld.global.u32 	%r880, [%rd3+68];
$L__BB12_74:
	setp.ge.s32 	%p40, %r57, %r60;
	@%p40 bra 	$L__BB12_76;
	ld.global.u32 	%r879, [%rd3+72];
$L__BB12_76:
	bar.sync 	0;
	shr.u32 	%r99, %r2, 5;
	shl.b32 	%r366, %r2, 2;
	mov.u32 	%r367, _ZZN3cub18CUB_300001_SM_10006detail10radix_sort31DeviceRadixSortSingleTileKernelINS1_5radix10policy_hubIiiyE10Policy1000ELNS0_9SortOrderE0EiiyNS1_21identity_decomposer_tEEEvPKT1_PSA_PKT2_PSE_T3_iiT4_E12temp_storage;
	add.s32 	%r100, %r367, %r366;
	shl.b32 	%r368, %r2, 7;
	add.s32 	%r101, %r100, %r368;
	shl.b32 	%r369, %r99, 2;
	add.s32 	%r370, %r367, %r369;
	add.s32 	%r102, %r370, 33792;
	mad.lo.s32 	%r103, %r2, -56, %r101;
	add.s32 	%r859, %r303, 6;
	sub.s32 	%r858, %r304, %r303;
$L__BB12_77:
	add.s32 	%r430, %r859, -6;
	min.s32 	%r373, %r858, 6;
	mov.b32 	%r459, 0;
	st.shared.u32 	[%r100], %r459;
	st.shared.u32 	[%r100+1024], %r459;
	st.shared.u32 	[%r100+2048], %r459;
	st.shared.u32 	[%r100+3072], %r459;
	st.shared.u32 	[%r100+4096], %r459;
	st.shared.u32 	[%r100+5120], %r459;
	st.shared.u32 	[%r100+6144], %r459;
	st.shared.u32 	[%r100+7168], %r459;
	st.shared.u32 	[%r100+8192], %r459;
	st.shared.u32 	[%r100+9216], %r459;
	st.shared.u32 	[%r100+10240], %r459;
	st.shared.u32 	[%r100+11264], %r459;
	st.shared.u32 	[%r100+12288], %r459;
	st.shared.u32 	[%r100+13312], %r459;
	st.shared.u32 	[%r100+14336], %r459;
	st.shared.u32 	[%r100+15360], %r459;
	st.shared.u32 	[%r100+16384], %r459;
	st.shared.u32 	[%r100+17408], %r459;
	st.shared.u32 	[%r100+18432], %r459;
	st.shared.u32 	[%r100+19456], %r459;
	st.shared.u32 	[%r100+20480], %r459;
	st.shared.u32 	[%r100+21504], %r459;
	st.shared.u32 	[%r100+22528], %r459;
	st.shared.u32 	[%r100+23552], %r459;
	st.shared.u32 	[%r100+24576], %r459;
	st.shared.u32 	[%r100+25600], %r459;
	st.shared.u32 	[%r100+26624], %r459;
	st.shared.u32 	[%r100+27648], %r459;
	st.shared.u32 	[%r100+28672], %r459;
	st.shared.u32 	[%r100+29696], %r459;
	st.shared.u32 	[%r100+30720], %r459;
	st.shared.u32 	[%r100+31744], %r459;
	st.shared.u32 	[%r100+32768], %r459;
	// begin inline asm
	bmsk.clamp.b32 %r371, %r459, %r373;
	// end inline asm
	// begin inline asm
	shr.b32 %r374, %r878, %r430;
	// end inline asm
	and.b32  	%r462, %r371, %r374;
	shl.b32 	%r463, %r462, 10;
	and.b32  	%r464, %r463, 31744;
	add.s32 	%r465, %r100, %r464;
	shr.u32 	%r466, %r462, 4;
	and.b32  	%r467, %r466, 268435454;
	add.s32 	%r147, %r465, %r467;
	ld.shared.u16 	%rs1, [%r147];
	add.s16 	%rs20, %rs1, 1;
	st.shared.u16 	[%r147], %rs20;
	// begin inline asm
	shr.b32 %r377, %r877, %r430;
	// end inline asm
	and.b32  	%r468, %r371, %r377;
	shl.b32 	%r469, %r468, 10;
	and.b32  	%r470, %r469, 31744;
	add.s32 	%r471, %r100, %r470;
	shr.u32 	%r472, %r468, 4;
	and.b32  	%r473, %r472, 268435454;
	add.s32 	%r148, %r471, %r473;
	ld.shared.u16 	%rs2, [%r148];
	add.s16 	%rs21, %rs2, 1;
	st.shared.u16 	[%r148], %rs21;
	// begin inline asm
	shr.b32 %r380, %r876, %r430;
	// end inline asm
	and.b32  	%r474, %r371, %r380;
	shl.b32 	%r475, %r474, 10;
	and.b32  	%r476, %r475, 31744;
	add.s32 	%r477, %r100, %r476;
	shr.u32 	%r478, %r474, 4;
	and.b32  	%r479, %r478, 268435454;
	add.s32 	%r149, %r477, %r479;
	ld.shared.u16 	%rs3, [%r149];
	add.s16 	%rs22, %rs3, 1;
	st.shared.u16 	[%r149], %rs22;
	// begin inline asm
	shr.b32 %r383, %r875, %r430;
	// end inline asm
	and.b32  	%r480, %r371, %r383;
	shl.b32 	%r481, %r480, 10;
	and.b32  	%r482, %r481, 31744;
	add.s32 	%r483, %r100, %r482;
	shr.u32 	%r484, %r480, 4;
	and.b32  	%r485, %r484, 268435454;
	add.s32 	%r150, %r483, %r485;
	ld.shared.u16 	%rs4, [%r150];
	add.s16 	%rs23, %rs4, 1;
	st.shared.u16 	[%r150], %rs23;
	// begin inline asm
	shr.b32 %r386, %r874, %r430;
	// end inline asm
	and.b32  	%r486, %r371, %r386;
	shl.b32 	%r487, %r486, 10;
	and.b32  	%r488, %r487, 31744;
	add.s32 	%r489, %r100, %r488;
	shr.u32 	%r490, %r486, 4;
	and.b32  	%r491, %r490, 268435454;
	add.s32 	%r151, %r489, %r491;
	ld.shared.u16 	%rs5, [%r151];
	add.s16 	%rs24, %rs5, 1;
	st.shared.u16 	[%r151], %rs24;
	// begin inline asm
	shr.b32 %r389, %r873, %r430;
	// end inline asm
	and.b32  	%r492, %r371, %r389;
	shl.b32 	%r493, %r492, 10;
	and.b32  	%r494, %r493, 31744;
	add.s32 	%r495, %r100, %r494;
	shr.u32 	%r496, %r492, 4;
	and.b32  	%r497, %r496, 268435454;
	add.s32 	%r152, %r495, %r497;
	ld.shared.u16 	%rs6, [%r152];
	add.s16 	%rs25, %rs6, 1;
	st.shared.u16 	[%r152], %rs25;
	// begin inline asm
	shr.b32 %r392, %r872, %r430;
	// end inline asm
	and.b32  	%r498, %r371, %r392;
	shl.b32 	%r499, %r498, 10;
	and.b32  	%r500, %r499, 31744;
	add.s32 	%r501, %r100, %r500;
	shr.u32 	%r502, %r498, 4;
	and.b32  	%r503, %r502, 268435454;
	add.s32 	%r153, %r501, %r503;
	ld.shared.u16 	%rs7, [%r153];
	add.s16 	%rs26, %rs7, 1;
	st.shared.u16 	[%r153], %rs26;
	// begin inline asm
	shr.b32 %r395, %r871, %r430;
	// end inline asm
	and.b32  	%r504, %r371, %r395;
	shl.b32 	%r505, %r504, 10;
	and.b32  	%r506, %r505, 31744;
	add.s32 	%r507, %r100, %r506;
	shr.u32 	%r508, %r504, 4;
	and.b32  	%r509, %r508, 268435454;
	add.s32 	%r154, %r507, %r509;
	ld.shared.u16 	%rs8, [%r154];
	add.s16 	%rs27, %rs8, 1;
	st.shared.u16 	[%r154], %rs27;
	// begin inline asm
	shr.b32 %r398, %r870, %r430;
	// end inline asm
	and.b32  	%r510, %r371, %r398;
	shl.b32 	%r511, %r510, 10;
	and.b32  	%r512, %r511, 31744;
	add.s32 	%r513, %r100, %r512;
	shr.u32 	%r514, %r510, 4;
	and.b32  	%r515, %r514, 268435454;
	add.s32 	%r155, %r513, %r515;
	ld.shared.u16 	%rs9, [%r155];
	add.s16 	%rs28, %rs9, 1;
	st.shared.u16 	[%r155], %rs28;
	// begin inline asm
	shr.b32 %r401, %r869, %r430;
	// end inline asm
	and.b32  	%r516, %r371, %r401;
	shl.b32 	%r517, %r516, 10;
	and.b32  	%r518, %r517, 31744;
	add.s32 	%r519, %r100, %r518;
	shr.u32 	%r520, %r516, 4;
	and.b32  	%r521, %r520, 268435454;
	add.s32 	%r156, %r519, %r521;
	ld.shared.u16 	%rs10, [%r156];
	add.s16 	%rs29, %rs10, 1;
	st.shared.u16 	[%r156], %rs29;
	// begin inline asm
	shr.b32 %r404, %r868, %r430;
	// end inline asm
	and.b32  	%r522, %r371, %r404;
	shl.b32 	%r523, %r522, 10;
	and.b32  	%r524, %r523, 31744;
	add.s32 	%r525, %r100, %r524;
	shr.u32 	%r526, %r522, 4;
	and.b32  	%r527, %r526, 268435454;
	add.s32 	%r157, %r525, %r527;
	ld.shared.u16 	%rs11, [%r157];
	add.s16 	%rs30, %rs11, 1;
	st.shared.u16 	[%r157], %rs30;
	// begin inline asm
	shr.b32 %r407, %r867, %r430;
	// end inline asm
	and.b32  	%r528, %r371, %r407;
	shl.b32 	%r529, %r528, 10;
	and.b32  	%r530, %r529, 31744;
	add.s32 	%r531, %r100, %r530;
	shr.u32 	%r532, %r528, 4;
	and.b32  	%r533, %r532, 268435454;
	add.s32 	%r158, %r531, %r533;
	ld.shared.u16 	%rs12, [%r158];
	add.s16 	%rs31, %rs12, 1;
	st.shared.u16 	[%r158], %rs31;
	// begin inline asm
	shr.b32 %r410, %r866, %r430;
	// end inline asm
	and.b32  	%r534, %r371, %r410;
	shl.b32 	%r535, %r534, 10;
	and.b32  	%r536, %r535, 31744;
	add.s32 	%r537, %r100, %r536;
	shr.u32 	%r538, %r534, 4;
	and.b32  	%r539, %r538, 268435454;
	add.s32 	%r159, %r537, %r539;
	ld.shared.u16 	%rs13, [%r159];
	add.s16 	%rs32, %rs13, 1;
	st.shared.u16 	[%r159], %rs32;
	// begin inline asm
	shr.b32 %r413, %r865, %r430;
	// end inline asm
	and.b32  	%r540, %r371, %r413;
	shl.b32 	%r541, %r540, 10;
	and.b32  	%r542, %r541, 31744;
	add.s32 	%r543, %r100, %r542;
	shr.u32 	%r544, %r540, 4;
	and.b32  	%r545, %r544, 268435454;
	add.s32 	%r160, %r543, %r545;
	ld.shared.u16 	%rs14, [%r160];
	add.s16 	%rs33, %rs14, 1;
	st.shared.u16 	[%r160], %rs33;
	// begin inline asm
	shr.b32 %r416, %r864, %r430;
	// end inline asm
	and.b32  	%r546, %r371, %r416;
	shl.b32 	%r547, %r546, 10;
	and.b32  	%r548, %r547, 31744;
	add.s32 	%r549, %r100, %r548;
	shr.u32 	%r550, %r546, 4;
	and.b32  	%r551, %r550, 268435454;
	add.s32 	%r161, %r549, %r551;
	ld.shared.u16 	%rs15, [%r161];
	add.s16 	%rs34, %rs15, 1;
	st.shared.u16 	[%r161], %rs34;
	// begin inline asm
	shr.b32 %r419, %r863, %r430;
	// end inline asm
	and.b32  	%r552, %r371, %r419;
	shl.b32 	%r553, %r552, 10;
	and.b32  	%r554, %r553, 31744;
	add.s32 	%r555, %r100, %r554;
	shr.u32 	%r556, %r552, 4;
	and.b32  	%r557, %r556, 268435454;
	add.s32 	%r162, %r555, %r557;
	ld.shared.u16 	%rs16, [%r162];
	add.s16 	%rs35, %rs16, 1;
	st.shared.u16 	[%r162], %rs35;
	// begin inline asm
	shr.b32 %r422, %r862, %r430;
	// end inline asm
	and.b32  	%r558, %r371, %r422;
	shl.b32 	%r559, %r558, 10;
	and.b32  	%r560, %r559, 31744;
	add.s32 	%r561, %r100, %r560;
	shr.u32 	%r562, %r558, 4;
	and.b32  	%r563, %r562, 268435454;
	add.s32 	%r163, %r561, %r563;
	ld.shared.u16 	%rs17, [%r163];
	add.s16 	%rs36, %rs17, 1;
	st.shared.u16 	[%r163], %rs36;
	// begin inline asm
	shr.b32 %r425, %r861, %r430;
	// end inline asm
	and.b32  	%r564, %r371, %r425;
	shl.b32 	%r565, %r564, 10;
	and.b32  	%r566, %r565, 31744;
	add.s32 	%r567, %r100, %r566;
	shr.u32 	%r568, %r564, 4;
	and.b32  	%r569, %r568, 268435454;
	add.s32 	%r164, %r567, %r569;
	ld.shared.u16 	%rs18, [%r164];
	add.s16 	%rs37, %rs18, 1;
	st.shared.u16 	[%r164], %rs37;
	// begin inline asm
	shr.b32 %r428, %r860, %r430;
	// end inline asm
	and.b32  	%r570, %r371, %r428;
	shl.b32 	%r571, %r570, 10;
	and.b32  	%r572, %r571, 31744;
	add.s32 	%r573, %r100, %r572;
	shr.u32 	%r574, %r570, 4;
	and.b32  	%r575, %r574, 268435454;
	add.s32 	%r165, %r573, %r575;
	ld.shared.u16 	%rs19, [%r165];
	add.s16 	%rs38, %rs19, 1;
	st.shared.u16 	[%r165], %rs38;
	bar.sync 	0;
	ld.shared.u32 	%r166, [%r101];
	ld.shared.u32 	%r576, [%r101+4];
	ld.shared.u32 	%r577, [%r101+8];
	ld.shared.u32 	%r578, [%r101+12];
	ld.shared.u32 	%r579, [%r101+16];
	ld.shared.u32 	%r580, [%r101+20];
	ld.shared.u32 	%r581, [%r101+24];
	ld.shared.u32 	%r582, [%r101+28];
	ld.shared.u32 	%r583, [%r101+32];
	ld.shared.u32 	%r584, [%r101+36];
	ld.shared.u32 	%r585, [%r101+40];
	ld.shared.u32 	%r586, [%r101+44];
	ld.shared.u32 	%r587, [%r101+48];
	ld.shared.u32 	%r588, [%r101+52];
	ld.shared.u32 	%r589, [%r101+56];
	ld.shared.u32 	%r590, [%r101+60];
	ld.shared.u32 	%r591, [%r101+64];
	ld.shared.u32 	%r592, [%r101+68];
	ld.shared.u32 	%r593, [%r101+72];
	ld.shared.u32 	%r594, [%r101+76];
	ld.shared.u32 	%r595, [%r101+80];
	ld.shared.u32 	%r596, [%r101+84];
	ld.shared.u32 	%r597, [%r101+88];
	ld.shared.u32 	%r598, [%r101+92];
	ld.shared.u32 	%r599, [%r101+96];
	ld.shared.u32 	%r600, [%r101+100];
	ld.shared.u32 	%r601, [%r101+104];
	ld.shared.u32 	%r602, [%r101+108];
	ld.shared.u32 	%r603, [%r101+112];
	ld.shared.u32 	%r604, [%r101+116];
	ld.shared.u32 	%r605, [%r101+120];
	ld.shared.u32 	%r606, [%r101+124];
	ld.shared.u32 	%r607, [%r101+128];
	add.s32 	%r167, %r576, %r166;
	add.s32 	%r168, %r577, %r167;
	add.s32 	%r169, %r578, %r168;
	add.s32 	%r170, %r579, %r169;
	add.s32 	%r171, %r580, %r170;
	add.s32 	%r172, %r581, %r171;
	add.s32 	%r173, %r582, %r172;
	add.s32 	%r174, %r583, %r173;
	add.s32 	%r175, %r584, %r174;
	add.s32 	%r176, %r585, %r175;
	add.s32 	%r177, %r586, %r176;
	add.s32 	%r178, %r587, %r177;
	add.s32 	%r179, %r588, %r178;
	add.s32 	%r180, %r589, %r179;
	add.s32 	%r181, %r590, %r180;
	add.s32 	%r182, %r591, %r181;
	add.s32 	%r183, %r592, %r182;
	add.s32 	%r184, %r593, %r183;
	add.s32 	%r185, %r594, %r184;
	add.s32 	%r186, %r595, %r185;
	add.s32 	%r187, %r596, %r186;
	add.s32 	%r188, %r597, %r187;
	add.s32 	%r189, %r598, %r188;
	add.s32 	%r190, %r599, %r189;
	add.s32 	%r191, %r600, %r190;
	add.s32 	%r192, %r601, %r191;
	add.s32 	%r193, %r602, %r192;
	add.s32 	%r194, %r603, %r193;
	add.s32 	%r195, %r604, %r194;
	add.s32 	%r196, %r605, %r195;
	add.s32 	%r197, %r606, %r196;
	add.s32 	%r436, %r607, %r197;
	// begin inline asm
	mov.u32 %r431, %laneid;
	// end inline asm
	mov.b32 	%r434, 1;
	mov.b32 	%r461, -1;
	// begin inline asm
	{  .reg .u32 r0;  .reg .pred p;  shfl.sync.up.b32 r0|p, %r436, %r434, %r459, %r461;  @p add.u32 r0, r0, %r436;  mov.u32 %r432, r0;}
	// end inline asm
	mov.b32 	%r440, 2;
	// begin inline asm
	{  .reg .u32 r0;  .reg .pred p;  shfl.sync.up.b32 r0|p, %r432, %r440, %r459, %r461;  @p add.u32 r0, r0, %r432;  mov.u32 %r438, r0;}
	// end inline asm
	mov.b32 	%r446, 4;
	// begin inline asm
	{  .reg .u32 r0;  .reg .pred p;  shfl.sync.up.b32 r0|p, %r438, %r446, %r459, %r461;  @p add.u32 r0, r0, %r438;  mov.u32 %r444, r0;}
	// end inline asm
	mov.b32 	%r452, 8;
	// begin inline asm
	{  .reg .u32 r0;  .reg .pred p;  shfl.sync.up.b32 r0|p, %r444, %r452, %r459, %r461;  @p add.u32 r0, r0, %r444;  mov.u32 %r450, r0;}
	// end inline asm
	mov.b32 	%r458, 16;
	// begin inline asm
	{  .reg .u32 r0;  .reg .pred p;  shfl.sync.up.b32 r0|p, %r450, %r458, %r459, %r461;  @p add.u32 r0, r0, %r450;  mov.u32 %r456, r0;}
	// end inline asm
	setp.ne.s32 	%p41, %r431, 31;
	@%p41 bra 	$L__BB12_79;
	st.shared.u32 	[%r102], %r456;
$L__BB12_79:
	sub.s32 	%r608, %r456, %r436;
	setp.gt.u32 	%p42, %r2, 31;
	setp.eq.s32 	%p43, %r99, 7;
	setp.eq.s32 	%p44, %r99, 6;
	setp.eq.s32 	%p45, %r99, 5;
	setp.eq.s32 	%p46, %r99, 4;
	setp.eq.s32 	%p47, %r99, 3;
	setp.eq.s32 	%p48, %r99, 2;
	setp.eq.s32 	%p49, %r99, 1;
	bar.sync 	0;
	ld.shared.v4.u32 	{%r609, %r610, %r611, %r612}, [_ZZN3cub18CUB_300001_SM_10006detail10radix_sort31DeviceRadixSortSingleTileKernelINS1_5radix10policy_hubIiiyE10Policy1000ELNS0_9SortOrderE0EiiyNS1_21identity_decomposer_tEEEvPKT1_PSA_PKT2_PSE_T3_iiT4_E12temp_storage+33792];
	selp.b32 	%r613, %r609, %r898, %p49;
	add.s32 	%r614, %r610, %r609;
	selp.b32 	%r615, %r614, %r613, %p48;
	add.s32 	%r616, %r614, %r611;
	selp.b32 	%r617, %r616, %r615, %p47;
	add.s32 	%r618, %r616, %r612;
	selp.b32 	%r619, %r618, %r617, %p46;
	ld.shared.v4.u32 	{%r620, %r621, %r622, %r623}, [_ZZN3cub18CUB_300001_SM_10006detail10radix_sort31DeviceRadixSortSingleTileKernelINS1_5radix10policy_hubIiiyE10Policy1000ELNS0_9SortOrderE0EiiyNS1_21identity_decomposer_tEEEvPKT1_PSA_PKT2_PSE_T3_iiT4_E12temp_storage+33808];
	add.s32 	%r624, %r618, %r620;
	selp.b32 	%r625, %r624, %r619, %p45;
	add.s32 	%r626, %r624, %r621;
	selp.b32 	%r627, %r626, %r625, %p44;
	add.s32 	%r628, %r626, %r622;
	selp.b32 	%r898, %r628, %r627, %p43;
	add.s32 	%r202, %r628, %r623;
	setp.ne.s32 	%p50, %r431, 0;
	selp.b32 	%r629, %r608, 0, %p50;
	add.s32 	%r630, %r898, %r629;
	or.pred  	%p51, %p42, %p50;
	selp.b32 	%r899, %r630, %r608, %p42;
	@%p51 bra 	$L__BB12_81;
	shl.b32 	%r899, %r202, 16;
	st.shared.u32 	[_ZZN3cub18CUB_300001_SM_10006detail10radix_sort31DeviceRadixSortSingleTileKernelINS1_5radix10policy_hubIiiyE10Policy1000ELNS0_9SortOrderE0EiiyNS1_21identity_decomposer_tEEEvPKT1_PSA_PKT2_PSE_T3_iiT4_E12temp_storage+33832], %r899;
$L__BB12_81:
	setp.eq.s32 	%p52, %r2, 0;
	bar.sync 	0;
	ld.shared.u32 	%r631, [_ZZN3cub18CUB_300001_SM_10006detail10radix_sort31DeviceRadixSortSingleTileKernelINS1_5radix10policy_hubIiiyE10Policy1000ELNS0_9SortOrderE0EiiyNS1_21identity_decomposer_tEEEvPKT1_PSA_PKT2_PSE_T3_iiT4_E12temp_storage+33832];
	selp.b32 	%r632, 0, %r631, %p52;
	add.s32 	%r633, %r899, %r632;
	add.s32 	%r634, %r166, %r633;
	add.s32 	%r635, %r167, %r633;
	add.s32 	%r636, %r168, %r633;
	add.s32 	%r637, %r169, %r633;
	add.s32 	%r638, %r170, %r633;
	add.s32 	%r639, %r171, %r633;
	add.s32 	%r640, %r172, %r633;
	add.s32 	%r641, %r173, %r633;
	add.s32 	%r642, %r174, %r633;
	add.s32 	%r643, %r175, %r633;
	add.s32 	%r644, %r176, %r633;
	add.s32 	%r645, %r177, %r633;
	add.s32 	%r646, %r178, %r633;
	add.s32 	%r647, %r179, %r633;
	add.s32 	%r648, %r180, %r633;
	add.s32 	%r649, %r181, %r633;
	add.s32 	%r650, %r182, %r633;
	add.s32 	%r651, %r183, %r633;
	add.s32 	%r652, %r184, %r633;
	add.s32 	%r653, %r185, %r633;
	add.s32 	%r654, %r186, %r633;
	add.s32 	%r655, %r187, %r633;
	add.s32 	%r656, %r188, %r633;
	add.s32 	%r657, %r189, %r633;
	add.s32 	%r658, %r190, %r633;
	add.s32 	%r659, %r191, %r633;
	add.s32 	%r660, %r192, %r633;
	add.s32 	%r661, %r193, %r633;
	add.s32 	%r662, %r194, %r633;
	add.s32 	%r663, %r195, %r633;
	add.s32 	%r664, %r196, %r633;
	add.s32 	%r665, %r197, %r633;
	st.shared.u32 	[%r101], %r633;
	st.shared.u32 	[%r101+4], %r634;
	st.shared.u32 	[%r101+8], %r635;
	st.shared.u32 	[%r101+12], %r636;
	st.shared.u32 	[%r101+16], %r637;
	st.shared.u32 	[%r101+20], %r638;
	st.shared.u32 	[%r101+24], %r639;
	st.shared.u32 	[%r101+28], %r640;
	st.shared.u32 	[%r101+32], %r641;
	st.shared.u32 	[%r101+36], %r642;
	st.shared.u32 	[%r101+40], %r643;
	st.shared.u32 	[%r101+44], %r644;
	st.shared.u32 	[%r101+48], %r645;
	st.shared.u32 	[%r101+52], %r646;
	st.shared.u32 	[%r101+56], %r647;
	st.shared.u32 	[%r101+60], %r648;
	st.shared.u32 	[%r101+64], %r649;
	st.shared.u32 	[%r101+68], %r650;
	st.shared.u32 	[%r101+72], %r651;
	st.shared.u32 	[%r101+76], %r652;
	st.shared.u32 	[%r101+80], %r653;
	st.shared.u32 	[%r101+84], %r654;
	st.shared.u32 	[%r101+88], %r655;
	st.shared.u32 	[%r101+92], %r656;
	st.shared.u32 	[%r101+96], %r657;
	st.shared.u32 	[%r101+100], %r658;
	st.shared.u32 	[%r101+104], %r659;
	st.shared.u32 	[%r101+108], %r660;
	st.shared.u32 	[%r101+112], %r661;
	st.shared.u32 	[%r101+116], %r662;
	st.shared.u32 	[%r101+120], %r663;
	st.shared.u32 	[%r101+124], %r664;
	st.shared.u32 	[%r101+128], %r665;
	bar.sync 	0;
	cvt.u32.u16 	%r666, %rs1;
	ld.shared.u16 	%r667, [%r147];
	add.s32 	%r206, %r667, %r666;
	cvt.u32.u16 	%r668, %rs2;
	ld.shared.u16 	%r669, [%r148];
	add.s32 	%r207, %r669, %r668;
	cvt.u32.u16 	%r670, %rs3;
	ld.shared.u16 	%r671, [%r149];
	add.s32 	%r208, %r671, %r670;
	cvt.u32.u16 	%r672, %rs4;
	ld.shared.u16 	%r673, [%r150];
	add.s32 	%r209, %r673, %r672;
	cvt.u32.u16 	%r674, %rs5;
	ld.shared.u16 	%r675, [%r151];
	add.s32 	%r210, %r675, %r674;
	cvt.u32.u16 	%r676, %rs6;
	ld.shared.u16 	%r677, [%r152];
	add.s32 	%r211, %r677, %r676;
	cvt.u32.u16 	%r678, %rs7;
	ld.shared.u16 	%r679, [%r153];
	add.s32 	%r212, %r679, %r678;
	cvt.u32.u16 	%r680, %rs8;
	ld.shared.u16 	%r681, [%r154];
	add.s32 	%r213, %r681, %r680;
	cvt.u32.u16 	%r682, %rs9;
	ld.shared.u16 	%r683, [%r155];
	add.s32 	%r214, %r683, %r682;
	cvt.u32.u16 	%r684, %rs10;
	ld.shared.u16 	%r685, [%r156];
	add.s32 	%r215, %r685, %r684;
	cvt.u32.u16 	%r686, %rs11;
	ld.shared.u16 	%r687, [%r157];
	add.s32 	%r216, %r687, %r686;
	cvt.u32.u16 	%r688, %rs12;
	ld.shared.u16 	%r689, [%r158];
	add.s32 	%r217, %r689, %r688;
	cvt.u32.u16 	%r690, %rs13;
	ld.shared.u16 	%r691, [%r159];
	add.s32 	%r218, %r691, %r690;
	cvt.u32.u16 	%r692, %rs14;
	ld.shared.u16 	%r693, [%r160];
	add.s32 	%r219, %r693, %r692;
	cvt.u32.u16 	%r694, %rs15;
	ld.shared.u16 	%r695, [%r161];
	add.s32 	%r220, %r695, %r694;
	cvt.u32.u16 	%r696, %rs16;
	ld.shared.u16 	%r697, [%r162];
	add.s32 	%r221, %r697, %r696;
	cvt.u32.u16 	%r698, %rs17;
	ld.shared.u16 	%r699, [%r163];
	add.s32 	%r222, %r699, %r698;
	cvt.u32.u16 	%r700, %rs18;
	ld.shared.u16 	%r701, [%r164];
	add.s32 	%r223, %r701, %r700;
	cvt.u32.u16 	%r702, %rs19;
	ld.shared.u16 	%r703, [%r165];
	add.s32 	%r224, %r703, %r702;
	bar.sync 	0;
	setp.lt.s32 	%p53, %r859, %r304;
	@%p53 bra 	$L__BB12_121;
	cvt.u64.u32 	%rd15, %r2;
	shl.b32 	%r704, %r206, 2;
	mov.u32 	%r705, _ZZN3cub18CUB_300001_SM_10006detail10radix_sort31DeviceRadixSortSingleTileKernelINS1_5radix10policy_hubIiiyE10Policy1000ELNS0_9SortOrderE0EiiyNS1_21identity_decomposer_tEEEvPKT1_PSA_PKT2_PSE_T3_iiT4_E12temp_storage;
	add.s32 	%r706, %r705, %r704;
	st.shared.u32 	[%r706], %r878;
	shl.b32 	%r707, %r207, 2;
	add.s32 	%r708, %r705, %r707;
	st.shared.u32 	[%r708], %r877;
	shl.b32 	%r709, %r208, 2;
	add.s32 	%r710, %r705, %r709;
	st.shared.u32 	[%r710], %r876;
	shl.b32 	%r711, %r209, 2;
	add.s32 	%r712, %r705, %r711;
	st.shared.u32 	[%r712], %r875;
	shl.b32 	%r713, %r210, 2;
	add.s32 	%r714, %r705, %r713;
	st.shared.u32 	[%r714], %r874;
	shl.b32 	%r715, %r211, 2;
	add.s32 	%r716, %r705, %r715;
	st.shared.u32 	[%r716], %r873;
	shl.b32 	%r717, %r212, 2;
	add.s32 	%r718, %r705, %r717;
	st.shared.u32 	[%r718], %r872;
	shl.b32 	%r719, %r213, 2;
	add.s32 	%r720, %r705, %r719;
	st.shared.u32 	[%r720], %r871;
	shl.b32 	%r721, %r214, 2;
	add.s32 	%r722, %r705, %r721;
	st.shared.u32 	[%r722], %r870;
	shl.b32 	%r723, %r215, 2;
	add.s32 	%r724, %r705, %r723;
	st.shared.u32 	[%r724], %r869;
	shl.b32 	%r725, %r216, 2;
	add.s32 	%r726, %r705, %r725;
	st.shared.u32 	[%r726], %r868;
	shl.b32 	%r727, %r217, 2;
	add.s32 	%r728, %r705, %r727;
	st.shared.u32 	[%r728], %r867;
	shl.b32 	%r729, %r218, 2;
	add.s32 	%r730, %r705, %r729;
	st.shared.u32 	[%r730], %r866;
	shl.b32 	%r731, %r219, 2;
	add.s32 	%r732, %r705, %r731;
	st.shared.u32 	[%r732], %r865;
	shl.b32 	%r733, %r220, 2;
	add.s32 	%r734, %r705, %r733;
	st.shared.u32 	[%r734], %r864;
	shl.b32 	%r735, %r221, 2;
	add.s32 	%r736, %r705, %r735;
	st.shared.u32 	[%r736], %r863;
	shl.b32 	%r737, %r222, 2;
	add.s32 	%r738, %r705, %r737;
	st.shared.u32 	[%r738], %r862;
	shl.b32 	%r739, %r223, 2;
	add.s32 	%r740, %r705, %r739;
	st.shared.u32 	[%r740], %r861;
	shl.b32 	%r741, %r224, 2;
	add.s32 	%r742, %r705, %r741;
	st.shared.u32 	[%r742], %r860;
	bar.sync 	0;
	mad.lo.s32 	%r225, %r2, -72, %r103;
	ld.shared.u32 	%r226, [%r225];
	ld.shared.u32 	%r227, [%r225+1024];
	ld.shared.u32 	%r228, [%r225+2048];
	ld.shared.u32 	%r229, [%r225+3072];
	ld.shared.u32 	%r230, [%r225+4096];
	ld.shared.u32 	%r231, [%r225+5120];
	ld.shared.u32 	%r232, [%r225+6144];
	ld.shared.u32 	%r233, [%r225+7168];
	ld.shared.u32 	%r234, [%r225+8192];
	ld.shared.u32 	%r235, [%r225+9216];
	ld.shared.u32 	%r236, [%r225+10240];
	ld.shared.u32 	%r237, [%r225+11264];
	ld.shared.u32 	%r238, [%r225+12288];
	ld.shared.u32 	%r239, [%r225+13312];
	ld.shared.u32 	%r240, [%r225+14336];
	ld.shared.u32 	%r241, [%r225+15360];
	ld.shared.u32 	%r242, [%r225+16384];
	ld.shared.u32 	%r243, [%r225+17408];
	ld.shared.u32 	%r244, [%r225+18432];
	bar.sync 	0;
	st.shared.u32 	[%r706], %r897;
	st.shared.u32 	[%r708], %r896;
	st.shared.u32 	[%r710], %r895;
	st.shared.u32 	[%r712], %r894;
	st.shared.u32 	[%r714], %r893;
	st.shared.u32 	[%r716], %r892;
	st.shared.u32 	[%r718], %r891;
	st.shared.u32 	[%r720], %r890;
	st.shared.u32 	[%r722], %r889;
	st.shared.u32 	[%r724], %r888;
	st.shared.u32 	[%r726], %r887;
	st.shared.u32 	[%r728], %r886;
	st.shared.u32 	[%r730], %r885;
	st.shared.u32 	[%r732], %r884;
	st.shared.u32 	[%r734], %r883;
	st.shared.u32 	[%r736], %r882;
	st.shared.u32 	[%r738], %r881;
	st.shared.u32 	[%r740], %r880;
	st.shared.u32 	[%r742], %r879;
	bar.sync 	0;
	ld.shared.u32 	%r245, [%r225+1024];
	ld.shared.u32 	%r246, [%r225+2048];
	ld.shared.u32 	%r247, [%r225+3072];
	ld.shared.u32 	%r248, [%r225+4096];
	ld.shared.u32 	%r249, [%r225+5120];
	ld.shared.u32 	%r250, [%r225+6144];
	ld.shared.u32 	%r251, [%r225+7168];
	ld.shared.u32 	%r252, [%r225+8192];
	ld.shared.u32 	%r253, [%r225+9216];
	ld.shared.u32 	%r254, [%r225+10240];
	ld.shared.u32 	%r255, [%r225+11264];
	ld.shared.u32 	%r256, [%r225+12288];
	ld.shared.u32 	%r257, [%r225+13312];
	ld.shared.u32 	%r258, [%r225+14336];
	ld.shared.u32 	%r259, [%r225+15360];
	ld.shared.u32 	%r260, [%r225+16384];
	ld.shared.u32 	%r261, [%r225+17408];
	ld.shared.u32 	%r262, [%r225+18432];
	setp.gt.u64 	%p54, %rd2, %rd15;
	cvta.to.global.u64 	%rd16, %rd6;
	mul.wide.u32 	%rd17, %r2, 4;
	add.s64 	%rd4, %rd16, %rd17;
	cvta.to.global.u64 	%rd18, %rd8;
	add.s64 	%rd5, %rd18, %rd17;
	@%p54 bra 	$L__BB12_83;
	bra.uni 	$L__BB12_84;
$L__BB12_83:
	xor.b32  	%r743, %r226, -2147483648;
	ld.shared.u32 	%r744, [%r225];
	st.global.u32 	[%rd4], %r743;
	st.global.u32 	[%rd5], %r744;
$L__BB12_84:
	add.s32 	%r745, %r2, 256;
	cvt.u64.u32 	%rd19, %r745;
	setp.le.u64 	%p55, %rd2, %rd19;
	@%p55 bra 	$L__BB12_86;
	xor.b32  	%r746, %r227, -2147483648;
	st.global.u32 	[%rd4+1024], %r746;
	st.global.u32 	[%rd5+1024], %r245;
$L__BB12_86:
	add.s32 	%r747, %r2, 512;
	cvt.u64.u32 	%rd20, %r747;
	setp.le.u64 	%p56, %rd2, %rd20;
	@%p56 bra 	$L__BB12_88;
	xor.b32  	%r748, %r228, -2147483648;
	st.global.u32 	[%rd4+2048], %r748;
	st.global.u32 	[%rd5+2048], %r246;
$L__BB12_88:
	add.s32 	%r749, %r2, 768;
	cvt.u64.u32 	%rd21, %r749;
	setp.le.u64 	%p57, %rd2, %rd21;
	@%p57 bra 	$L__BB12_90;
	xor.b32  	%r750, %r229, -2147483648;
	st.global.u32 	[%rd4+3072], %r750;
	st.global.u32 	[%rd5+3072], %r247;
$L__BB12_90:
	or.b32  	%r751, %r2, 1024;
	cvt.u64.u32 	%rd22, %r751;
	setp.le.u64 	%p58, %rd2, %rd22;
	@%p58 bra 	$L__BB12_92;
	xor.b32  	%r752, %r230, -2147483648;
	st.global.u32 	[%rd4+4096], %r752;
	st.global.u32 	[%rd5+4096], %r248;
$L__BB12_92:
	add.s32 	%r753, %r2, 1280;
	cvt.u64.u32 	%rd23, %r753;
	setp.le.u64 	%p59, %rd2, %rd23;
	@%p59 bra 	$L__BB12_94;
	xor.b32  	%r754, %r231, -2147483648;
	st.global.u32 	[%rd4+5120], %r754;
	st.global.u32 	[%rd5+5120], %r249;
$L__BB12_94:
	add.s32 	%r755, %r2, 1536;
	cvt.u64.u32 	%rd24, %r755;
	setp.le.u64 	%p60, %rd2, %rd24;
	@%p60 bra 	$L__BB12_96;
	xor.b32  	%r756, %r232, -2147483648;
	st.global.u32 	[%rd4+6144], %r756;
	st.global.u32 	[%rd5+6144], %r250;
$L__BB12_96:
	add.s32 	%r757, %r2, 1792;
	cvt.u64.u32 	%rd25, %r757;
	setp.le.u64 	%p61, %rd2, %rd25;
	@%p61 bra 	$L__BB12_98;
	xor.b32  	%r758, %r233, -2147483648;
	st.global.u32 	[%rd4+7168], %r758;
	st.global.u32 	[%rd5+7168], %r251;
$L__BB12_98:
	or.b32  	%r759, %r2, 2048;
	cvt.u64.u32 	%rd26, %r759;
	setp.le.u64 	%p62, %rd2, %rd26;
	@%p62 bra 	$L__BB12_100;
	xor.b32  	%r760, %r234, -2147483648;
	st.global.u32 	[%rd4+8192], %r760;
	st.global.u32 	[%rd5+8192], %r252;
$L__BB12_100:
	add.s32 	%r761, %r2, 2304;
	cvt.u64.u32 	%rd27, %r761;
	setp.le.u64 	%p63, %rd2, %rd27;
	@%p63 bra 	$L__BB12_102;
	xor.b32  	%r762, %r235, -2147483648;
	st.global.u32 	[%rd4+9216], %r762;
	st.global.u32 	[%rd5+9216], %r253;
$L__BB12_102:
	add.s32 	%r763, %r2, 2560;
	cvt.u64.u32 	%rd28, %r763;
	setp.le.u64 	%p64, %rd2, %rd28;
	@%p64 bra 	$L__BB12_104;
	xor.b32  	%r764, %r236, -2147483648;
	st.global.u32 	[%rd4+10240], %r764;
	st.global.u32 	[%rd5+10240], %r254;
$L__BB12_104:
	add.s32 	%r765, %r2, 2816;
	cvt.u64.u32 	%rd29, %r765;
	setp.le.u64 	%p65, %rd2, %rd29;
	@%p65 bra 	$L__BB12_106;
	xor.b32  	%r766, %r237, -2147483648;
	st.global.u32 	[%rd4+11264], %r766;
	st.global.u32 	[%rd5+11264], %r255;
$L__BB12_106:
	or.b32  	%r767, %r2, 3072;
	cvt.u64.u32 	%rd30, %r767;
	setp.le.u64 	%p66, %rd2, %rd30;
	@%p66 bra 	$L__BB12_108;
	xor.b32  	%r768, %r238, -2147483648;
	st.global.u32 	[%rd4+12288], %r768;
	st.global.u32 	[%rd5+12288], %r256;
$L__BB12_108:
	add.s32 	%r769, %r2, 3328;
	cvt.u64.u32 	%rd31, %r769;
	setp.le.u64 	%p67, %rd2, %rd31;
	@%p67 bra 	$L__BB12_110;
	xor.b32  	%r770, %r239, -2147483648;
	st.global.u32 	[%rd4+13312], %r770;
	st.global.u32 	[%rd5+13312], %r257;
$L__BB12_110:
	add.s32 	%r771, %r2, 3584;
	cvt.u64.u32 	%rd32, %r771;
	setp.le.u64 	%p68, %rd2, %rd32;
	@%p68 bra 	$L__BB12_112;
	xor.b32  	%r772, %r240, -2147483648;
	st.global.u32 	[%rd4+14336], %r772;
	st.global.u32 	[%rd5+14336], %r258;
$L__BB12_112:
	add.s32 	%r773, %r2, 3840;
	cvt.u64.u32 	%rd33, %r773;
	setp.le.u64 	%p69, %rd2, %rd33;
	@%p69 bra 	$L__BB12_114;
	xor.b32  	%r774, %r241, -2147483648;
	st.global.u32 	[%rd4+15360], %r774;
	st.global.u32 	[%rd5+15360], %r259;
$L__BB12_114:
	or.b32  	%r775, %r2, 4096;
	cvt.u64.u32 	%rd34, %r775;
	setp.le.u64 	%p70, %rd2, %rd34;
	@%p70 bra 	$L__BB12_116;
	xor.b32  	%r776, %r242, -2147483648;
	st.global.u32 	[%rd4+16384], %r776;
	st.global.u32 	[%rd5+16384], %r260;
$L__BB12_116:
	add.s32 	%r777, %r2, 4352;
	cvt.u64.u32 	%rd35, %r777;
	setp.le.u64 	%p71, %rd2, %rd35;
	@%p71 bra 	$L__BB12_118;
	xor.b32  	%r778, %r243, -2147483648;
	st.global.u32 	[%rd4+17408], %r778;
	st.global.u32 	[%rd5+17408], %r261;
$L__BB12_118:
	add.s32 	%r779, %r2, 4608;
	cvt.u64.u32 	%rd36, %r779;
	setp.le.u64 	%p72, %rd2, %rd36;
	@%p72 bra 	$L__BB12_120;
	xor.b32  	%r780, %r244, -2147483648;
	st.global.u32 	[%rd4+18432], %r780;
	st.global.u32 	[%rd5+18432], %r262;
$L__BB12_120:
	ret;
$L__BB12_121:
	shl.b32 	%r781, %r206, 2;
	mov.u32 	%r782, _ZZN3cub18CUB_300001_SM_10006detail10radix_sort31DeviceRadixSortSingleTileKernelINS1_5radix10policy_hubIiiyE10Policy1000ELNS0_9SortOrderE0EiiyNS1_21identity_decomposer_tEEEvPKT1_PSA_PKT2_PSE_T3_iiT4_E12temp_storage;
	add.s32 	%r783, %r782, %r781;
	st.shared.u32 	[%r783], %r878;
	shl.b32 	%r784, %r207, 2;
	add.s32 	%r785, %r782, %r784;
	st.shared.u32 	[%r785], %r877;
	shl.b32 	%r786, %r208, 2;
	add.s32 	%r787, %r782, %r786;
	st.shared.u32 	[%r787], %r876;
	shl.b32 	%r788, %r209, 2;
	add.s32 	%r789, %r782, %r788;
	st.shared.u32 	[%r789], %r875;
	shl.b32 	%r790, %r210, 2;
	add.s32 	%r791, %r782, %r790;
	st.shared.u32 	[%r791], %r874;
	shl.b32 	%r792, %r211, 2;
	add.s32 	%r793, %r782, %r792;
	st.shared.u32 	[%r793], %r873;
	shl.b32 	%r794, %r212, 2;
	add.s32 	%r795, %r782, %r794;
	st.shared.u32 	[%r795], %r872;
	shl.b32 	%r796, %r213, 2;
	add.s32 	%r797, %r782, %r796;
	st.shared.u32 	[%r797], %r871;
	shl.b32 	%r798, %r214, 2;
	add.s32 	%r799, %r782, %r798;
	st.shared.u32 	[%r799], %r870;
	shl.b32 	%r800, %r215, 2;
	add.s32 	%r801, %r782, %r800;
	st.shared.u32 	[%r801], %r869;
	shl.b32 	%r802, %r216, 2;
	add.s32 	%r803, %r782, %r802;
	st.shared.u32 	[%r803], %r868;
	shl.b32 	%r804, %r217, 2;
	add.s32 	%r805, %r782, %r804;
	st.shared.u32 	[%r805], %r867;
	shl.b32 	%r806, %r218, 2;
	add.s32 	%r807, %r782, %r806;
	st.shared.u32 	[%r807], %r866;
	shl.b32 	%r808, %r219, 2;
	add.s32 	%r809, %r782, %r808;
	st.shared.u32 	[%r809], %r865;
	shl.b32 	%r810, %r220, 2;
	add.s32 	%r811, %r782, %r810;
	st.shared.u32 	[%r811], %r864;
	shl.b32 	%r812, %r221, 2;
	add.s32 	%r813, %r782, %r812;
	st.shared.u32 	[%r813], %r863;
	shl.b32 	%r814, %r222, 2;
	add.s32 	%r815, %r782, %r814;
	st.shared.u32 	[%r815], %r862;
	shl.b32 	%r816, %r223, 2;
	add.s32 	%r817, %r782, %r816;
	st.shared.u32 	[%r817], %r861;
	shl.b32 	%r818, %r224, 2;
	add.s32 	%r819, %r782, %r818;
	st.shared.u32 	[%r819], %r860;
	bar.sync 	0;
	ld.shared.u32 	%r878, [%r103];
	ld.shared.u32 	%r877, [%r103+4];
	ld.shared.u32 	%r876, [%r103+8];
	ld.shared.u32 	%r875, [%r103+12];
	ld.shared.u32 	%r874, [%r103+16];
	ld.shared.u32 	%r873, [%r103+20];
	ld.shared.u32 	%r872, [%r103+24];
	ld.shared.u32 	%r871, [%r103+28];
	ld.shared.u32 	%r870, [%r103+32];
	ld.shared.u32 	%r869, [%r103+36];
	ld.shared.u32 	%r868, [%r103+40];
	ld.shared.u32 	%r867, [%r103+44];
	ld.shared.u32 	%r866, [%r103+48];
	ld.shared.u32 	%r865, [%r103+52];
	ld.shared.u32 	%r864, [%r103+56];
	ld.shared.u32 	%r863, [%r103+60];
	ld.shared.u32 	%r862, [%r103+64];
	ld.shared.u32 	%r861, [%r103+68];
	ld.shared.u32 	%r860, [%r103+72];
	bar.sync 	0;
	st.shared.u32 	[%r783], %r897;
	st.shared.u32 	[%r785], %r896;
	st.shared.u32 	[%r787], %r895;
	st.shared.u32 	[%r789], %r894;
	st.shared.u32 	[%r791], %r893;
	st.shared.u32 	[%r793], %r892;
	st.shared.u32 	[%r795], %r891;
	st.shared.u32 	[%r797], %r890;
	st.shared.u32 	[%r799], %r889;
	st.shared.u32 	[%r801], %r888;
	st.shared.u32 	[%r803], %r887;
	st.shared.u32 	[%r805], %r886;
	st.shared.u32 	[%r807], %r885;
	st.shared.u32 	[%r809], %r884;
	st.shared.u32 	[%r811], %r883;
	st.shared.u32 	[%r813], %r882;
	st.shared.u32 	[%r815], %r881;
	st.shared.u32 	[%r817], %r880;
	st.shared.u32 	[%r819], %r879;
	bar.sync 	0;
	ld.shared.u32 	%r897, [%r103];
	ld.shared.u32 	%r896, [%r103+4];
	ld.shared.u32 	%r895, [%r103+8];
	ld.shared.u32 	%r894, [%r103+12];
	ld.shared.u32 	%r893, [%r103+16];
	ld.shared.u32 	%r892, [%r103+20];
	ld.shared.u32 	%r891, [%r103+24];
	ld.shared.u32 	%r890, [%r103+28];
	ld.shared.u32 	%r889, [%r103+32];
	ld.shared.u32 	%r888, [%r103+36];
	ld.shared.u32 	%r887, [%r103+40];
	ld.shared.u32 	%r886, [%r103+44];
	ld.shared.u32 	%r885, [%r103+48];
	ld.shared.u32 	%r884, [%r103+52];
	ld.shared.u32 	%r883, [%r103+56];
	ld.shared.u32 	%r882, [%r103+60];
	ld.shared.u32 	%r881, [%r103+64];
	ld.shared.u32 	%r880, [%r103+68];
	ld.shared.u32 	%r879, [%r103+72];
	bar.sync 	0;
	add.s32 	%r859, %r859, 6;
	add.s32 	%r858, %r858, -6;
	bra.uni 	$L__BB12_77;

}
	// .globl	_ZN3cub18CUB_300001_SM_10006detail10radix_sort30DeviceRadixSortHistogramKernelINS1_5radix10policy_hubIiiyE10Policy1000ELNS0_9SortOrderE0EiyNS1_21identity_decomposer_tEEEvPT2_PKT1_SA_iiT3_
.visible .entry _ZN3cub18CUB_300001_SM_10006detail10radix_sort30DeviceRadixSortHistogramKernelINS1_5radix10policy_hubIiiyE10Policy1000ELNS0_9SortOrderE0EiyNS1_21identity_decomposer_tEEEvPT2_PKT1_SA_iiT3_(
	.param .u64 .ptr .align 1 _ZN3cub18CUB_300001_SM_10006detail10radix_sort30DeviceRadixSortHistogramKernelINS1_5radix10policy_hubIiiyE10Policy1000ELNS0_9SortOrderE0EiyNS1_21identity_decomposer_tEEEvPT2_PKT1_SA_iiT3__param_0,
	.param .u64 .ptr .align 1 _ZN3cub18CUB_300001_SM_10006detail10radix_sort30DeviceRadixSortHistogramKernelINS1_5radix10policy_hubIiiyE10Policy1000ELNS0_9SortOrderE0EiyNS1_21identity_decomposer_tEEEvPT2_PKT1_SA_iiT3__param_1,
	.param .u64 _ZN3cub18CUB_300001_SM_10006detail10radix_sort30DeviceRadixSortHistogramKernelINS1_5radix10policy_hubIiiyE10Policy1000ELNS0_9SortOrderE0EiyNS1_21identity_decomposer_tEEEvPT2_PKT1_SA_iiT3__param_2,
	.param .u32 _ZN3cub18CUB_300001_SM_10006detail10radix_sort30DeviceRadixSortHistogramKernelINS1_5radix10policy_hubIiiyE10Policy1000ELNS0_9SortOrderE0EiyNS1_21identity_decomposer_tEEEvPT2_PKT1_SA_iiT3__param_3,
	.param .u32 _ZN3cub18CUB_300001_SM_10006detail10radix_sort30DeviceRadixSortHistogramKernelINS1_5radix10policy_hubIiiyE10Policy1000ELNS0_9SortOrderE0EiyNS1_21identity_decomposer_tEEEvPT2_PKT1_SA_iiT3__param_4,
	.param .align 1 .b8 _ZN3cub18CUB_300001_SM_10006detail10radix_sort30DeviceRadixSortHistogramKernelINS1_5radix10policy_hubIiiyE10Policy1000ELNS0_9SortOrderE0EiyNS1_21identity_decomposer_tEEEvPT2_PKT1_SA_iiT3__param_5[1]
)
.maxntid 128
{
	.reg .pred 	%p<91>;
	.reg .b32 	%r<486>;
	.reg .b64 	%rd<137>;
	// demoted variable
	.shared .align 4 .b8 _ZZN3cub18CUB_300001_SM_10006detail10radix_sort30DeviceRadixSortHistogramKernelINS1_5radix10policy_hubIiiyE10Policy1000ELNS0_9SortOrderE0EiyNS1_21identity_decomposer_tEEEvPT2_PKT1_SA_iiT3_E12temp_storage[4096];
	ld.param.u64 	%rd18, [_ZN3cub18CUB_300001_SM_10006detail10radix_sort30DeviceRadixSortHistogramKernelINS1_5radix10policy_hubIiiyE10Policy1000ELNS0_9SortOrderE0EiyNS1_21identity_decomposer_tEEEvPT2_PKT1_SA_iiT3__param_0];
	ld.param.u64 	%rd19, [_ZN3cub18CUB_300001_SM_10006detail10radix_sort30DeviceRadixSortHistogramKernelINS1_5radix10policy_hubIiiyE10Policy1000ELNS0_9SortOrderE0EiyNS1_21identity_decomposer_tEEEvPT2_PKT1_SA_iiT3__param_1];
	ld.param.u64 	%rd17, [_ZN3cub18CUB_300001_SM_10006detail10radix_sort30DeviceRadixSortHistogramKernelINS1_5radix10policy_hubIiiyE10Policy1000ELNS0_9SortOrderE0EiyNS1_21identity_decomposer_tEEEvPT2_PKT1_SA_iiT3__param_2];
	ld.param.u32 	%r174, [_ZN3cub18CUB_300001_SM_10006detail10radix_sort30DeviceRadixSortHistogramKernelINS1_5radix10policy_hubIiiyE10Policy1000ELNS0_9SortOrderE0EiyNS1_21identity_decomposer_tEEEvPT2_PKT1_SA_iiT3__param_3];
	ld.param.u32 	%r175, [_ZN3cub18CUB_300001_SM_10006detail10radix_sort30DeviceRadixSortHistogramKernelINS1_5radix10policy_hubIiiyE10Policy1000ELNS0_9SortOrderE0EiyNS1_21identity_decomposer_tEEEvPT2_PKT1_SA_iiT3__param_4];
	cvta.to.global.u64 	%rd1, %rd19;
	cvta.to.global.u64 	%rd2, %rd18;
	setp.eq.s64 	%p2, %rd17, 0;
	@%p2 bra 	$L__BB13_153;
	sub.s32 	%r176, %r175, %r174;
	add.s32 	%r177, %r176, 7;
	shr.s32 	%r178, %r177, 31;
	shr.u32 	%r179, %r178, 29;
	add.s32 	%r180, %r177, %r179;
	shr.s32 	%r181, %r180, 3;
	mov.u32 	%r182, %tid.x;
	setp.gt.u32 	%p3, %r182, 255;
	setp.lt.s32 	%p4, %r177, 8;
	mov.u32 	%r183, %ctaid.x;
	shl.b32 	%r184, %r183, 11;
	cvt.u64.u32 	%rd3, %r184;
	mov.u32 	%r185, %nctaid.x;
	shl.b32 	%r186, %r185, 11;
	cvt.u64.u32 	%rd4, %r186;
	add.s32 	%r1, %r181, -1;
	and.b32  	%r2, %r181, 15;
	and.b32  	%r3, %r181, 7;
	add.s32 	%r4, %r3, -1;
	and.b32  	%r5, %r181, 3;
	or.pred  	%p1, %p3, %p4;
	shl.b32 	%r187, %r182, 2;
	mov.u32 	%r188, _ZZN3cub18CUB_300001_SM_10006detail10radix_sort30DeviceRadixSortHistogramKernelINS1_5radix10policy_hubIiiyE10Policy1000ELNS0_9SortOrderE0EiyNS1_21identity_decomposer_tEEEvPT2_PKT1_SA_iiT3_E12temp_storage;
	add.s32 	%r6, %r188, %r187;
	and.b32  	%r7, %r181, 268435440;
	cvt.u64.u32 	%rd5, %r182;
	add.s32 	%r8, %r182, 128;
	add.s32 	%r9, %r182, 256;
	add.s32 	%r10, %r182, 384;
	add.s32 	%r11, %r182, 512;
	add.s32 	%r12, %r182, 640;
	add.s32 	%r13, %r182, 768;
	or.b32  	%r14, %r182, 1024;
	add.s32 	%r15, %r182, 1920;
	and.b32  	%r16, %r181, 268435448;
	and.b32  	%r17, %r181, 1;
	neg.s32 	%r18, %r7;
	add.s32 	%r19, %r6, 8192;
	add.s64 	%rd21, %rd17, -1;
	shr.u64 	%rd22, %rd21, 30;
	add.s64 	%rd23, %rd22, 1;
	min.u64 	%rd6, %rd23, %rd17;
	mov.b64 	%rd135, 0;
$L__BB13_2:
	@%p1 bra 	$L__BB13_30;
	setp.lt.u32 	%p5, %r1, 15;
	mov.b32 	%r439, 0;
	@%p5 bra 	$L__BB13_6;
	mov.u32 	%r436, %r19;
	mov.u32 	%r437, %r18;
$L__BB13_5:
	.pragma "nounroll";
	mov.b32 	%r190, 0;
	st.shared.u32 	[%r436+-8192], %r190;
	st.shared.u32 	[%r436+-7168], %r190;
	st.shared.u32 	[%r436+-6144], %r190;
	st.shared.u32 	[%r436+-5120], %r190;
	st.shared.u32 	[%r436+-4096], %r190;
	st.shared.u32 	[%r436+-3072], %r190;
	st.shared.u32 	[%r436+-2048], %r190;
	st.shared.u32 	[%r436+-1024], %r190;
	st.shared.u32 	[%r436], %r190;
	st.shared.u32 	[%r436+1024], %r190;
	st.shared.u32 	[%r436+2048], %r190;
	st.shared.u32 	[%r436+3072], %r190;
	st.shared.u32 	[%r436+4096], %r190;
	st.shared.u32 	[%r436+5120], %r190;
	st.shared.u32 	[%r436+6144], %r190;
	st.shared.u32 	[%r436+7168], %r190;
	add.s32 	%r437, %r437, 16;
	add.s32 	%r436, %r436, 16384;
	setp.ne.s32 	%p6, %r437, 0;
	mov.u32 	%r439, %r7;
	@%p6 bra 	$L__BB13_5;
$L__BB13_6:
	add.s32 	%r25, %r2, -1;
	setp.eq.s32 	%p7, %r2, 0;
	@%p7 bra 	$L__BB13_16;
	setp.lt.u32 	%p8, %r25, 7;
	@%p8 bra 	$L__BB13_9;
	shl.b32 	%r191, %r439, 10;
	add.s32 	%r192, %r6, %r191;
	mov.b32 	%r193, 0;
	st.shared.u32 	[%r192], %r193;
	st.shared.u32 	[%r192+1024], %r193;
	st.shared.u32 	[%r192+2048], %r193;
	st.shared.u32 	[%r192+3072], %r193;
	st.shared.u32 	[%r192+4096], %r193;
	st.shared.u32 	[%r192+5120], %r193;
	st.shared.u32 	[%r192+6144], %r193;
	st.shared.u32 	[%r192+7168], %r193;
	add.s32 	%r439, %r439, 8;
$L__BB13_9:
	setp.eq.s32 	%p9, %r3, 0;
	@%p9 bra 	$L__BB13_16;
	setp.lt.u32 	%p10, %r4, 3;
	@%p10 bra 	$L__BB13_12;
	shl.b32 	%r194, %r439, 10;
	add.s32 	%r195, %r6, %r194;
	mov.b32 	%r196, 0;
	st.shared.u32 	[%r195], %r196;
	st.shared.u32 	[%r195+1024], %r196;
	st.shared.u32 	[%r195+2048], %r196;
	st.shared.u32 	[%r195+3072], %r196;
	add.s32 	%r439, %r439, 4;
$L__BB13_12:
	setp.eq.s32 	%p11, %r5, 0;
	@%p11 bra 	$L__BB13_16;
	setp.eq.s32 	%p12, %r5, 1;
	shl.b32 	%r197, %r439, 10;
	add.s32 	%r30, %r6, %r197;
	mov.b32 	%r198, 0;
	st.shared.u32 	[%r30], %r198;
	@%p12 bra 	$L__BB13_16;
	setp.eq.s32 	%p13, %r5, 2;
	mov.b32 	%r199, 0;
	st.shared.u32 	[%r30+1024], %r199;
	@%p13 bra 	$L__BB13_16;
	mov.b32 	%r200, 0;
	st.shared.u32 	[%r30+2048], %r200;
$L__BB13_16:
	cvt.u32.u64 	%r201, %rd5;
	setp.gt.u32 	%p14, %r201, 127;
	@%p14 bra 	$L__BB13_30;
	setp.lt.u32 	%p15, %r1, 15;
	mov.b32 	%r443, 0;
	@%p15 bra 	$L__BB13_20;
	mov.b32 	%r441, 0;
$L__BB13_19:
	.pragma "nounroll";
	shl.b32 	%r204, %r441, 10;
	add.s32 	%r205, %r6, %r204;
	mov.b32 	%r206, 0;
	st.shared.u32 	[%r205+512], %r206;
	st.shared.u32 	[%r205+1536], %r206;
	st.shared.u32 	[%r205+2560], %r206;
	st.shared.u32 	[%r205+3584], %r206;
	st.shared.u32 	[%r205+4608], %r206;
	st.shared.u32 	[%r205+5632], %r206;
	st.shared.u32 	[%r205+6656], %r206;
	st.shared.u32 	[%r205+7680], %r206;
	st.shared.u32 	[%r205+8704], %r206;
	st.shared.u32 	[%r205+9728], %r206;
	st.shared.u32 	[%r205+10752], %r206;
	st.shared.u32 	[%r205+11776], %r206;
	st.shared.u32 	[%r205+12800], %r206;
	st.shared.u32 	[%r205+13824], %r206;
	st.shared.u32 	[%r205+14848], %r206;
	st.shared.u32 	[%r205+15872], %r206;
	add.s32 	%r441, %r441, 16;
	setp.ne.s32 	%p16, %r441, %r7;
	mov.u32 	%r443, %r7;
	@%p16 bra 	$L__BB13_19;
$L__BB13_20:
	setp.eq.s32 	%p17, %r2, 0;
	@%p17 bra 	$L__BB13_30;
	setp.lt.u32 	%p18, %r25, 7;
	@%p18 bra 	$L__BB13_23;
	shl.b32 	%r207, %r443, 10;
	add.s32 	%r208, %r6, %r207;
	mov.b32 	%r209, 0;
	st.shared.u32 	[%r208+512], %r209;
	st.shared.u32 	[%r208+1536], %r209;
	st.shared.u32 	[%r208+2560], %r209;
	st.shared.u32 	[%r208+3584], %r209;
	st.shared.u32 	[%r208+4608], %r209;
	st.shared.u32 	[%r208+5632], %r209;
	st.shared.u32 	[%r208+6656], %r209;
	st.shared.u32 	[%r208+7680], %r209;
	add.s32 	%r443, %r443, 8;
$L__BB13_23:
	setp.eq.s32 	%p19, %r3, 0;
	@%p19 bra 	$L__BB13_30;
	setp.lt.u32 	%p20, %r4, 3;
	@%p20 bra 	$L__BB13_26;
	shl.b32 	%r210, %r443, 10;
	add.s32 	%r211, %r6, %r210;
	mov.b32 	%r212, 0;
	st.shared.u32 	[%r211+512], %r212;
	st.shared.u32 	[%r211+1536], %r212;
	st.shared.u32 	[%r211+2560], %r212;
	st.shared.u32 	[%r211+3584], %r212;
	add.s32 	%r443, %r443, 4;
$L__BB13_26:
	setp.eq.s32 	%p21, %r5, 0;
	@%p21 bra 	$L__BB13_30;
	setp.eq.s32 	%p22, %r5, 1;
	shl.b32 	%r213, %r443, 10;
	add.s32 	%r38, %r6, %r213;
	mov.b32 	%r214, 0;
	st.shared.u32 	[%r38+512], %r214;
	@%p22 bra 	$L__BB13_30;
	setp.eq.s32 	%p23, %r5, 2;
	mov.b32 	%r215, 0;
	st.shared.u32 	[%r38+1536], %r215;
	@%p23 bra 	$L__BB13_30;
	mov.b32 	%r216, 0;
	st.shared.u32 	[%r38+2560], %r216;
$L__BB13_30:
	bar.sync 	0;
	bar.sync 	0;
	shl.b64 	%rd8, %rd135, 30;
	sub.s64 	%rd24, %rd17, %rd8;
	min.u64 	%rd9, %rd24, 1073741824;
	setp.le.u64 	%p24, %rd9, %rd3;
	@%p24 bra 	$L__BB13_70;
	mov.u64 	%rd136, %rd3;
$L__BB13_32:
	add.s64 	%rd11, %rd136, %rd8;
	sub.s64 	%rd12, %rd17, %rd11;
	setp.lt.u64 	%p25, %rd12, 2048;
	@%p25 bra 	$L__BB13_34;
	add.s64 	%rd27, %rd11, %rd5;
	shl.b64 	%rd28, %rd27, 2;
	add.s64 	%rd29, %rd1, %rd28;
	ld.global.u32 	%r475, [%rd29];
	ld.global.u32 	%r474, [%rd29+512];
	ld.global.u32 	%r473, [%rd29+1024];
	ld.global.u32 	%r472, [%rd29+1536];
	ld.global.u32 	%r471, [%rd29+2048];
	ld.global.u32 	%r470, [%rd29+2560];
	ld.global.u32 	%r469, [%rd29+3072];
	ld.global.u32 	%r468, [%rd29+3584];
	ld.global.u32 	%r467, [%rd29+4096];
	ld.global.u32 	%r466, [%rd29+4608];
	ld.global.u32 	%r465, [%rd29+5120];
	ld.global.u32 	%r464, [%rd29+5632];
	ld.global.u32 	%r463, [%rd29+6144];
	ld.global.u32 	%r462, [%rd29+6656];
	ld.global.u32 	%r461, [%rd29+7168];
	ld.global.u32 	%r460, [%rd29+7680];
	bra.uni 	$L__BB13_66;
$L__BB13_34:
	cvt.u32.u64 	%r218, %rd5;
	cvt.u32.u64 	%r55, %rd12;
	setp.ge.s32 	%p26, %r218, %r55;
	add.s64 	%rd25, %rd11, %rd5;
	shl.b64 	%rd26, %rd25, 2;
	add.s64 	%rd13, %rd1, %rd26;
	mov.b32 	%r475, 2147483647;
	@%p26 bra 	$L__BB13_36;
	ld.global.u32 	%r475, [%rd13];
$L__BB13_36:
	setp.ge.s32 	%p27, %r8, %r55;
	mov.b32 	%r474, 2147483647;
	@%p27 bra 	$L__BB13_38;
	ld.global.u32 	%r474, [%rd13+512];
$L__BB13_38:
	setp.ge.s32 	%p28, %r9, %r55;
	mov.b32 	%r473, 2147483647;
	@%p28 bra 	$L__BB13_40;
	ld.global.u32 	%r473, [%rd13+1024];
$L__BB13_40:
	setp.ge.s32 	%p29, %r10, %r55;
	mov.b32 	%r472, 2147483647;
	@%p29 bra 	$L__BB13_42;
	ld.global.u32 	%r472, [%rd13+1536];
$L__BB13_42:
	setp.ge.s32 	%p30, %r11, %r55;
	mov.b32 	%r471, 2147483647;
	@%p30 bra 	$L__BB13_44;
	ld.global.u32 	%r471, [%rd13+2048];
$L__BB13_44:
	setp.ge.s32 	%p31, %r12, %r55;
	mov.b32 	%r470, 2147483647;
	@%p31 bra 	$L__BB13_46;
	ld.global.u32 	%r470, [%rd13+2560];
$L__BB13_46:
	setp.ge.s32 	%p32, %r13, %r55;
	mov.b32 	%r469, 2147483647;
	@%p32 bra 	$L__BB13_48;
	ld.global.u32 	%r469, [%rd13+3072];
$L__BB13_48:
	mov.u32 	%r226, %tid.x;
	add.s32 	%r227, %r226, 896;
	setp.ge.s32 	%p33, %r227, %r55;
	mov.b32 	%r468, 2147483647;
	@%p33 bra 	$L__BB13_50;
	ld.global.u32 	%r468, [%rd13+3584];
$L__BB13_50:
	setp.ge.s32 	%p34, %r14, %r55;
	mov.b32 	%r467, 2147483647;
	@%p34 bra 	$L__BB13_52;
	ld.global.u32 	%r467, [%rd13+4096];
$L__BB13_52:
	add.s32 	%r231, %r226, 1152;
	setp.ge.s32 	%p35, %r231, %r55;
	mov.b32 	%r466, 2147483647;
	@%p35 bra 	$L__BB13_54;
	ld.global.u32 	%r466, [%rd13+4608];
$L__BB13_54:
	add.s32 	%r234, %r226, 1280;
	setp.ge.s32 	%p36, %r234, %r55;
	mov.b32 	%r465, 2147483647;
	@%p36 bra 	$L__BB13_56;
	ld.global.u32 	%r465, [%rd13+5120];
$L__BB13_56:
	add.s32 	%r237, %r226, 1408;
	setp.ge.s32 	%p37, %r237, %r55;
	mov.b32 	%r464, 2147483647;
	@%p37 bra 	$L__BB13_58;
	ld.global.u32 	%r464, [%rd13+5632];
$L__BB13_58:
	add.s32 	%r240, %r226, 1536;
	setp.ge.s32 	%p38, %r240, %r55;
	mov.b32 	%r463, 2147483647;
	@%p38 bra 	$L__BB13_60;
	ld.global.u32 	%r463, [%rd13+6144];
$L__BB13_60:
	add.s32 	%r243, %r226, 1664;
	setp.ge.s32 	%p39, %r243, %r55;
	mov.b32 	%r462, 2147483647;
	@%p39 bra 	$L__BB13_62;
	ld.global.u32 	%r462, [%rd13+6656];
$L__BB13_62:
	add.s32 	%r246, %r226, 1792;
	setp.ge.s32 	%p40, %r246, %r55;
	mov.b32 	%r461, 2147483647;
	@%p40 bra 	$L__BB13_64;
	ld.global.u32 	%r461, [%rd13+7168];
$L__BB13_64:
	setp.ge.s32 	%p41, %r15, %r55;
	mov.b32 	%r460, 2147483647;
	@%p41 bra 	$L__BB13_66;
	ld.global.u32 	%r460, [%rd13+7680];
$L__BB13_66:
	setp.le.s32 	%p42, %r175, %r174;
	@%p42 bra 	$L__BB13_69;
	xor.b32  	%r103, %r460, -2147483648;
	xor.b32  	%r104, %r461, -2147483648;
	xor.b32  	%r105, %r462, -2147483648;
	xor.b32  	%r106, %r463, -2147483648;
	xor.b32  	%r107, %r464, -2147483648;
	xor.b32  	%r108, %r465, -2147483648;
	xor.b32  	%r109, %r466, -2147483648;
	xor.b32  	%r110, %r467, -2147483648;
	xor.b32  	%r111, %r468, -2147483648;
	xor.b32  	%r112, %r469, -2147483648;
	xor.b32  	%r113, %r470, -2147483648;
	xor.b32  	%r114, %r471, -2147483648;
	xor.b32  	%r115, %r472, -2147483648;
	xor.b32  	%r116, %r473, -2147483648;
	xor.b32  	%r117, %r474, -2147483648;
	xor.b32  	%r118, %r475, -2147483648;
	mov.b32 	%r476, 0;
	mov.u32 	%r477, %r174;
$L__BB13_68:
	sub.s32 	%r249, %r175, %r477;
	shl.b32 	%r250, %r476, 10;
	mov.u32 	%r251, _ZZN3cub18CUB_300001_SM_10006detail10radix_sort30DeviceRadixSortHistogramKernelINS1_5radix10policy_hubIiiyE10Policy1000ELNS0_9SortOrderE0EiyNS1_21identity_decomposer_tEEEvPT2_PKT1_SA_iiT3_E12temp_storage;
	add.s32 	%r252, %r251, %r250;
	min.s32 	%r253, %r249, 8;
	mov.b32 	%r254, -1;
	shl.b32 	%r255, %r254, %r253;
	not.b32 	%r256, %r255;
	shr.u32 	%r257, %r118, %r477;
	and.b32  	%r258, %r257, %r256;
	shl.b32 	%r259, %r258, 2;
	add.s32 	%r260, %r252, %r259;
	atom.shared.add.u32 	%r261, [%r260], 1;
	shr.u32 	%r262, %r117, %r477;
	and.b32  	%r263, %r262, %r256;
	shl.b32 	%r264, %r263, 2;
	add.s32 	%r265, %r252, %r264;
	atom.shared.add.u32 	%r266, [%r265], 1;
	shr.u32 	%r267, %r116, %r477;
	and.b32  	%r268, %r267, %r256;
	shl.b32 	%r269, %r268, 2;
	add.s32 	%r270, %r252, %r269;
	atom.shared.add.u32 	%r271, [%r270], 1;
	shr.u32 	%r272, %r115, %r477;
	and.b32  	%r273, %r272, %r256;
	shl.b32 	%r274, %r273, 2;
	add.s32 	%r275, %r252, %r274;
	atom.shared.add.u32 	%r276, [%r275], 1;
	shr.u32 	%r277, %r114, %r477;
	and.b32  	%r278, %r277, %r256;
	shl.b32 	%r279, %r278, 2;
	add.s32 	%r280, %r252, %r279;
	atom.shared.add.u32 	%r281, [%r280], 1;
	shr.u32 	%r282, %r113, %r477;
	and.b32  	%r283, %r282, %r256;
	shl.b32 	%r284, %r283, 2;
	add.s32 	%r285, %r252, %r284;
	atom.shared.add.u32 	%r286, [%r285], 1;
	shr.u32 	%r287, %r112, %r477;
	and.b32  	%r288, %r287, %r256;
	shl.b32 	%r289, %r288, 2;
	add.s32 	%r290, %r252, %r289;
	atom.shared.add.u32 	%r291, [%r290], 1;
	shr.u32 	%r292, %r111, %r477;
	and.b32  	%r293, %r292, %r256;
	shl.b32 	%r294, %r293, 2;
	add.s32 	%r295, %r252, %r294;
	atom.shared.add.u32 	%r296, [%r295], 1;
	shr.u32 	%r297, %r110, %r477;
	and.b32  	%r298, %r297, %r256;
	shl.b32 	%r299, %r298, 2;
	add.s32 	%r300, %r252, %r299;
	atom.shared.add.u32 	%r301, [%r300], 1;
	shr.u32 	%r302, %r109, %r477;
	and.b32  	%r303, %r302, %r256;
	shl.b32 	%r304, %r303, 2;
	add.s32 	%r305, %r252, %r304;
	atom.shared.add.u32 	%r306, [%r305], 1;
	shr.u32 	%r307, %r108, %r477;
	and.b32  	%r308, %r307, %r256;
	shl.b32 	%r309, %r308, 2;
	add.s32 	%r310, %r252, %r309;
	atom.shared.add.u32 	%r311, [%r310], 1;
	shr.u32 	%r312, %r107, %r477;
	and.b32  	%r313, %r312, %r256;
	shl.b32 	%r314, %r313, 2;
	add.s32 	%r315, %r252, %r314;
	atom.shared.add.u32 	%r316, [%r315], 1;
	shr.u32 	%r317, %r106, %r477;
	and.b32  	%r318, %r317, %r256;
	shl.b32 	%r319, %r318, 2;
	add.s32 	%r320, %r252, %r319;
	atom.shared.add.u32 	%r321, [%r320], 1;
	shr.u32 	%r322, %r105, %r477;
	and.b32  	%r323, %r322, %r256;
	shl.b32 	%r324, %r323, 2;
	add.s32 	%r325, %r252, %r324;
	atom.shared.add.u32 	%r326, [%r325], 1;
	shr.u32 	%r327, %r104, %r477;
	and.b32  	%r328, %r327, %r256;
	shl.b32 	%r329, %r328, 2;
	add.s32 	%r330, %r252, %r329;
	atom.shared.add.u32 	%r331, [%r330], 1;
	shr.u32 	%r332, %r103, %r477;
	and.b32  	%r333, %r332, %r256;
	shl.b32 	%r334, %r333, 2;
	add.s32 	%r335, %r252, %r334;
	atom.shared.add.u32 	%r336, [%r335], 1;
	add.s32 	%r477, %r477, 8;
	add.s32 	%r476, %r476, 1;
	setp.lt.s32 	%p43, %r477, %r175;
	@%p43 bra 	$L__BB13_68;
$L__BB13_69:
	add.s64 	%rd136, %rd136, %rd4;
	setp.lt.u64 	%p44, %rd136, %rd9;
	@%p44 bra 	$L__BB13_32;
$L__BB13_70:
	bar.sync 	0;
	@%p1 bra 	$L__BB13_152;
	setp.lt.u32 	%p45, %r1, 7;
	mov.b32 	%r480, 0;
	@%p45 bra 	$L__BB13_90;
	mov.b32 	%r478, 0;
$L__BB13_73:
	.pragma "nounroll";
	shl.b32 	%r339, %r478, 10;
	add.s32 	%r124, %r6, %r339;
	ld.shared.u32 	%r125, [%r124];
	setp.eq.s32 	%p46, %r125, 0;
	@%p46 bra 	$L__BB13_75;
	cvt.u32.u64 	%r340, %rd5;
	shl.b32 	%r341, %r478, 8;
	add.s32 	%r342, %r341, %r340;
	mul.wide.u32 	%rd30, %r342, 8;
	add.s64 	%rd31, %rd2, %rd30;
	cvt.u64.u32 	%rd32, %r125;
	atom.global.add.u64 	%rd33, [%rd31], %rd32;
$L__BB13_75:
	ld.shared.u32 	%r126, [%r124+1024];
	setp.eq.s32 	%p47, %r126, 0;
	@%p47 bra 	$L__BB13_77;
	cvt.u32.u64 	%r343, %rd5;
	shl.b32 	%r344, %r478, 8;
	add.s32 	%r345, %r344, %r343;
	add.s32 	%r346, %r345, 256;
	mul.wide.u32 	%rd34, %r346, 8;
	add.s64 	%rd35, %rd2, %rd34;
	cvt.u64.u32 	%rd36, %r126;
	atom.global.add.u64 	%rd37, [%rd35], %rd36;
$L__BB13_77:
	ld.shared.u32 	%r127, [%r124+2048];
	setp.eq.s32 	%p48, %r127, 0;
	@%p48 bra 	$L__BB13_79;
	cvt.u32.u64 	%r347, %rd5;
	shl.b32 	%r348, %r478, 8;
	add.s32 	%r349, %r348, %r347;
	add.s32 	%r350, %r349, 512;
	mul.wide.u32 	%rd38, %r350, 8;
	add.s64 	%rd39, %rd2, %rd38;
	cvt.u64.u32 	%rd40, %r127;
	atom.global.add.u64 	%rd41, [%rd39], %rd40;
$L__BB13_79:
	ld.shared.u32 	%r128, [%r124+3072];
	setp.eq.s32 	%p49, %r128, 0;
	@%p49 bra 	$L__BB13_81;
	cvt.u32.u64 	%r351, %rd5;
	shl.b32 	%r352, %r478, 8;
	add.s32 	%r353, %r352, %r351;
	add.s32 	%r354, %r353, 768;
	mul.wide.u32 	%rd42, %r354, 8;
	add.s64 	%rd43, %rd2, %rd42;
	cvt.u64.u32 	%rd44, %r128;
	atom.global.add.u64 	%rd45, [%rd43], %rd44;
$L__BB13_81:
	ld.shared.u32 	%r129, [%r124+4096];
	setp.eq.s32 	%p50, %r129, 0;
	@%p50 bra 	$L__BB13_83;
	cvt.u32.u64 	%r355, %rd5;
	shl.b32 	%r356, %r478, 8;
	add.s32 	%r357, %r356, %r355;
	add.s32 	%r358, %r357, 1024;
	mul.wide.u32 	%rd46, %r358, 8;
	add.s64 	%rd47, %rd2, %rd46;
	cvt.u64.u32 	%rd48, %r129;
	atom.global.add.u64 	%rd49, [%rd47], %rd48;
$L__BB13_83:
	ld.shared.u32 	%r130, [%r124+5120];
	setp.eq.s32 	%p51, %r130, 0;
	@%p51 bra 	$L__BB13_85;
	cvt.u32.u64 	%r359, %rd5;
	shl.b32 	%r360, %r478, 8;
	add.s32 	%r361, %r360, %r359;
	add.s32 	%r362, %r361, 1280;
	mul.wide.u32 	%rd50, %r362, 8;
	add.s64 	%rd51, %rd2, %rd50;
	cvt.u64.u32 	%rd52, %r130;
	atom.global.add.u64 	%rd53, [%rd51], %rd52;
$L__BB13_85:
	ld.shared.u32 	%r131, [%r124+6144];
	setp.eq.s32 	%p52, %r131, 0;
	@%p52 bra 	$L__BB13_87;
	cvt.u32.u64 	%r363, %rd5;
	shl.b32 	%r364, %r478, 8;
	add.s32 	%r365, %r364, %r363;
	add.s32 	%r366, %r365, 1536;
	mul.wide.u32 	%rd54, %r366, 8;
	add.s64 	%rd55, %rd2, %rd54;
	cvt.u64.u32 	%rd56, %r131;
	atom.global.add.u64 	%rd57, [%rd55], %rd56;
$L__BB13_87:
	ld.shared.u32 	%r132, [%r124+7168];
	setp.eq.s32 	%p53, %r132, 0;
	@%p53 bra 	$L__BB13_89;
	cvt.u32.u64 	%r367, %rd5;
	shl.b32 	%r368, %r478, 8;
	add.s32 	%r369, %r368, %r367;
	add.s32 	%r370, %r369, 1792;
	mul.wide.u32 	%rd58, %r370, 8;
	add.s64 	%rd59, %rd2, %rd58;
	cvt.u64.u32 	%rd60, %r132;
	atom.global.add.u64 	%rd61, [%rd59], %rd60;
$L__BB13_89:
	add.s32 	%r478, %r478, 8;
	setp.ne.s32 	%p54, %r478, %r16;
	mov.u32 	%r480, %r16;
	@%p54 bra 	$L__BB13_73;
$L__BB13_90:
	add.s32 	%r135, %r5, -1;
	setp.eq.s32 	%p55, %r3, 0;
	@%p55 bra 	$L__BB13_111;
	setp.lt.u32 	%p56, %r4, 3;
	@%p56 bra 	$L__BB13_101;
	shl.b32 	%r371, %r480, 10;
	add.s32 	%r136, %r6, %r371;
	ld.shared.u32 	%r137, [%r136];
	setp.eq.s32 	%p57, %r137, 0;
	@%p57 bra 	$L__BB13_94;
	cvt.u32.u64 	%r372, %rd5;
	shl.b32 	%r373, %r480, 8;
	add.s32 	%r374, %r373, %r372;
	mul.wide.u32 	%rd62, %r374, 8;
	add.s64 	%rd63, %rd2, %rd62;
	cvt.u64.u32 	%rd64, %r137;
	atom.global.add.u64 	%rd65, [%rd63], %rd64;
$L__BB13_94:
	ld.shared.u32 	%r138, [%r136+1024];
	setp.eq.s32 	%p58, %r138, 0;
	@%p58 bra 	$L__BB13_96;
	cvt.u32.u64 	%r375, %rd5;
	shl.b32 	%r376, %r480, 8;
	add.s32 	%r377, %r376, %r375;
	add.s32 	%r378, %r377, 256;
	mul.wide.u32 	%rd66, %r378, 8;
	add.s64 	%rd67, %rd2, %rd66;
	cvt.u64.u32 	%rd68, %r138;
	atom.global.add.u64 	%rd69, [%rd67], %rd68;
$L__BB13_96:
	ld.shared.u32 	%r139, [%r136+2048];
	setp.eq.s32 	%p59, %r139, 0;
	@%p59 bra 	$L__BB13_98;
	cvt.u32.u64 	%r379, %rd5;
	shl.b32 	%r380, %r480, 8;
	add.s32 	%r381, %r380, %r379;
	add.s32 	%r382, %r381, 512;
	mul.wide.u32 	%rd70, %r382, 8;
	add.s64 	%rd71, %rd2, %rd70;
	cvt.u64.u32 	%rd72, %r139;
	atom.global.add.u64 	%rd73, [%rd71], %rd72;
$L__BB13_98:
	ld.shared.u32 	%r140, [%r136+3072];
	setp.eq.s32 	%p60, %r140, 0;
	@%p60 bra 	$L__BB13_100;
	cvt.u32.u64 	%r383, %rd5;
	shl.b32 	%r384, %r480, 8;
	add.s32 	%r385, %r384, %r383;
	add.s32 	%r386, %r385, 768;
	mul.wide.u32 	%rd74, %r386, 8;
	add.s64 	%rd75, %rd2, %rd74;
	cvt.u64.u32 	%rd76, %r140;
	atom.global.add.u64 	%rd77, [%rd75], %rd76;
$L__BB13_100:
	add.s32 	%r480, %r480, 4;
$L__BB13_101:
	setp.eq.s32 	%p61, %r5, 0;
	@%p61 bra 	$L__BB13_111;
	setp.eq.s32 	%p62, %r135, 0;
	@%p62 bra 	$L__BB13_108;
	shl.b32 	%r387, %r480, 10;
	add.s32 	%r143, %r6, %r387;
	ld.shared.u32 	%r144, [%r143];
	setp.eq.s32 	%p63, %r144, 0;
	@%p63 bra 	$L__BB13_105;
	cvt.u32.u64 	%r388, %rd5;
	shl.b32 	%r389, %r480, 8;
	add.s32 	%r390, %r389, %r388;
	mul.wide.u32 	%rd78, %r390, 8;
	add.s64 	%rd79, %rd2, %rd78;
	cvt.u64.u32 	%rd80, %r144;
	atom.global.add.u64 	%rd81, [%rd79], %rd80;
$L__BB13_105:
	ld.shared.u32 	%r145, [%r143+1024];
	setp.eq.s32 	%p64, %r145, 0;
	@%p64 bra 	$L__BB13_107;
	cvt.u32.u64 	%r391, %rd5;
	shl.b32 	%r392, %r480, 8;
	add.s32 	%r393, %r392, %r391;
	add.s32 	%r394, %r393, 256;
	mul.wide.u32 	%rd82, %r394, 8;
	add.s64 	%rd83, %rd2, %rd82;
	cvt.u64.u32 	%rd84, %r145;
	atom.global.add.u64 	%rd85, [%rd83], %rd84;
$L__BB13_107:
	add.s32 	%r480, %r480, 2;
$L__BB13_108:
	setp.eq.s32 	%p65, %r17, 0;
	@%p65 bra 	$L__BB13_111;
	shl.b32 	%r395, %r480, 10;
	add.s32 	%r396, %r6, %r395;
	ld.shared.u32 	%r148, [%r396];
	setp.eq.s32 	%p66, %r148, 0;
	@%p66 bra 	$L__BB13_111;
	cvt.u32.u64 	%r397, %rd5;
	shl.b32 	%r398, %r480, 8;
	add.s32 	%r399, %r398, %r397;
	mul.wide.u32 	%rd86, %r399, 8;
	add.s64 	%rd87, %rd2, %rd86;
	cvt.u64.u32 	%rd88, %r148;
	atom.global.add.u64 	%rd89, [%rd87], %rd88;
$L__BB13_111:
	cvt.u32.u64 	%r400, %rd5;
	setp.gt.u32 	%p67, %r400, 127;
	@%p67 bra 	$L__BB13_152;
	setp.lt.u32 	%p68, %r1, 7;
	mov.b32 	%r484, 0;
	@%p68 bra 	$L__BB13_131;
	mov.b32 	%r482, 0;
$L__BB13_114:
	.pragma "nounroll";
	shl.b32 	%r404, %r482, 10;
	add.s32 	%r150, %r6, %r404;
	ld.shared.u32 	%r151, [%r150+512];
	setp.eq.s32 	%p69, %r151, 0;
	shl.b32 	%r405, %r482, 8;
	add.s32 	%r406, %r405, %r400;
	mul.wide.u32 	%rd90, %r406, 8;
	add.s64 	%rd15, %rd2, %rd90;
	@%p69 bra 	$L__BB13_116;
	cvt.u64.u32 	%rd91, %r151;
	atom.global.add.u64 	%rd92, [%rd15+1024], %rd91;
$L__BB13_116:
	ld.shared.u32 	%r152, [%r150+1536];
	setp.eq.s32 	%p70, %r152, 0;
	@%p70 bra 	$L__BB13_118;
	cvt.u64.u32 	%rd93, %r152;
	atom.global.add.u64 	%rd94, [%rd15+3072], %rd93;
$L__BB13_118:
	ld.shared.u32 	%r153, [%r150+2560];
	setp.eq.s32 	%p71, %r153, 0;
	@%p71 bra 	$L__BB13_120;
	cvt.u64.u32 	%rd95, %r153;
	atom.global.add.u64 	%rd96, [%rd15+5120], %rd95;
$L__BB13_120:
	ld.shared.u32 	%r154, [%r150+3584];
	setp.eq.s32 	%p72, %r154, 0;
	@%p72 bra 	$L__BB13_122;
	cvt.u64.u32 	%rd97, %r154;
	atom.global.add.u64 	%rd98, [%rd15+7168], %rd97;
$L__BB13_122:
	ld.shared.u32 	%r155, [%r150+4608];
	setp.eq.s32 	%p73, %r155, 0;
	@%p73 bra 	$L__BB13_124;
	cvt.u64.u32 	%rd99, %r155;
	atom.global.add.u64 	%rd100, [%rd15+9216], %rd99;
$L__BB13_124:
	ld.shared.u32 	%r156, [%r150+5632];
	setp.eq.s32 	%p74, %r156, 0;
	@%p74 bra 	$L__BB13_126;
	cvt.u64.u32 	%rd101, %r156;
	atom.global.add.u64 	%rd102, [%rd15+11264], %rd101;
$L__BB13_126:
	ld.shared.u32 	%r157, [%r150+6656];
	setp.eq.s32 	%p75, %r157, 0;
	@%p75 bra 	$L__BB13_128;
	cvt.u64.u32 	%rd103, %r157;
	atom.global.add.u64 	%rd104, [%rd15+13312], %rd103;
$L__BB13_128:
	ld.shared.u32 	%r158, [%r150+7680];
	setp.eq.s32 	%p76, %r158, 0;
	@%p76 bra 	$L__BB13_130;
	cvt.u64.u32 	%rd105, %r158;
	atom.global.add.u64 	%rd106, [%rd15+15360], %rd105;
$L__BB13_130:
	add.s32 	%r482, %r482, 8;
	setp.ne.s32 	%p77, %r482, %r16;
	mov.u32 	%r484, %r16;
	@%p77 bra 	$L__BB13_114;
$L__BB13_131:
	setp.eq.s32 	%p78, %r3, 0;
	@%p78 bra 	$L__BB13_152;
	setp.lt.u32 	%p79, %r4, 3;
	@%p79 bra 	$L__BB13_142;
	shl.b32 	%r407, %r484, 10;
	add.s32 	%r161, %r6, %r407;
	ld.shared.u32 	%r162, [%r161+512];
	setp.eq.s32 	%p80, %r162, 0;
	@%p80 bra 	$L__BB13_135;
	shl.b32 	%r409, %r484, 8;
	add.s32 	%r410, %r409, %r400;
	mul.wide.u32 	%rd107, %r410, 8;
	add.s64 	%rd108, %rd2, %rd107;
	cvt.u64.u32 	%rd109, %r162;
	atom.global.add.u64 	%rd110, [%rd108+1024], %rd109;
$L__BB13_135:
	ld.shared.u32 	%r163, [%r161+1536];
	setp.eq.s32 	%p81, %r163, 0;
	@%p81 bra 	$L__BB13_137;
	shl.b32 	%r412, %r484, 8;
	add.s32 	%r413, %r412, %r400;
	add.s32 	%r414, %r413, 256;
	mul.wide.u32 	%rd111, %r414, 8;
	add.s64 	%rd112, %rd2, %rd111;
	cvt.u64.u32 	%rd113, %r163;
	atom.global.add.u64 	%rd114, [%rd112+1024], %rd113;
$L__BB13_137:
	ld.shared.u32 	%r164, [%r161+2560];
	setp.eq.s32 	%p82, %r164, 0;
	@%p82 bra 	$L__BB13_139;
	shl.b32 	%r416, %r484, 8;
	add.s32 	%r417, %r416, %r400;
	add.s32 	%r418, %r417, 512;
	mul.wide.u32 	%rd115, %r418, 8;
	add.s64 	%rd116, %rd2, %rd115;
	cvt.u64.u32 	%rd117, %r164;
	atom.global.add.u64 	%rd118, [%rd116+1024], %rd117;
$L__BB13_139:
	ld.shared.u32 	%r165, [%r161+3584];
	setp.eq.s32 	%p83, %r165, 0;
	@%p83 bra 	$L__BB13_141;
	shl.b32 	%r420, %r484, 8;
	add.s32 	%r421, %r420, %r400;
	add.s32 	%r422, %r421, 768;
	mul.wide.u32 	%rd119, %r422, 8;
	add.s64 	%rd120, %rd2, %rd119;
	cvt.u64.u32 	%rd121, %r165;
	atom.global.add.u64 	%rd122, [%rd120+1024], %rd121;
$L__BB13_141:
	add.s32 	%r484, %r484, 4;
$L__BB13_142:
	setp.eq.s32 	%p84, %r5, 0;
	@%p84 bra 	$L__BB13_152;
	setp.eq.s32 	%p85, %r135, 0;
	@%p85 bra 	$L__BB13_149;
	shl.b32 	%r423, %r484, 10;
	add.s32 	%r168, %r6, %r423;
	ld.shared.u32 	%r169, [%r168+512];
	setp.eq.s32 	%p86, %r169, 0;
	@%p86 bra 	$L__BB13_146;
	shl.b32 	%r425, %r484, 8;
	add.s32 	%r426, %r425, %r400;
	mul.wide.u32 	%rd123, %r426, 8;
	add.s64 	%rd124, %rd2, %rd123;
	cvt.u64.u32 	%rd125, %r169;
	atom.global.add.u64 	%rd126, [%rd124+1024], %rd125;
$L__BB13_146:
	ld.shared.u32 	%r170, [%r168+1536];
	setp.eq.s32 	%p87, %r170, 0;
	@%p87 bra 	$L__BB13_148;
	shl.b32 	%r428, %r484, 8;
	add.s32 	%r429, %r428, %r400;
	add.s32 	%r430, %r429, 256;
	mul.wide.u32 	%rd127, %r430, 8;
	add.s64 	%rd128, %rd2, %rd127;
	cvt.u64.u32 	%rd129, %r170;
	atom.global.add.u64 	%rd130, [%rd128+1024], %rd129;
$L__BB13_148:
	add.s32 	%r484, %r484, 2;
$L__BB13_149:
	setp.eq.s32 	%p88, %r17, 0;
	@%p88 bra 	$L__BB13_152;
	shl.b32 	%r431, %r484, 10;
	add.s32 	%r432, %r6, %r431;
	ld.shared.u32 	%r173, [%r432+512];
	setp.eq.s32 	%p89, %r173, 0;
	@%p89 bra 	$L__BB13_152;
	shl.b32 	%r434, %r484, 8;
	add.s32 	%r435, %r434, %r400;
	mul.wide.u32 	%rd131, %r435, 8;
	add.s64 	%rd132, %rd2, %rd131;
	cvt.u64.u32 	%rd133, %r173;
	atom.global.add.u64 	%rd134, [%rd132+1024], %rd133;
$L__BB13_152:
	bar.sync 	0;
	add.s64 	%rd135, %rd135, 1;
	setp.ne.s64 	%p90, %rd135, %rd6;
	@%p90 bra 	$L__BB13_2;
$L__BB13_153:
	ret;

}
	// .globl	_ZN3cub18CUB_300001_SM_10006detail10radix_sort33DeviceRadixSortExclusiveSumKernelINS1_5radix10policy_hubIiiyE10Policy1000EyEEvPT0_
.visible .entry _ZN3cub18CUB_300001_SM_10006detail10radix_sort33DeviceRadixSortExclusiveSumKernelINS1_5radix10policy_hubIiiyE10Policy1000EyEEvPT0_(
	.param .u64 .ptr .align 1 _ZN3cub18CUB_300001_SM_10006detail10radix_sort33DeviceRadixSortExclusiveSumKernelINS1_5radix10policy_hubIiiyE10Policy1000EyEEvPT0__param_0
)
{
	.reg .pred 	%p<4>;
	.reg .b32 	%r<28>;
	.reg .b64 	%rd<54>;
	// demoted variable
	.shared .align 16 .b8 _ZZN3cub18CUB_300001_SM_10006detail10radix_sort33DeviceRadixSortExclusiveSumKernelINS1_5radix10policy_hubIiiyE10Policy1000EyEEvPT0_E12temp_storage[2336];
	ld.param.u64 	%rd5, [_ZN3cub18CUB_300001_SM_10006detail10radix_sort33DeviceRadixSortExclusiveSumKernelINS1_5radix10policy_hubIiiyE10Policy1000EyEEvPT0__param_0];
	cvta.to.global.u64 	%rd6, %rd5;
	mov.u32 	%r3, %ctaid.x;
	shl.b32 	%r4, %r3, 8;
	mov.u32 	%r1, %tid.x;
	setp.gt.u32 	%p1, %r1, 255;
	add.s32 	%r5, %r4, %r1;
	mul.wide.s32 	%rd7, %r5, 8;
	add.s64 	%rd1, %rd6, %rd7;
	@%p1 bra 	$L__BB14_2;
	ld.global.u64 	%rd53, [%rd1];
$L__BB14_2:
	shr.u32 	%r6, %r1, 3;
	add.s32 	%r7, %r6, %r1;
	shl.b32 	%r8, %r7, 3;
	mov.u32 	%r9, _ZZN3cub18CUB_300001_SM_10006detail10radix_sort33DeviceRadixSortExclusiveSumKernelINS1_5radix10policy_hubIiiyE10Policy1000EyEEvPT0_E12temp_storage;
	add.s32 	%r10, %r9, %r8;
	add.s32 	%r2, %r10, 16;
	st.shared.u64 	[%r10+16], %rd53;
	bar.sync 	0;
	setp.gt.u32 	%p2, %r1, 31;
	@%p2 bra 	$L__BB14_4;
	mad.lo.s32 	%r27, %r1, 72, %r9;
	ld.shared.u64 	%rd23, [%r27+16];
	ld.shared.u64 	%rd24, [%r27+24];
	ld.shared.u64 	%rd25, [%r27+32];
	ld.shared.u64 	%rd26, [%r27+40];
	ld.shared.u64 	%rd27, [%r27+48];
	ld.shared.u64 	%rd28, [%r27+56];
	ld.shared.u64 	%rd29, [%r27+64];
	ld.shared.u64 	%rd30, [%r27+72];
	add.s64 	%rd31, %rd24, %rd23;
	add.s64 	%rd32, %rd31, %rd25;
	add.s64 	%rd33, %rd32, %rd26;
	add.s64 	%rd34, %rd33, %rd27;
	add.s64 	%rd35, %rd34, %rd28;
	add.s64 	%rd36, %rd35, %rd29;
	add.s64 	%rd10, %rd36, %rd30;
	mov.b32 	%r11, 1;
	mov.b32 	%r24, 0;
	mov.b32 	%r25, -1;
	// begin inline asm
	{  .reg .u64 r0;  .reg .u32 lo;  .reg .u32 hi;  .reg .pred p;  mov.b64 {lo, hi}, %rd10;  shfl.sync.up.b32 lo|p, lo, %r11, %r24, %r25;  shfl.sync.up.b32 hi|p, hi, %r11, %r24, %r25;  mov.b64 r0, {lo, hi};  @p add.u64 r0, r0, %rd10;  mov.u64 %rd8, r0;}
	// end inline asm
	mov.b32 	%r14, 2;
	// begin inline asm
	{  .reg .u64 r0;  .reg .u32 lo;  .reg .u32 hi;  .reg .pred p;  mov.b64 {lo, hi}, %rd8;  shfl.sync.up.b32 lo|p, lo, %r14, %r24, %r25;  shfl.sync.up.b32 hi|p, hi, %r14, %r24, %r25;  mov.b64 r0, {lo, hi};  @p add.u64 r0, r0, %rd8;  mov.u64 %rd11, r0;}
	// end inline asm
	mov.b32 	%r17, 4;
	// begin inline asm
	{  .reg .u64 r0;  .reg .u32 lo;  .reg .u32 hi;  .reg .pred p;  mov.b64 {lo, hi}, %rd11;  shfl.sync.up.b32 lo|p, lo, %r17, %r24, %r25;  shfl.sync.up.b32 hi|p, hi, %r17, %r24, %r25;  mov.b64 r0, {lo, hi};  @p add.u64 r0, r0, %rd11;  mov.u64 %rd14, r0;}
	// end inline asm
	mov.b32 	%r20, 8;
	// begin inline asm
	{  .reg .u64 r0;  .reg .u32 lo;  .reg .u32 hi;  .reg .pred p;  mov.b64 {lo, hi}, %rd14;  shfl.sync.up.b32 lo|p, lo, %r20, %r24, %r25;  shfl.sync.up.b32 hi|p, hi, %r20, %r24, %r25;  mov.b64 r0, {lo, hi};  @p add.u64 r0, r0, %rd14;  mov.u64 %rd17, r0;}
	// end inline asm
	mov.b32 	%r23, 16;
	// begin inline asm
	{  .reg .u64 r0;  .reg .u32 lo;  .reg .u32 hi;  .reg .pred p;  mov.b64 {lo, hi}, %rd17;  shfl.sync.up.b32 lo|p, lo, %r23, %r24, %r25;  shfl.sync.up.b32 hi|p, hi, %r23, %r24, %r25;  mov.b64 r0, {lo, hi};  @p add.u64 r0, r0, %rd17;  mov.u64 %rd20, r0;}
	// end inline asm
	sub.s64 	%rd37, %rd20, %rd10;
	ld.shared.u64 	%rd38, [%r27+16];
	ld.shared.u64 	%rd39, [%r27+24];
	ld.shared.u64 	%rd40, [%r27+32];
	ld.shared.u64 	%rd41, [%r27+40];
	ld.shared.u64 	%rd42, [%r27+48];
	ld.shared.u64 	%rd43, [%r27+56];
	ld.shared.u64 	%rd44, [%r27+64];
	add.s64 	%rd45, %rd38, %rd37;
	add.s64 	%rd46, %rd39, %rd45;
	add.s64 	%rd47, %rd40, %rd46;
	add.s64 	%rd48, %rd41, %rd47;
	add.s64 	%rd49, %rd42, %rd48;
	add.s64 	%rd50, %rd43, %rd49;
	add.s64 	%rd51, %rd44, %rd50;
	st.shared.u64 	[%r27+16], %rd37;
	st.shared.u64 	[%r27+24], %rd45;
	st.shared.u64 	[%r27+32], %rd46;
	st.shared.u64 	[%r27+40], %rd47;
	st.shared.u64 	[%r27+48], %rd48;
	st.shared.u64 	[%r27+56], %rd49;
	st.shared.u64 	[%r27+64], %rd50;
	st.shared.u64 	[%r27+72], %rd51;
$L__BB14_4:
	setp.gt.u32 	%p3, %r1, 255;
	bar.sync 	0;
	@%p3 bra 	$L__BB14_6;
	ld.shared.u64 	%rd52, [%r2];
	st.global.u64 	[%rd1], %rd52;
$L__BB14_6:
	ret;

}
	// .globl	_ZN3cub18CUB_300001_SM_10006detail10radix_sort29DeviceRadixSortOnesweepKernelINS1_5radix10policy_hubIiiyE10Policy1000ELNS0_9SortOrderE0EiiyiiNS1_21identity_decomposer_tEEEvPT5_SB_PT3_PKSC_PT1_PKSG_PT2_PKSK_T4_iiT6_
.visible .entry _ZN3cub18CUB_300001_SM_10006detail10radix_sort29DeviceRadixSortOnesweepKernelINS1_5radix10policy_hubIiiyE10Policy1000ELNS0_9SortOrderE0EiiyiiNS1_21identity_decomposer_tEEEvPT5_SB_PT3_PKSC_PT1_PKSG_PT2_PKSK_T4_iiT6_(
	.param .u64 .ptr .align 1 _ZN3cub18CUB_300001_SM_10006detail10radix_sort29DeviceRadixSortOnesweepKernelINS1_5radix10policy_hubIiiyE10Policy1000ELNS0_9SortOrderE0EiiyiiNS1_21identity_decomposer_tEEEvPT5_SB_PT3_PKSC_PT1_PKSG_PT2_PKSK_T4_iiT6__param_0,
	.param .u64 .ptr .align 1 _ZN3cub18CUB_300001_SM_10006detail10radix_sort29DeviceRadixSortOnesweepKernelINS1_5radix10policy_hubIiiyE10Policy1000ELNS0_9SortOrderE0EiiyiiNS1_21identity_decomposer_tEEEvPT5_SB_PT3_PKSC_PT1_PKSG_PT2_PKSK_T4_iiT6__param_1,
	.param .u64 .ptr .align 1 _ZN3cub18CUB_300001_SM_10006detail10radix_sort29DeviceRadixSortOnesweepKernelINS1_5radix10policy_hubIiiyE10Policy1000ELNS0_9SortOrderE0EiiyiiNS1_21identity_decomposer_tEEEvPT5_SB_PT3_PKSC_PT1_PKSG_PT2_PKSK_T4_iiT6__param_2,
	.param .u64 .ptr .align 1 _ZN3cub18CUB_300001_SM_10006detail10radix_sort29DeviceRadixSortOnesweepKernelINS1_5radix10policy_hubIiiyE10Policy1000ELNS0_9SortOrderE0EiiyiiNS1_21identity_decomposer_tEEEvPT5_SB_PT3_PKSC_PT1_PKSG_PT2_PKSK_T4_iiT6__param_3,
	.param .u64 .ptr .align 1 _ZN3cub18CUB_300001_SM_10006detail10radix_sort29DeviceRadixSortOnesweepKernelINS1_5radix10policy_hubIiiyE10Policy1000ELNS0_9SortOrderE0EiiyiiNS1_21identity_decomposer_tEEEvPT5_SB_PT3_PKSC_PT1_PKSG_PT2_PKSK_T4_iiT6__param_4,
	.param .u64 .ptr .align 1 _ZN3cub18CUB_300001_SM_10006detail10radix_sort29DeviceRadixSortOnesweepKernelINS1_5radix10policy_hubIiiyE10Policy1000ELNS0_9SortOrderE0EiiyiiNS1_21identity_decomposer_tEEEvPT5_SB_PT3_PKSC_PT1_PKSG_PT2_PKSK_T4_iiT6__param_5,
	.param .u64 .ptr .align 1 _ZN3cub18CUB_300001_SM_10006detail10radix_sort29DeviceRadixSortOnesweepKernelINS1_5radix10policy_hubIiiyE10Policy1000ELNS0_9SortOrderE0EiiyiiNS1_21identity_decomposer_tEEEvPT5_SB_PT3_PKSC_PT1_PKSG_PT2_PKSK_T4_iiT6__param_6,
	.param .u64 .ptr .align 1 _ZN3cub18CUB_300001_SM_10006detail10radix_sort29DeviceRadixSortOnesweepKernelINS1_5radix10policy_hubIiiyE10Policy1000ELNS0_9SortOrderE0EiiyiiNS1_21identity_decomposer_tEEEvPT5_SB_PT3_PKSC_PT1_PKSG_PT2_PKSK_T4_iiT6__param_7,
	.param .u32 _ZN3cub18CUB_300001_SM_10006detail10radix_sort29DeviceRadixSortOnesweepKernelINS1_5radix10policy_hubIiiyE10Policy1000ELNS0_9SortOrderE0EiiyiiNS1_21identity_decomposer_tEEEvPT5_SB_PT3_PKSC_PT1_PKSG_PT2_PKSK_T4_iiT6__param_8,
	.param .u32 _ZN3cub18CUB_300001_SM_10006detail10radix_sort29DeviceRadixSortOnesweepKernelINS1_5radix10policy_hubIiiyE10Policy1000ELNS0_9SortOrderE0EiiyiiNS1_21identity_decomposer_tEEEvPT5_SB_PT3_PKSC_PT1_PKSG_PT2_PKSK_T4_iiT6__param_9,
	.param .u32 _ZN3cub18CUB_300001_SM_10006detail10radix_sort29DeviceRadixSortOnesweepKernelINS1_5radix10policy_hubIiiyE10Policy1000ELNS0_9SortOrderE0EiiyiiNS1_21identity_decomposer_tEEEvPT5_SB_PT3_PKSC_PT1_PKSG_PT2_PKSK_T4_iiT6__param_10,
	.param .align 1 .b8 _ZN3cub18CUB_300001_SM_10006detail10radix_sort29DeviceRadixSortOnesweepKernelINS1_5radix10policy_hubIiiyE10Policy1000ELNS0_9SortOrderE0EiiyiiNS1_21identity_decomposer_tEEEvPT5_SB_PT3_PKSC_PT1_PKSG_PT2_PKSK_T4_iiT6__param_11[1]
)
.maxntid 384
{
	.reg .pred 	%p<205>;
	.reg .b32 	%r<2283>;
	.reg .b64 	%rd<457>;
	// demoted variable
	.shared .align 16 .b8 _ZZN3cub18CUB_300001_SM_10006detail10radix_sort29DeviceRadixSortOnesweepKernelINS1_5radix10policy_hubIiiyE10Policy1000ELNS0_9SortOrderE0EiiyiiNS1_21identity_decomposer_tEEEvPT5_SB_PT3_PKSC_PT1_PKSG_PT2_PKSK_T4_iiT6_E1s[28160];
	ld.param.u64 	%rd43, [_ZN3cub18CUB_300001_SM_10006detail10radix_sort29DeviceRadixSortOnesweepKernelINS1_5radix10policy_hubIiiyE10Policy1000ELNS0_9SortOrderE0EiiyiiNS1_21identity_decomposer_tEEEvPT5_SB_PT3_PKSC_PT1_PKSG_PT2_PKSK_T4_iiT6__param_0];
	ld.param.u64 	%rd44, [_ZN3cub18CUB_300001_SM_10006detail10radix_sort29DeviceRadixSortOnesweepKernelINS1_5radix10policy_hubIiiyE10Policy1000ELNS0_9SortOrderE0EiiyiiNS1_21identity_decomposer_tEEEvPT5_SB_PT3_PKSC_PT1_PKSG_PT2_PKSK_T4_iiT6__param_1];
	ld.param.u64 	%rd47, [_ZN3cub18CUB_300001_SM_10006detail10radix_sort29DeviceRadixSortOnesweepKernelINS1_5radix10policy_hubIiiyE10Policy1000ELNS0_9SortOrderE0EiiyiiNS1_21identity_decomposer_tEEEvPT5_SB_PT3_PKSC_PT1_PKSG_PT2_PKSK_T4_iiT6__param_4];
	ld.param.u64 	%rd50, [_ZN3cub18CUB_300001_SM_10006detail10radix_sort29DeviceRadixSortOnesweepKernelINS1_5radix10policy_hubIiiyE10Policy1000ELNS0_9SortOrderE0EiiyiiNS1_21identity_decomposer_tEEEvPT5_SB_PT3_PKSC_PT1_PKSG_PT2_PKSK_T4_iiT6__param_5];
	cvta.to.global.u64 	%rd1, %rd47;
	cvta.to.global.u64 	%rd2, %rd43;
	cvta.to.global.u64 	%rd3, %rd50;
	mov.u32 	%r1, %tid.x;
	// begin inline asm
	mov.u32 %r443, %laneid;
	// end inline asm
	setp.ne.s32 	%p1, %r1, 0;
	@%p1 bra 	$L__BB15_2;
	cvta.to.global.u64 	%rd51, %rd44;
	atom.global.add.u32 	%r444, [%rd51], 1;
	st.shared.u32 	[_ZZN3cub18CUB_300001_SM_10006detail10radix_sort29DeviceRadixSortOnesweepKernelINS1_5radix10policy_hubIiiyE10Policy1000ELNS0_9SortOrderE0EiiyiiNS1_21identity_decomposer_tEEEvPT5_SB_PT3_PKSC_PT1_PKSG_PT2_PKSK_T4_iiT6_E1s+26112], %r444;
$L__BB15_2:
	ld.param.u32 	%r2078, [_ZN3cub18CUB_300001_SM_10006detail10radix_sort29DeviceRadixSortOnesweepKernelINS1_5radix10policy_hubIiiyE10Policy1000ELNS0_9SortOrderE0EiiyiiNS1_21identity_decomposer_tEEEvPT5_SB_PT3_PKSC_PT1_PKSG_PT2_PKSK_T4_iiT6__param_8];
	bar.sync 	0;
	ld.shared.u32 	%r3, [_ZZN3cub18CUB_300001_SM_10006detail10radix_sort29DeviceRadixSortOnesweepKernelINS1_5radix10policy_hubIiiyE10Policy1000ELNS0_9SortOrderE0EiiyiiNS1_21identity_decomposer_tEEEvPT5_SB_PT3_PKSC_PT1_PKSG_PT2_PKSK_T4_iiT6_E1s+26112];
	mul.lo.s32 	%r445, %r3, 6528;
	add.s32 	%r4, %r445, 6528;
	setp.gt.s32 	%p2, %r4, %r2078;
	cvt.s64.s32 	%rd4, %r445;
	@%p2 bra 	$L__BB15_4;
	and.b32  	%r446, %r1, 31;
	and.b32  	%r447, %r1, 992;
	mul.lo.s32 	%r448, %r447, 17;
	or.b32  	%r449, %r448, %r446;
	cvt.u64.u32 	%rd52, %r449;
	add.s64 	%rd53, %rd52, %rd4;
	shl.b64 	%rd54, %rd53, 2;
	add.s64 	%rd55, %rd3, %rd54;
	ld.global.u32 	%r2165, [%rd55];
	ld.global.u32 	%r2164, [%rd55+128];
	ld.global.u32 	%r2163, [%rd55+256];
	ld.global.u32 	%r2162, [%rd55+384];
	ld.global.u32 	%r2161, [%rd55+512];
	ld.global.u32 	%r2160, [%rd55+640];
	ld.global.u32 	%r2159, [%rd55+768];
	ld.global.u32 	%r2158, [%rd55+896];
	ld.global.u32 	%r2157, [%rd55+1024];
	ld.global.u32 	%r2156, [%rd55+1152];
	ld.global.u32 	%r2155, [%rd55+1280];
	ld.global.u32 	%r2154, [%rd55+1408];
	ld.global.u32 	%r2153, [%rd55+1536];
	ld.global.u32 	%r2152, [%rd55+1664];
	ld.global.u32 	%r2151, [%rd55+1792];
	ld.global.u32 	%r2150, [%rd55+1920];
	ld.global.u32 	%r2149, [%rd55+2048];
	bra.uni 	$L__BB15_38;
$L__BB15_4:
	ld.param.u32 	%r2079, [_ZN3cub18CUB_300001_SM_10006detail10radix_sort29DeviceRadixSortOnesweepKernelINS1_5radix10policy_hubIiiyE10Policy1000ELNS0_9SortOrderE0EiiyiiNS1_21identity_decomposer_tEEEvPT5_SB_PT3_PKSC_PT1_PKSG_PT2_PKSK_T4_iiT6__param_8];
	cvt.u32.u64 	%r451, %rd4;
	sub.s32 	%r22, %r2079, %r451;
	and.b32  	%r452, %r1, 31;
	and.b32  	%r453, %r1, 992;
	mul.lo.s32 	%r454, %r453, 17;
	or.b32  	%r23, %r454, %r452;
	setp.ge.s32 	%p3, %r23, %r22;
	cvt.u64.u32 	%rd56, %r23;
	add.s64 	%rd57, %rd56, %rd4;
	shl.b64 	%rd58, %rd57, 2;
	add.s64 	%rd5, %rd3, %rd58;
	mov.b32 	%r2165, 2147483647;
	@%p3 bra 	$L__BB15_6;
	ld.global.u32 	%r2165, [%rd5];
$L__BB15_6:
	add.s32 	%r456, %r23, 32;
	setp.ge.s32 	%p4, %r456, %r22;
	mov.b32 	%r2164, 2147483647;
	@%p4 bra 	$L__BB15_8;
	ld.global.u32 	%r2164, [%rd5+128];
$L__BB15_8:
	add.s32 	%r458, %r23, 64;
	setp.ge.s32 	%p5, %r458, %r22;
	mov.b32 	%r2163, 2147483647;
	@%p5 bra 	$L__BB15_10;
	ld.global.u32 	%r2163, [%rd5+256];
$L__BB15_10:
	add.s32 	%r460, %r23, 96;
	setp.ge.s32 	%p6, %r460, %r22;
	mov.b32 	%r2162, 2147483647;
	@%p6 bra 	$L__BB15_12;
	ld.global.u32 	%r2162, [%rd5+384];
$L__BB15_12:
	add.s32 	%r462, %r23, 128;
	setp.ge.s32 	%p7, %r462, %r22;
	mov.b32 	%r2161, 2147483647;
	@%p7 bra 	$L__BB15_14;
	ld.global.u32 	%r2161, [%rd5+512];
$L__BB15_14:
	add.s32 	%r464, %r23, 160;
	setp.ge.s32 	%p8, %r464, %r22;
	mov.b32 	%r2160, 2147483647;
	@%p8 bra 	$L__BB15_16;
	ld.global.u32 	%r2160, [%rd5+640];
$L__BB15_16:
	add.s32 	%r466, %r23, 192;
	setp.ge.s32 	%p9, %r466, %r22;
	mov.b32 	%r2159, 2147483647;
	@%p9 bra 	$L__BB15_18;
	ld.global.u32 	%r2159, [%rd5+768];
$L__BB15_18:
	add.s32 	%r468, %r23, 224;
	setp.ge.s32 	%p10, %r468, %r22;
	mov.b32 	%r2158, 2147483647;
	@%p10 bra 	$L__BB15_20;
	ld.global.u32 	%r2158, [%rd5+896];
$L__BB15_20:
	add.s32 	%r470, %r23, 256;
	setp.ge.s32 	%p11, %r470, %r22;
	mov.b32 	%r2157, 2147483647;
	@%p11 bra 	$L__BB15_22;
	ld.global.u32 	%r2157, [%rd5+1024];
$L__BB15_22:
	add.s32 	%r472, %r23, 288;
	setp.ge.s32 	%p12, %r472, %r22;
	mov.b32 	%r2156, 2147483647;
	@%p12 bra 	$L__BB15_24;
	ld.global.u32 	%r2156, [%rd5+1152];
$L__BB15_24:
	add.s32 	%r474, %r23, 320;
	setp.ge.s32 	%p13, %r474, %r22;
	mov.b32 	%r2155, 2147483647;
	@%p13 bra 	$L__BB15_26;
	ld.global.u32 	%r2155, [%rd5+1280];
$L__BB15_26:
	add.s32 	%r476, %r23, 352;
	setp.ge.s32 	%p14, %r476, %r22;
	mov.b32 	%r2154, 2147483647;
	@%p14 bra 	$L__BB15_28;
	ld.global.u32 	%r2154, [%rd5+1408];
$L__BB15_28:
	add.s32 	%r478, %r23, 384;
	setp.ge.s32 	%p15, %r478, %r22;
	mov.b32 	%r2153, 2147483647;
	@%p15 bra 	$L__BB15_30;
	ld.global.u32 	%r2153, [%rd5+1536];
$L__BB15_30:
	add.s32 	%r480, %r23, 416;
	setp.ge.s32 	%p16, %r480, %r22;
	mov.b32 	%r2152, 2147483647;
	@%p16 bra 	$L__BB15_32;
	ld.global.u32 	%r2152, [%rd5+1664];
$L__BB15_32:
	add.s32 	%r482, %r23, 448;
	setp.ge.s32 	%p17, %r482, %r22;
	mov.b32 	%r2151, 2147483647;
	@%p17 bra 	$L__BB15_34;
	ld.global.u32 	%r2151, [%rd5+1792];
$L__BB15_34:
	add.s32 	%r484, %r23, 480;
	setp.ge.s32 	%p18, %r484, %r22;
	mov.b32 	%r2150, 2147483647;
	@%p18 bra 	$L__BB15_36;
	ld.global.u32 	%r2150, [%rd5+1920];
$L__BB15_36:
	add.s32 	%r486, %r23, 512;
	setp.ge.s32 	%p19, %r486, %r22;
	mov.b32 	%r2149, 2147483647;
	@%p19 bra 	$L__BB15_38;
	ld.global.u32 	%r2149, [%rd5+2048];
$L__BB15_38:
	ld.param.u32 	%r2131, [_ZN3cub18CUB_300001_SM_10006detail10radix_sort29DeviceRadixSortOnesweepKernelINS1_5radix10policy_hubIiiyE10Policy1000ELNS0_9SortOrderE0EiiyiiNS1_21identity_decomposer_tEEEvPT5_SB_PT3_PKSC_PT1_PKSG_PT2_PKSK_T4_iiT6__param_10];
	mov.b32 	%r487, -1;
	shl.b32 	%r488, %r487, %r2131;
	not.b32 	%r74, %r488;
	shr.u32 	%r75, %r1, 5;
	shl.b32 	%r489, %r75, 10;
	mov.u32 	%r490, _ZZN3cub18CUB_300001_SM_10006detail10radix_sort29DeviceRadixSortOnesweepKernelINS1_5radix10policy_hubIiiyE10Policy1000ELNS0_9SortOrderE0EiiyiiNS1_21identity_decomposer_tEEEvPT5_SB_PT3_PKSC_PT1_PKSG_PT2_PKSK_T4_iiT6_E1s;
	add.s32 	%r76, %r490, %r489;
	setp.gt.s32 	%p20, %r443, 255;
	@%p20 bra 	$L__BB15_51;
	max.s32 	%r491, %r443, 224;
	sub.s32 	%r492, %r491, %r443;
	add.s32 	%r493, %r492, 31;
	shr.u32 	%r494, %r493, 5;
	add.s32 	%r77, %r494, 1;
	and.b32  	%r78, %r77, 15;
	setp.lt.u32 	%p21, %r493, 480;
	mov.u32 	%r2169, %r443;
	@%p21 bra 	$L__BB15_42;
	and.b32  	%r495, %r77, 268435440;
	neg.s32 	%r2167, %r495;
	shl.b32 	%r497, %r443, 2;
	add.s32 	%r498, %r489, %r497;
	add.s32 	%r500, %r498, %r490;
	add.s32 	%r2166, %r500, 1024;
	mov.u32 	%r2169, %r443;
$L__BB15_41:
	.pragma "nounroll";
	mov.b32 	%r501, 0;
	st.shared.u32 	[%r2166+-1024], %r501;
	st.shared.u32 	[%r2166+-896], %r501;
	st.shared.u32 	[%r2166+-768], %r501;
	st.shared.u32 	[%r2166+-640], %r501;
	st.shared.u32 	[%r2166+-512], %r501;
	st.shared.u32 	[%r2166+-384], %r501;
	st.shared.u32 	[%r2166+-256], %r501;
	st.shared.u32 	[%r2166+-128], %r501;
	st.shared.u32 	[%r2166], %r501;
	st.shared.u32 	[%r2166+128], %r501;
	st.shared.u32 	[%r2166+256], %r501;
	st.shared.u32 	[%r2166+384], %r501;
	st.shared.u32 	[%r2166+512], %r501;
	st.shared.u32 	[%r2166+640], %r501;
	st.shared.u32 	[%r2166+768], %r501;
	st.shared.u32 	[%r2166+896], %r501;
	add.s32 	%r2169, %r2169, 512;
	add.s32 	%r2167, %r2167, 16;
	add.s32 	%r2166, %r2166, 2048;
	setp.ne.s32 	%p22, %r2167, 0;
	@%p22 bra 	$L__BB15_41;
$L__BB15_42:
	setp.eq.s32 	%p23, %r78, 0;
	@%p23 bra 	$L__BB15_51;
	and.b32  	%r88, %r77, 7;
	setp.lt.u32 	%p24, %r78, 8;
	@%p24 bra 	$L__BB15_45;
	shl.b32 	%r502, %r2169, 2;
	add.s32 	%r503, %r76, %r502;
	mov.b32 	%r504, 0;
	st.shared.u32 	[%r503], %r504;
	st.shared.u32 	[%r503+128], %r504;
	st.shared.u32 	[%r503+256], %r504;
	st.shared.u32 	[%r503+384], %r504;
	st.shared.u32 	[%r503+512], %r504;
	st.shared.u32 	[%r503+640], %r504;
	st.shared.u32 	[%r503+768], %r504;
	st.shared.u32 	[%r503+896], %r504;
	add.s32 	%r2169, %r2169, 256;
$L__BB15_45:
	setp.eq.s32 	%p25, %r88, 0;
	@%p25 bra 	$L__BB15_51;
	and.b32  	%r91, %r77, 3;
	setp.lt.u32 	%p26, %r88, 4;
	@%p26 bra 	$L__BB15_48;
	shl.b32 	%r505, %r2169, 2;
	add.s32 	%r506, %r76, %r505;
	mov.b32 	%r507, 0;
	st.shared.u32 	[%r506], %r507;
	st.shared.u32 	[%r506+128], %r507;
	st.shared.u32 	[%r506+256], %r507;
	st.shared.u32 	[%r506+384], %r507;
	add.s32 	%r2169, %r2169, 128;
$L__BB15_48:
	setp.eq.s32 	%p27, %r91, 0;
	@%p27 bra 	$L__BB15_51;
	shl.b32 	%r509, %r2169, 2;
	add.s32 	%r510, %r489, %r509;
	add.s32 	%r2173, %r490, %r510;
	neg.s32 	%r2172, %r91;
$L__BB15_50:
	.pragma "nounroll";
	mov.b32 	%r512, 0;
	st.shared.u32 	[%r2173], %r512;
	add.s32 	%r2173, %r2173, 128;
	add.s32 	%r2172, %r2172, 1;
	setp.ne.s32 	%p28, %r2172, 0;
	@%p28 bra 	$L__BB15_50;
$L__BB15_51:
	ld.param.u32 	%r2094, [_ZN3cub18CUB_300001_SM_10006detail10radix_sort29DeviceRadixSortOnesweepKernelINS1_5radix10policy_hubIiiyE10Policy1000ELNS0_9SortOrderE0EiiyiiNS1_21identity_decomposer_tEEEvPT5_SB_PT3_PKSC_PT1_PKSG_PT2_PKSK_T4_iiT6__param_9];
	bar.warp.sync 	-1;
	xor.b32  	%r514, %r2165, -2147483648;
	shr.u32 	%r515, %r514, %r2094;
	and.b32  	%r100, %r515, %r74;
	shl.b32 	%r516, %r100, 2;
	add.s32 	%r517, %r76, %r516;
	atom.shared.add.u32 	%r518, [%r517], 1;
	xor.b32  	%r2227, %r2164, -2147483648;
	shr.u32 	%r520, %r2227, %r2094;
	and.b32  	%r521, %r520, %r74;
	shl.b32 	%r522, %r521, 2;
	add.s32 	%r523, %r76, %r522;
	atom.shared.add.u32 	%r524, [%r523], 1;
	xor.b32  	%r2226, %r2163, -2147483648;
	shr.u32 	%r526, %r2226, %r2094;
	and.b32  	%r527, %r526, %r74;
	shl.b32 	%r528, %r527, 2;
	add.s32 	%r529, %r76, %r528;
	atom.shared.add.u32 	%r530, [%r529], 1;
	xor.b32  	%r2225, %r2162, -2147483648;
	shr.u32 	%r532, %r2225, %r2094;
	and.b32  	%r533, %r532, %r74;
	shl.b32 	%r534, %r533, 2;
	add.s32 	%r535, %r76, %r534;
	atom.shared.add.u32 	%r536, [%r535], 1;
	xor.b32  	%r537, %r2161, -2147483648;
	shr.u32 	%r538, %r537, %r2094;
	and.b32  	%r539, %r538, %r74;
	shl.b32 	%r540, %r539, 2;
	add.s32 	%r541, %r76, %r540;
	atom.shared.add.u32 	%r542, [%r541], 1;
	xor.b32  	%r543, %r2160, -2147483648;
	shr.u32 	%r544, %r543, %r2094;
	and.b32  	%r545, %r544, %r74;
	shl.b32 	%r546, %r545, 2;
	add.s32 	%r547, %r76, %r546;
	atom.shared.add.u32 	%r548, [%r547], 1;
	xor.b32  	%r549, %r2159, -2147483648;
	shr.u32 	%r550, %r549, %r2094;
	and.b32  	%r551, %r550, %r74;
	shl.b32 	%r552, %r551, 2;
	add.s32 	%r553, %r76, %r552;
	atom.shared.add.u32 	%r554, [%r553], 1;
	xor.b32  	%r555, %r2158, -2147483648;
	shr.u32 	%r556, %r555, %r2094;
	and.b32  	%r557, %r556, %r74;
	shl.b32 	%r558, %r557, 2;
	add.s32 	%r559, %r76, %r558;
	atom.shared.add.u32 	%r560, [%r559], 1;
	xor.b32  	%r561, %r2157, -2147483648;
	shr.u32 	%r562, %r561, %r2094;
	and.b32  	%r563, %r562, %r74;
	shl.b32 	%r564, %r563, 2;
	add.s32 	%r565, %r76, %r564;
	atom.shared.add.u32 	%r566, [%r565], 1;
	xor.b32  	%r567, %r2156, -2147483648;
	shr.u32 	%r568, %r567, %r2094;
	and.b32  	%r569, %r568, %r74;
	shl.b32 	%r570, %r569, 2;
	add.s32 	%r571, %r76, %r570;
	atom.shared.add.u32 	%r572, [%r571], 1;
	xor.b32  	%r573, %r2155, -2147483648;
	shr.u32 	%r574, %r573, %r2094;
	and.b32  	%r575, %r574, %r74;
	shl.b32 	%r576, %r575, 2;
	add.s32 	%r577, %r76, %r576;
	atom.shared.add.u32 	%r578, [%r577], 1;
	xor.b32  	%r579, %r2154, -2147483648;
	shr.u32 	%r580, %r579, %r2094;
	and.b32  	%r581, %r580, %r74;
	shl.b32 	%r582, %r581, 2;
	add.s32 	%r583, %r76, %r582;
	atom.shared.add.u32 	%r584, [%r583], 1;
	xor.b32  	%r585, %r2153, -2147483648;
	shr.u32 	%r586, %r585, %r2094;
	and.b32  	%r587, %r586, %r74;
	shl.b32 	%r588, %r587, 2;
	add.s32 	%r589, %r76, %r588;
	atom.shared.add.u32 	%r590, [%r589], 1;
	xor.b32  	%r591, %r2152, -2147483648;
	shr.u32 	%r592, %r591, %r2094;
	and.b32  	%r593, %r592, %r74;
	shl.b32 	%r594, %r593, 2;
	add.s32 	%r595, %r76, %r594;
	atom.shared.add.u32 	%r596, [%r595], 1;
	xor.b32  	%r597, %r2151, -2147483648;
	shr.u32 	%r598, %r597, %r2094;
	and.b32  	%r599, %r598, %r74;
	shl.b32 	%r600, %r599, 2;
	add.s32 	%r601, %r76, %r600;
	atom.shared.add.u32 	%r602, [%r601], 1;
	xor.b32  	%r603, %r2150, -2147483648;
	shr.u32 	%r604, %r603, %r2094;
	and.b32  	%r605, %r604, %r74;
	shl.b32 	%r606, %r605, 2;
	add.s32 	%r607, %r76, %r606;
	atom.shared.add.u32 	%r608, [%r607], 1;
	xor.b32  	%r2212, %r2149, -2147483648;
	shr.u32 	%r610, %r2212, %r2094;
	and.b32  	%r611, %r610, %r74;
	shl.b32 	%r612, %r611, 2;
	add.s32 	%r613, %r76, %r612;
	atom.shared.add.u32 	%r614, [%r613], 1;
	bar.sync 	0;
	setp.gt.u32 	%p29, %r1, 255;
	shl.b32 	%r615, %r1, 2;
	add.s32 	%r101, %r490, %r615;
	mov.b32 	%r2174, 0;
	@%p29 bra 	$L__BB15_53;
	ld.shared.u32 	%r617, [%r101];
	mov.b32 	%r618, 0;
	st.shared.u32 	[%r101], %r618;
	ld.shared.u32 	%r619, [%r101+1024];
	st.shared.u32 	[%r101+1024], %r617;
	add.s32 	%r620, %r619, %r617;
	ld.shared.u32 	%r621, [%r101+2048];
	st.shared.u32 	[%r101+2048], %r620;
	add.s32 	%r622, %r621, %r620;
	ld.shared.u32 	%r623, [%r101+3072];
	st.shared.u32 	[%r101+3072], %r622;
	add.s32 	%r624, %r623, %r622;
	ld.shared.u32 	%r625, [%r101+4096];
	st.shared.u32 	[%r101+4096], %r624;
	add.s32 	%r626, %r625, %r624;
	ld.shared.u32 	%r627, [%r101+5120];
	st.shared.u32 	[%r101+5120], %r626;
	add.s32 	%r628, %r627, %r626;
	ld.shared.u32 	%r629, [%r101+6144];
	st.shared.u32 	[%r101+6144], %r628;
	add.s32 	%r630, %r629, %r628;
	ld.shared.u32 	%r631, [%r101+7168];
	st.shared.u32 	[%r101+7168], %r630;
	add.s32 	%r632, %r631, %r630;
	ld.shared.u32 	%r633, [%r101+8192];
	st.shared.u32 	[%r101+8192], %r632;
	add.s32 	%r634, %r633, %r632;
	ld.shared.u32 	%r635, [%r101+9216];
	st.shared.u32 	[%r101+9216], %r634;
	add.s32 	%r636, %r635, %r634;
	ld.shared.u32 	%r637, [%r101+10240];
	st.shared.u32 	[%r101+10240], %r636;
	add.s32 	%r638, %r637, %r636;
	ld.shared.u32 	%r639, [%r101+11264];
	st.shared.u32 	[%r101+11264], %r638;
	add.s32 	%r2174, %r639, %r638;
$L__BB15_53:
	setp.gt.u32 	%p30, %r1, 255;
	shl.b32 	%r640, %r3, 8;
	add.s32 	%r641, %r640, %r1;
	mul.wide.s32 	%rd59, %r641, 4;
	add.s64 	%rd6, %rd2, %rd59;
	@%p30 bra 	$L__BB15_55;
	or.b32  	%r642, %r2174, 1073741824;
	st.volatile.global.u32 	[%rd6], %r642;
$L__BB15_55:
	ld.param.u64 	%rd442, [_ZN3cub18CUB_300001_SM_10006detail10radix_sort29DeviceRadixSortOnesweepKernelINS1_5radix10policy_hubIiiyE10Policy1000ELNS0_9SortOrderE0EiiyiiNS1_21identity_decomposer_tEEEvPT5_SB_PT3_PKSC_PT1_PKSG_PT2_PKSK_T4_iiT6__param_7];
	xor.b32  	%r2223, %r2160, -2147483648;
	xor.b32  	%r2224, %r2161, -2147483648;
	xor.b32  	%r2222, %r2159, -2147483648;
	xor.b32  	%r2221, %r2158, -2147483648;
	xor.b32  	%r2228, %r2165, -2147483648;
	xor.b32  	%r2218, %r2155, -2147483648;
	xor.b32  	%r2220, %r2157, -2147483648;
	xor.b32  	%r2217, %r2154, -2147483648;
	xor.b32  	%r2219, %r2156, -2147483648;
	xor.b32  	%r2215, %r2152, -2147483648;
	xor.b32  	%r2216, %r2153, -2147483648;
	xor.b32  	%r2213, %r2150, -2147483648;
	xor.b32  	%r2214, %r2151, -2147483648;
	setp.lt.u32 	%p31, %r1, 256;
	setp.eq.s32 	%p32, %r2174, 6528;
	and.pred  	%p33, %p31, %p32;
	selp.u32 	%r643, 1, 0, %p33;
	{ 
	.reg .pred 	%p1; 
	.reg .pred 	%p2; 
	setp.ne.u32 	%p1, %r643, 0; 
	bar.red.or.pred 	%p2, 0, %p1; 
	selp.u32 	%r644, 1, 0, %p2; 
	}
	setp.eq.s32 	%p34, %r644, 0;
	and.b32  	%r645, %r1, 992;
	and.b32  	%r646, %r1, 31;
	mul.lo.s32 	%r647, %r645, 17;
	or.b32  	%r648, %r647, %r646;
	cvt.u64.u32 	%rd7, %r648;
	mul.lo.s32 	%r649, %r3, 6528;
	cvt.s64.s32 	%rd60, %r649;
	add.s64 	%rd61, %rd7, %rd60;
	cvta.to.global.u64 	%rd62, %rd442;
	shl.b64 	%rd63, %rd61, 2;
	add.s64 	%rd8, %rd62, %rd63;
	cvt.u64.u32 	%rd9, %r1;
	@%p34 bra 	$L__BB15_175;
	setp.gt.u32 	%p35, %r1, 255;
	shl.b32 	%r650, %r1, 3;
	mov.u32 	%r651, _ZZN3cub18CUB_300001_SM_10006detail10radix_sort29DeviceRadixSortOnesweepKernelINS1_5radix10policy_hubIiiyE10Policy1000ELNS0_9SortOrderE0EiiyiiNS1_21identity_decomposer_tEEEvPT5_SB_PT3_PKSC_PT1_PKSG_PT2_PKSK_T4_iiT6_E1s;
	add.s32 	%r652, %r651, %r650;
	add.s32 	%r121, %r652, 26112;
	@%p35 bra 	$L__BB15_64;
	ld.param.u64 	%rd436, [_ZN3cub18CUB_300001_SM_10006detail10radix_sort29DeviceRadixSortOnesweepKernelINS1_5radix10policy_hubIiiyE10Policy1000ELNS0_9SortOrderE0EiiyiiNS1_21identity_decomposer_tEEEvPT5_SB_PT3_PKSC_PT1_PKSG_PT2_PKSK_T4_iiT6__param_3];
	cvta.to.global.u64 	%rd64, %rd436;
	shl.b64 	%rd65, %rd9, 3;
	add.s64 	%rd66, %rd64, %rd65;
	ld.global.u64 	%rd67, [%rd66];
	setp.gt.u32 	%p36, %r1, %r100;
	selp.b64 	%rd68, 6528, 0, %p36;
	sub.s64 	%rd455, %rd67, %rd68;
	st.shared.u64 	[%r121], %rd455;
	setp.lt.s32 	%p37, %r3, 1;
	mov.u32 	%r2178, %r2174;
	@%p37 bra 	$L__BB15_63;
	mov.b32 	%r2176, -1;
	mov.u32 	%r2175, %r3;
	mov.u32 	%r2178, %r2174;
$L__BB15_59:
	ld.param.u64 	%rd429, [_ZN3cub18CUB_300001_SM_10006detail10radix_sort29DeviceRadixSortOnesweepKernelINS1_5radix10policy_hubIiiyE10Policy1000ELNS0_9SortOrderE0EiiyiiNS1_21identity_decomposer_tEEEvPT5_SB_PT3_PKSC_PT1_PKSG_PT2_PKSK_T4_iiT6__param_0];
	add.s32 	%r125, %r2175, -1;
	shl.b32 	%r654, %r125, 8;
	add.s32 	%r655, %r654, %r1;
	cvta.to.global.u64 	%rd69, %rd429;
	mul.wide.s32 	%rd70, %r655, 4;
	add.s64 	%rd11, %rd69, %rd70;
$L__BB15_60:
	membar.cta;
	ld.volatile.global.u32 	%r126, [%rd11];
	setp.eq.s32 	%p38, %r126, 0;
	@%p38 bra 	$L__BB15_60;
	and.b32  	%r656, %r126, 1073741823;
	add.s32 	%r2178, %r656, %r2178;
	setp.gt.s32 	%p39, %r126, -1;
	vote.sync.ballot.b32 	%r2176, %p39, %r2176;
	setp.gt.u32 	%p41, %r2175, 1;
	and.pred  	%p42, %p39, %p41;
	mov.u32 	%r2175, %r125;
	@%p42 bra 	$L__BB15_59;
	ld.shared.u64 	%rd455, [%r121];
$L__BB15_63:
	or.b32  	%r657, %r2178, -2147483648;
	st.volatile.global.u32 	[%rd6], %r657;
	sub.s32 	%r658, %r2178, %r2174;
	cvt.s64.s32 	%rd71, %r658;
	add.s64 	%rd72, %rd455, %rd71;
	st.shared.u64 	[%r121], %rd72;
$L__BB15_64:
	ld.param.u32 	%r2080, [_ZN3cub18CUB_300001_SM_10006detail10radix_sort29DeviceRadixSortOnesweepKernelINS1_5radix10policy_hubIiiyE10Policy1000ELNS0_9SortOrderE0EiiyiiNS1_21identity_decomposer_tEEEvPT5_SB_PT3_PKSC_PT1_PKSG_PT2_PKSK_T4_iiT6__param_8];
	ld.param.u64 	%rd432, [_ZN3cub18CUB_300001_SM_10006detail10radix_sort29DeviceRadixSortOnesweepKernelINS1_5radix10policy_hubIiiyE10Policy1000ELNS0_9SortOrderE0EiiyiiNS1_21identity_decomposer_tEEEvPT5_SB_PT3_PKSC_PT1_PKSG_PT2_PKSK_T4_iiT6__param_2];
	setp.gt.u32 	%p43, %r1, 255;
	setp.lt.s32 	%p44, %r4, %r2080;
	setp.eq.s64 	%p45, %rd432, 0;
	or.pred  	%p46, %p45, %p44;
	or.pred  	%p47, %p43, %p46;
	@%p47 bra 	$L__BB15_66;
	ld.param.u64 	%rd433, [_ZN3cub18CUB_300001_SM_10006detail10radix_sort29DeviceRadixSortOnesweepKernelINS1_5radix10policy_hubIiiyE10Policy1000ELNS0_9SortOrderE0EiiyiiNS1_21identity_decomposer_tEEEvPT5_SB_PT3_PKSC_PT1_PKSG_PT2_PKSK_T4_iiT6__param_2];
	ld.shared.u64 	%rd73, [%r121];
	setp.gt.u32 	%p48, %r1, %r100;
	selp.b64 	%rd74, 6528, 0, %p48;
	cvt.s64.s32 	%rd75, %r2174;
	add.s64 	%rd76, %rd74, %rd75;
	add.s64 	%rd77, %rd76, %rd73;
	cvta.to.global.u64 	%rd78, %rd433;
	shl.b64 	%rd79, %rd9, 3;
	add.s64 	%rd80, %rd78, %rd79;
	st.global.u64 	[%rd80], %rd77;
$L__BB15_66:
	ld.param.u32 	%r2081, [_ZN3cub18CUB_300001_SM_10006detail10radix_sort29DeviceRadixSortOnesweepKernelINS1_5radix10policy_hubIiiyE10Policy1000ELNS0_9SortOrderE0EiiyiiNS1_21identity_decomposer_tEEEvPT5_SB_PT3_PKSC_PT1_PKSG_PT2_PKSK_T4_iiT6__param_8];
	setp.gt.s32 	%p49, %r4, %r2081;
	bar.sync 	0;
	shl.b32 	%r659, %r100, 3;
	add.s32 	%r661, %r651, %r659;
	ld.shared.u64 	%rd14, [%r661+26112];
	@%p49 bra 	$L__BB15_68;
	add.s64 	%rd81, %rd14, %rd7;
	shl.b64 	%rd82, %rd81, 2;
	add.s64 	%rd83, %rd1, %rd82;
	st.global.u32 	[%rd83], %r2165;
	st.global.u32 	[%rd83+128], %r2164;
	st.global.u32 	[%rd83+256], %r2163;
	st.global.u32 	[%rd83+384], %r2162;
	st.global.u32 	[%rd83+512], %r2161;
	st.global.u32 	[%rd83+640], %r2160;
	st.global.u32 	[%rd83+768], %r2159;
	st.global.u32 	[%rd83+896], %r2158;
	st.global.u32 	[%rd83+1024], %r2157;
	st.global.u32 	[%rd83+1152], %r2156;
	st.global.u32 	[%rd83+1280], %r2155;
	st.global.u32 	[%rd83+1408], %r2154;
	st.global.u32 	[%rd83+1536], %r2153;
	st.global.u32 	[%rd83+1664], %r2152;
	st.global.u32 	[%rd83+1792], %r2151;
	st.global.u32 	[%rd83+1920], %r2150;
	st.global.u32 	[%rd83+2048], %r2149;
	bra.uni 	$L__BB15_102;
$L__BB15_68:
	ld.param.u32 	%r2082, [_ZN3cub18CUB_300001_SM_10006detail10radix_sort29DeviceRadixSortOnesweepKernelINS1_5radix10policy_hubIiiyE10Policy1000ELNS0_9SortOrderE0EiiyiiNS1_21identity_decomposer_tEEEvPT5_SB_PT3_PKSC_PT1_PKSG_PT2_PKSK_T4_iiT6__param_8];
	cvt.u32.u64 	%r662, %rd7;
	mad.lo.s32 	%r130, %r3, -6528, %r2082;
	setp.ge.s32 	%p50, %r662, %r130;
	add.s64 	%rd84, %rd14, %rd7;
	shl.b64 	%rd85, %rd84, 2;
	add.s64 	%rd15, %rd1, %rd85;
	@%p50 bra 	$L__BB15_70;
	st.global.u32 	[%rd15], %r2165;
$L__BB15_70:
	add.s32 	%r664, %r662, 32;
	setp.ge.s32 	%p51, %r664, %r130;
	@%p51 bra 	$L__BB15_72;
	st.global.u32 	[%rd15+128], %r2164;
$L__BB15_72:
	add.s32 	%r666, %r662, 64;
	setp.ge.s32 	%p52, %r666, %r130;
	@%p52 bra 	$L__BB15_74;
	st.global.u32 	[%rd15+256], %r2163;
$L__BB15_74:
	add.s32 	%r668, %r662, 96;
	setp.ge.s32 	%p53, %r668, %r130;
	@%p53 bra 	$L__BB15_76;
	st.global.u32 	[%rd15+384], %r2162;
$L__BB15_76:
	add.s32 	%r670, %r662, 128;
	setp.ge.s32 	%p54, %r670, %r130;
	@%p54 bra 	$L__BB15_78;
	st.global.u32 	[%rd15+512], %r2161;
$L__BB15_78:
	add.s32 	%r672, %r662, 160;
	setp.ge.s32 	%p55, %r672, %r130;
	@%p55 bra 	$L__BB15_80;
	st.global.u32 	[%rd15+640], %r2160;
$L__BB15_80:
	add.s32 	%r674, %r662, 192;
	setp.ge.s32 	%p56, %r674, %r130;
	@%p56 bra 	$L__BB15_82;
	st.global.u32 	[%rd15+768], %r2159;
$L__BB15_82:
	add.s32 	%r676, %r662, 224;
	setp.ge.s32 	%p57, %r676, %r130;
	@%p57 bra 	$L__BB15_84;
	st.global.u32 	[%rd15+896], %r2158;
$L__BB15_84:
	add.s32 	%r678, %r662, 256;
	setp.ge.s32 	%p58, %r678, %r130;
	@%p58 bra 	$L__BB15_86;
	st.global.u32 	[%rd15+1024], %r2157;
$L__BB15_86:
	add.s32 	%r680, %r662, 288;
	setp.ge.s32 	%p59, %r680, %r130;
	@%p59 bra 	$L__BB15_88;
	st.global.u32 	[%rd15+1152], %r2156;
$L__BB15_88:
	add.s32 	%r682, %r662, 320;
	setp.ge.s32 	%p60, %r682, %r130;
	@%p60 bra 	$L__BB15_90;
	st.global.u32 	[%rd15+1280], %r2155;
$L__BB15_90:
	add.s32 	%r684, %r662, 352;
	setp.ge.s32 	%p61, %r684, %r130;
	@%p61 bra 	$L__BB15_92;
	st.global.u32 	[%rd15+1408], %r2154;
$L__BB15_92:
	add.s32 	%r686, %r662, 384;
	setp.ge.s32 	%p62, %r686, %r130;
	@%p62 bra 	$L__BB15_94;
	st.global.u32 	[%rd15+1536], %r2153;
$L__BB15_94:
	add.s32 	%r688, %r662, 416;
	setp.ge.s32 	%p63, %r688, %r130;
	@%p63 bra 	$L__BB15_96;
	st.global.u32 	[%rd15+1664], %r2152;
$L__BB15_96:
	add.s32 	%r690, %r662, 448;
	setp.ge.s32 	%p64, %r690, %r130;
	@%p64 bra 	$L__BB15_98;
	st.global.u32 	[%rd15+1792], %r2151;
$L__BB15_98:
	add.s32 	%r692, %r662, 480;
	setp.ge.s32 	%p65, %r692, %r130;
	@%p65 bra 	$L__BB15_100;
	st.global.u32 	[%rd15+1920], %r2150;
$L__BB15_100:
	add.s32 	%r694, %r662, 512;
	setp.ge.s32 	%p66, %r694, %r130;
	@%p66 bra 	$L__BB15_102;
	st.global.u32 	[%rd15+2048], %r2149;
$L__BB15_102:
	ld.param.u32 	%r2083, [_ZN3cub18CUB_300001_SM_10006detail10radix_sort29DeviceRadixSortOnesweepKernelINS1_5radix10policy_hubIiiyE10Policy1000ELNS0_9SortOrderE0EiiyiiNS1_21identity_decomposer_tEEEvPT5_SB_PT3_PKSC_PT1_PKSG_PT2_PKSK_T4_iiT6__param_8];
	setp.gt.s32 	%p67, %r4, %r2083;
	@%p67 bra 	$L__BB15_104;
	ld.global.u32 	%r2211, [%rd8];
	ld.global.u32 	%r2210, [%rd8+128];
	ld.global.u32 	%r2209, [%rd8+256];
	ld.global.u32 	%r2208, [%rd8+384];
	ld.global.u32 	%r2207, [%rd8+512];
	ld.global.u32 	%r2206, [%rd8+640];
	ld.global.u32 	%r2205, [%rd8+768];
	ld.global.u32 	%r2204, [%rd8+896];
	ld.global.u32 	%r2203, [%rd8+1024];
	ld.global.u32 	%r2202, [%rd8+1152];
	ld.global.u32 	%r2201, [%rd8+1280];
	ld.global.u32 	%r2200, [%rd8+1408];
	ld.global.u32 	%r2199, [%rd8+1536];
	ld.global.u32 	%r2198, [%rd8+1664];
	ld.global.u32 	%r2197, [%rd8+1792];
	ld.global.u32 	%r2196, [%rd8+1920];
	ld.global.u32 	%r2195, [%rd8+2048];
	bra.uni 	$L__BB15_138;
$L__BB15_104:
	ld.param.u32 	%r2084, [_ZN3cub18CUB_300001_SM_10006detail10radix_sort29DeviceRadixSortOnesweepKernelINS1_5radix10policy_hubIiiyE10Policy1000ELNS0_9SortOrderE0EiiyiiNS1_21identity_decomposer_tEEEvPT5_SB_PT3_PKSC_PT1_PKSG_PT2_PKSK_T4_iiT6__param_8];
	cvt.u32.u64 	%r696, %rd7;
	sub.s32 	%r148, %r2084, %r649;
	setp.ge.s32 	%p68, %r696, %r148;
	@%p68 bra 	$L__BB15_106;
	ld.global.u32 	%r2211, [%rd8];
$L__BB15_106:
	add.s32 	%r700, %r696, 32;
	setp.ge.s32 	%p69, %r700, %r148;
	@%p69 bra 	$L__BB15_108;
	ld.global.u32 	%r2210, [%rd8+128];
$L__BB15_108:
	add.s32 	%r703, %r696, 64;
	setp.ge.s32 	%p70, %r703, %r148;
	@%p70 bra 	$L__BB15_110;
	ld.global.u32 	%r2209, [%rd8+256];
$L__BB15_110:
	add.s32 	%r706, %r696, 96;
	setp.ge.s32 	%p71, %r706, %r148;
	@%p71 bra 	$L__BB15_112;
	ld.global.u32 	%r2208, [%rd8+384];
$L__BB15_112:
	add.s32 	%r709, %r696, 128;
	setp.ge.s32 	%p72, %r709, %r148;
	@%p72 bra 	$L__BB15_114;
	ld.global.u32 	%r2207, [%rd8+512];
$L__BB15_114:
	add.s32 	%r712, %r696, 160;
	setp.ge.s32 	%p73, %r712, %r148;
	@%p73 bra 	$L__BB15_116;
	ld.global.u32 	%r2206, [%rd8+640];
$L__BB15_116:
	add.s32 	%r715, %r696, 192;
	setp.ge.s32 	%p74, %r715, %r148;
	@%p74 bra 	$L__BB15_118;
	ld.global.u32 	%r2205, [%rd8+768];
$L__BB15_118:
	add.s32 	%r718, %r696, 224;
	setp.ge.s32 	%p75, %r718, %r148;
	@%p75 bra 	$L__BB15_120;
	ld.global.u32 	%r2204, [%rd8+896];
$L__BB15_120:
	add.s32 	%r721, %r696, 256;
	setp.ge.s32 	%p76, %r721, %r148;
	@%p76 bra 	$L__BB15_122;
	ld.global.u32 	%r2203, [%rd8+1024];
$L__BB15_122:
	add.s32 	%r724, %r696, 288;
	setp.ge.s32 	%p77, %r724, %r148;
	@%p77 bra 	$L__BB15_124;
	ld.global.u32 	%r2202, [%rd8+1152];
$L__BB15_124:
	add.s32 	%r727, %r696, 320;
	setp.ge.s32 	%p78, %r727, %r148;
	@%p78 bra 	$L__BB15_126;
	ld.global.u32 	%r2201, [%rd8+1280];
$L__BB15_126:
	add.s32 	%r730, %r696, 352;
	setp.ge.s32 	%p79, %r730, %r148;
	@%p79 bra 	$L__BB15_128;
	ld.global.u32 	%r2200, [%rd8+1408];
$L__BB15_128:
	add.s32 	%r733, %r696, 384;
	setp.ge.s32 	%p80, %r733, %r148;
	@%p80 bra 	$L__BB15_130;
	ld.global.u32 	%r2199, [%rd8+1536];
$L__BB15_130:
	add.s32 	%r736, %r696, 416;
	setp.ge.s32 	%p81, %r736, %r148;
	@%p81 bra 	$L__BB15_132;
	ld.global.u32 	%r2198, [%rd8+1664];
$L__BB15_132:
	add.s32 	%r739, %r696, 448;
	setp.ge.s32 	%p82, %r739, %r148;
	@%p82 bra 	$L__BB15_134;
	ld.global.u32 	%r2197, [%rd8+1792];
$L__BB15_134:
	add.s32 	%r742, %r696, 480;
	setp.ge.s32 	%p83, %r742, %r148;
	@%p83 bra 	$L__BB15_136;
	ld.global.u32 	%r2196, [%rd8+1920];
$L__BB15_136:
	add.s32 	%r745, %r696, 512;
	setp.ge.s32 	%p84, %r745, %r148;
	@%p84 bra 	$L__BB15_138;
	ld.global.u32 	%r2195, [%rd8+2048];
$L__BB15_138:
	ld.param.u32 	%r2085, [_ZN3cub18CUB_300001_SM_10006detail10radix_sort29DeviceRadixSortOnesweepKernelINS1_5radix10policy_hubIiiyE10Policy1000ELNS0_9SortOrderE0EiiyiiNS1_21identity_decomposer_tEEEvPT5_SB_PT3_PKSC_PT1_PKSG_PT2_PKSK_T4_iiT6__param_8];
	mad.lo.s32 	%r746, %r3, 6528, 6528;
	setp.gt.s32 	%p85, %r746, %r2085;
	@%p85 bra 	$L__BB15_140;
	ld.param.u64 	%rd439, [_ZN3cub18CUB_300001_SM_10006detail10radix_sort29DeviceRadixSortOnesweepKernelINS1_5radix10policy_hubIiiyE10Policy1000ELNS0_9SortOrderE0EiiyiiNS1_21identity_decomposer_tEEEvPT5_SB_PT3_PKSC_PT1_PKSG_PT2_PKSK_T4_iiT6__param_6];
	add.s64 	%rd86, %rd14, %rd7;
	cvta.to.global.u64 	%rd87, %rd439;
	shl.b64 	%rd88, %rd86, 2;
	add.s64 	%rd89, %rd87, %rd88;
	st.global.u32 	[%rd89], %r2211;
	st.global.u32 	[%rd89+128], %r2210;
	st.global.u32 	[%rd89+256], %r2209;
	st.global.u32 	[%rd89+384], %r2208;
	st.global.u32 	[%rd89+512], %r2207;
	st.global.u32 	[%rd89+640], %r2206;
	st.global.u32 	[%rd89+768], %r2205;
	st.global.u32 	[%rd89+896], %r2204;
	st.global.u32 	[%rd89+1024], %r2203;
	st.global.u32 	[%rd89+1152], %r2202;
	st.global.u32 	[%rd89+1280], %r2201;
	st.global.u32 	[%rd89+1408], %r2200;
	st.global.u32 	[%rd89+1536], %r2199;
	st.global.u32 	[%rd89+1664], %r2198;
	st.global.u32 	[%rd89+1792], %r2197;
	st.global.u32 	[%rd89+1920], %r2196;
	st.global.u32 	[%rd89+2048], %r2195;
	bra.uni 	$L__BB15_174;
$L__BB15_140:
	ld.param.u32 	%r2086, [_ZN3cub18CUB_300001_SM_10006detail10radix_sort29DeviceRadixSortOnesweepKernelINS1_5radix10policy_hubIiiyE10Policy1000ELNS0_9SortOrderE0EiiyiiNS1_21identity_decomposer_tEEEvPT5_SB_PT3_PKSC_PT1_PKSG_PT2_PKSK_T4_iiT6__param_8];
	ld.param.u64 	%rd440, [_ZN3cub18CUB_300001_SM_10006detail10radix_sort29DeviceRadixSortOnesweepKernelINS1_5radix10policy_hubIiiyE10Policy1000ELNS0_9SortOrderE0EiiyiiNS1_21identity_decomposer_tEEEvPT5_SB_PT3_PKSC_PT1_PKSG_PT2_PKSK_T4_iiT6__param_6];
	cvt.u32.u64 	%r747, %rd7;
	mad.lo.s32 	%r199, %r3, -6528, %r2086;
	setp.ge.s32 	%p86, %r747, %r199;
	add.s64 	%rd90, %rd14, %rd7;
	cvta.to.global.u64 	%rd91, %rd440;
	shl.b64 	%rd92, %rd90, 2;
	add.s64 	%rd16, %rd91, %rd92;
	@%p86 bra 	$L__BB15_142;
	st.global.u32 	[%rd16], %r2211;
$L__BB15_142:
	add.s32 	%r749, %r747, 32;
	setp.ge.s32 	%p87, %r749, %r199;
	@%p87 bra 	$L__BB15_144;
	st.global.u32 	[%rd16+128], %r2210;
$L__BB15_144:
	add.s32 	%r751, %r747, 64;
	setp.ge.s32 	%p88, %r751, %r199;
	@%p88 bra 	$L__BB15_146;
	st.global.u32 	[%rd16+256], %r2209;
$L__BB15_146:
	add.s32 	%r753, %r747, 96;
	setp.ge.s32 	%p89, %r753, %r199;
	@%p89 bra 	$L__BB15_148;
	st.global.u32 	[%rd16+384], %r2208;
$L__BB15_148:
	add.s32 	%r755, %r747, 128;
	setp.ge.s32 	%p90, %r755, %r199;
	@%p90 bra 	$L__BB15_150;
	st.global.u32 	[%rd16+512], %r2207;
$L__BB15_150:
	add.s32 	%r757, %r747, 160;
	setp.ge.s32 	%p91, %r757, %r199;
	@%p91 bra 	$L__BB15_152;
	st.global.u32 	[%rd16+640], %r2206;
$L__BB15_152:
	add.s32 	%r759, %r747, 192;
	setp.ge.s32 	%p92, %r759, %r199;
	@%p92 bra 	$L__BB15_154;
	st.global.u32 	[%rd16+768], %r2205;
$L__BB15_154:
	add.s32 	%r761, %r747, 224;
	setp.ge.s32 	%p93, %r761, %r199;
	@%p93 bra 	$L__BB15_156;
	st.global.u32 	[%rd16+896], %r2204;
$L__BB15_156:
	add.s32 	%r763, %r747, 256;
	setp.ge.s32 	%p94, %r763, %r199;
	@%p94 bra 	$L__BB15_158;
	st.global.u32 	[%rd16+1024], %r2203;
$L__BB15_158:
	add.s32 	%r765, %r747, 288;
	setp.ge.s32 	%p95, %r765, %r199;
	@%p95 bra 	$L__BB15_160;
	st.global.u32 	[%rd16+1152], %r2202;
$L__BB15_160:
	add.s32 	%r767, %r747, 320;
	setp.ge.s32 	%p96, %r767, %r199;
	@%p96 bra 	$L__BB15_162;
	st.global.u32 	[%rd16+1280], %r2201;
$L__BB15_162:
	add.s32 	%r769, %r747, 352;
	setp.ge.s32 	%p97, %r769, %r199;
	@%p97 bra 	$L__BB15_164;
	st.global.u32 	[%rd16+1408], %r2200;
$L__BB15_164:
	add.s32 	%r771, %r747, 384;
	setp.ge.s32 	%p98, %r771, %r199;
	@%p98 bra 	$L__BB15_166;
	st.global.u32 	[%rd16+1536], %r2199;
$L__BB15_166:
	add.s32 	%r773, %r747, 416;
	setp.ge.s32 	%p99, %r773, %r199;
	@%p99 bra 	$L__BB15_168;
	st.global.u32 	[%rd16+1664], %r2198;
$L__BB15_168:
	add.s32 	%r775, %r747, 448;
	setp.ge.s32 	%p100, %r775, %r199;
	@%p100 bra 	$L__BB15_170;
	st.global.u32 	[%rd16+1792], %r2197;
$L__BB15_170:
	add.s32 	%r777, %r747, 480;
	setp.ge.s32 	%p101, %r777, %r199;
	@%p101 bra 	$L__BB15_172;
	st.global.u32 	[%rd16+1920], %r2196;
$L__BB15_172:
	add.s32 	%r779, %r747, 512;
	setp.ge.s32 	%p102, %r779, %r199;
	@%p102 bra 	$L__BB15_174;
	st.global.u32 	[%rd16+2048], %r2195;
$L__BB15_174:
	// begin inline asm
	exit;
	// end inline asm
	mov.u32 	%r2212, %r2149;
	mov.u32 	%r2213, %r2150;
	mov.u32 	%r2214, %r2151;
	mov.u32 	%r2215, %r2152;
	mov.u32 	%r2216, %r2153;
	mov.u32 	%r2217, %r2154;
	mov.u32 	%r2218, %r2155;
	mov.u32 	%r2219, %r2156;
	mov.u32 	%r2220, %r2157;
	mov.u32 	%r2221, %r2158;
	mov.u32 	%r2222, %r2159;
	mov.u32 	%r2223, %r2160;
	mov.u32 	%r2224, %r2161;
	mov.u32 	%r2225, %r2162;
	mov.u32 	%r2226, %r2163;
	mov.u32 	%r2227, %r2164;
	mov.u32 	%r2228, %r2165;
$L__BB15_175:
	mul.hi.u32 	%r780, %r1, 357913942;
	add.s32 	%r781, %r780, %r1;
	shl.b32 	%r782, %r781, 2;
	mov.u32 	%r783, _ZZN3cub18CUB_300001_SM_10006detail10radix_sort29DeviceRadixSortOnesweepKernelINS1_5radix10policy_hubIiiyE10Policy1000ELNS0_9SortOrderE0EiiyiiNS1_21identity_decomposer_tEEEvPT5_SB_PT3_PKSC_PT1_PKSG_PT2_PKSK_T4_iiT6_E1s;
	add.s32 	%r784, %r783, %r782;
	add.s32 	%r217, %r784, 13328;
	st.shared.u32 	[%r784+13328], %r2174;
	bar.sync 	0;
	setp.gt.u32 	%p103, %r1, 31;
	@%p103 bra 	$L__BB15_177;
	mad.lo.s32 	%r816, %r1, 52, %r783;
	ld.shared.u32 	%r817, [%r816+13328];
	ld.shared.u32 	%r818, [%r816+13332];
	ld.shared.u32 	%r819, [%r816+13336];
	ld.shared.u32 	%r820, [%r816+13340];
	ld.shared.u32 	%r821, [%r816+13344];
	ld.shared.u32 	%r822, [%r816+13348];
	ld.shared.u32 	%r823, [%r816+13352];
	ld.shared.u32 	%r824, [%r816+13356];
	ld.shared.u32 	%r825, [%r816+13360];
	ld.shared.u32 	%r826, [%r816+13364];
	ld.shared.u32 	%r827, [%r816+13368];
	ld.shared.u32 	%r828, [%r816+13372];
	add.s32 	%r829, %r818, %r817;
	add.s32 	%r830, %r829, %r819;
	add.s32 	%r831, %r830, %r820;
	add.s32 	%r832, %r831, %r821;
	add.s32 	%r833, %r832, %r822;
	add.s32 	%r834, %r833, %r823;
	add.s32 	%r835, %r834, %r824;
	add.s32 	%r836, %r835, %r825;
	add.s32 	%r837, %r836, %r826;
	add.s32 	%r838, %r837, %r827;
	add.s32 	%r789, %r838, %r828;
	mov.b32 	%r787, 1;
	mov.b32 	%r812, 0;
	mov.b32 	%r814, -1;
	// begin inline asm
	{  .reg .s32 r0;  .reg .pred p;  shfl.sync.up.b32 r0|p, %r789, %r787, %r812, %r814;  @p add.s32 r0, r0, %r789;  mov.s32 %r785, r0;}
	// end inline asm
	mov.b32 	%r793, 2;
	// begin inline asm
	{  .reg .s32 r0;  .reg .pred p;  shfl.sync.up.b32 r0|p, %r785, %r793, %r812, %r814;  @p add.s32 r0, r0, %r785;  mov.s32 %r791, r0;}
	// end inline asm
	mov.b32 	%r799, 4;
	// begin inline asm
	{  .reg .s32 r0;  .reg .pred p;  shfl.sync.up.b32 r0|p, %r791, %r799, %r812, %r814;  @p add.s32 r0, r0, %r791;  mov.s32 %r797, r0;}
	// end inline asm
	mov.b32 	%r805, 8;
	// begin inline asm
	{  .reg .s32 r0;  .reg .pred p;  shfl.sync.up.b32 r0|p, %r797, %r805, %r812, %r814;  @p add.s32 r0, r0, %r797;  mov.s32 %r803, r0;}
	// end inline asm
	mov.b32 	%r811, 16;
	// begin inline asm
	{  .reg .s32 r0;  .reg .pred p;  shfl.sync.up.b32 r0|p, %r803, %r811, %r812, %r814;  @p add.s32 r0, r0, %r803;  mov.s32 %r809, r0;}
	// end inline asm
	sub.s32 	%r839, %r809, %r789;
	add.s32 	%r840, %r817, %r839;
	add.s32 	%r841, %r818, %r840;
	add.s32 	%r842, %r819, %r841;
	add.s32 	%r843, %r820, %r842;
	add.s32 	%r844, %r821, %r843;
	add.s32 	%r845, %r822, %r844;
	add.s32 	%r846, %r823, %r845;
	add.s32 	%r847, %r824, %r846;
	add.s32 	%r848, %r825, %r847;
	add.s32 	%r849, %r826, %r848;
	add.s32 	%r850, %r827, %r849;
	st.shared.u32 	[%r816+13328], %r839;
	st.shared.u32 	[%r816+13332], %r840;
	st.shared.u32 	[%r816+13336], %r841;
	st.shared.u32 	[%r816+13340], %r842;
	st.shared.u32 	[%r816+13344], %r843;
	st.shared.u32 	[%r816+13348], %r844;
	st.shared.u32 	[%r816+13352], %r845;
	st.shared.u32 	[%r816+13356], %r846;
	st.shared.u32 	[%r816+13360], %r847;
	st.shared.u32 	[%r816+13364], %r848;
	st.shared.u32 	[%r816+13368], %r849;
	st.shared.u32 	[%r816+13372], %r850;
$L__BB15_177:
	setp.gt.u32 	%p104, %r1, 255;
	bar.sync 	0;
	ld.shared.u32 	%r218, [%r217];
	@%p104 bra 	$L__BB15_179;
	shl.b32 	%r851, %r1, 2;
	add.s32 	%r853, %r783, %r851;
	ld.shared.u32 	%r854, [%r853];
	add.s32 	%r855, %r854, %r218;
	st.shared.u32 	[%r853], %r855;
	ld.shared.u32 	%r856, [%r853+1024];
	add.s32 	%r857, %r856, %r218;
	st.shared.u32 	[%r853+1024], %r857;
	ld.shared.u32 	%r858, [%r853+2048];
	add.s32 	%r859, %r858, %r218;
	st.shared.u32 	[%r853+2048], %r859;
	ld.shared.u32 	%r860, [%r853+3072];
	add.s32 	%r861, %r860, %r218;
	st.shared.u32 	[%r853+3072], %r861;
	ld.shared.u32 	%r862, [%r853+4096];
	add.s32 	%r863, %r862, %r218;
	st.shared.u32 	[%r853+4096], %r863;
	ld.shared.u32 	%r864, [%r853+5120];
	add.s32 	%r865, %r864, %r218;
	st.shared.u32 	[%r853+5120], %r865;
	ld.shared.u32 	%r866, [%r853+6144];
	add.s32 	%r867, %r866, %r218;
	st.shared.u32 	[%r853+6144], %r867;
	ld.shared.u32 	%r868, [%r853+7168];
	add.s32 	%r869, %r868, %r218;
	st.shared.u32 	[%r853+7168], %r869;
	ld.shared.u32 	%r870, [%r853+8192];
	add.s32 	%r871, %r870, %r218;
	st.shared.u32 	[%r853+8192], %r871;
	ld.shared.u32 	%r872, [%r853+9216];
	add.s32 	%r873, %r872, %r218;
	st.shared.u32 	[%r853+9216], %r873;
	ld.shared.u32 	%r874, [%r853+10240];
	add.s32 	%r875, %r874, %r218;
	st.shared.u32 	[%r853+10240], %r875;
	ld.shared.u32 	%r876, [%r853+11264];
	add.s32 	%r877, %r876, %r218;
	st.shared.u32 	[%r853+11264], %r877;
$L__BB15_179:
	ld.param.u32 	%r2132, [_ZN3cub18CUB_300001_SM_10006detail10radix_sort29DeviceRadixSortOnesweepKernelINS1_5radix10policy_hubIiiyE10Policy1000ELNS0_9SortOrderE0EiiyiiNS1_21identity_decomposer_tEEEvPT5_SB_PT3_PKSC_PT1_PKSG_PT2_PKSK_T4_iiT6__param_10];
	ld.param.u32 	%r2095, [_ZN3cub18CUB_300001_SM_10006detail10radix_sort29DeviceRadixSortOnesweepKernelINS1_5radix10policy_hubIiiyE10Policy1000ELNS0_9SortOrderE0EiiyiiNS1_21identity_decomposer_tEEEvPT5_SB_PT3_PKSC_PT1_PKSG_PT2_PKSK_T4_iiT6__param_9];
	shl.b32 	%r904, %r1, 5;
	and.b32  	%r905, %r904, 31744;
	add.s32 	%r219, %r783, %r905;
	bar.sync 	0;
	// begin inline asm
	mov.u32 %r878, %lanemask_le;
	// end inline asm
	shr.u32 	%r907, %r2228, %r2095;
	mov.b32 	%r908, -1;
	shl.b32 	%r909, %r908, %r2132;
	not.b32 	%r221, %r909;
	and.b32  	%r901, %r907, %r221;
	mov.b32 	%r881, 1;
	// begin inline asm
	{
    .reg .pred p;
    and.b32 %r879, %r901, %r881;    setp.ne.u32 p, %r879, 0;
    vote.ballot.sync.b32 %r879, p, 0xffffffff;
    @!p not.b32 %r879, %r879;
}

	// end inline asm
	mov.b32 	%r884, 2;
	// begin inline asm
	{
    .reg .pred p;
    and.b32 %r882, %r901, %r884;    setp.ne.u32 p, %r882, 0;
    vote.ballot.sync.b32 %r882, p, 0xffffffff;
    @!p not.b32 %r882, %r882;
}

	// end inline asm
	and.b32  	%r910, %r882, %r879;
	mov.b32 	%r887, 4;
	// begin inline asm
	{
    .reg .pred p;
    and.b32 %r885, %r901, %r887;    setp.ne.u32 p, %r885, 0;
    vote.ballot.sync.b32 %r885, p, 0xffffffff;
    @!p not.b32 %r885, %r885;
}

	// end inline asm
	and.b32  	%r911, %r885, %r910;
	mov.b32 	%r890, 8;
	// begin inline asm
	{
    .reg .pred p;
    and.b32 %r888, %r901, %r890;    setp.ne.u32 p, %r888, 0;
    vote.ballot.sync.b32 %r888, p, 0xffffffff;
    @!p not.b32 %r888, %r888;
}

	// end inline asm
	and.b32  	%r912, %r888, %r911;
	mov.b32 	%r893, 16;
	// begin inline asm
	{
    .reg .pred p;
    and.b32 %r891, %r901, %r893;    setp.ne.u32 p, %r891, 0;
    vote.ballot.sync.b32 %r891, p, 0xffffffff;
    @!p not.b32 %r891, %r891;
}

	// end inline asm
	and.b32  	%r913, %r891, %r912;
	mov.b32 	%r896, 32;
	// begin inline asm
	{
    .reg .pred p;
    and.b32 %r894, %r901, %r896;    setp.ne.u32 p, %r894, 0;
    vote.ballot.sync.b32 %r894, p, 0xffffffff;
    @!p not.b32 %r894, %r894;
}

	// end inline asm
	and.b32  	%r914, %r894, %r913;
	mov.b32 	%r899, 64;
	// begin inline asm
	{
    .reg .pred p;
    and.b32 %r897, %r901, %r899;    setp.ne.u32 p, %r897, 0;
    vote.ballot.sync.b32 %r897, p, 0xffffffff;
    @!p not.b32 %r897, %r897;
}

	// end inline asm
	and.b32  	%r915, %r897, %r914;
	mov.b32 	%r902, 128;
	// begin inline asm
	{
    .reg .pred p;
    and.b32 %r900, %r901, %r902;    setp.ne.u32 p, %r900, 0;
    vote.ballot.sync.b32 %r900, p, 0xffffffff;
    @!p not.b32 %r900, %r900;
}

	// end inline asm
	and.b32  	%r916, %r900, %r915;
	clz.b32 	%r917, %r916;
	sub.s32 	%r223, 31, %r917;
	and.b32  	%r918, %r878, %r916;
	popc.b32 	%r224, %r918;
	setp.ne.s32 	%p105, %r443, %r223;
	mov.b32 	%r2229, 0;
	@%p105 bra 	$L__BB15_181;
	shl.b32 	%r919, %r901, 2;
	add.s32 	%r920, %r219, %r919;
	atom.shared.add.u32 	%r2229, [%r920], %r224;
$L__BB15_181:
	ld.param.u32 	%r2096, [_ZN3cub18CUB_300001_SM_10006detail10radix_sort29DeviceRadixSortOnesweepKernelINS1_5radix10policy_hubIiiyE10Policy1000ELNS0_9SortOrderE0EiiyiiNS1_21identity_decomposer_tEEEvPT5_SB_PT3_PKSC_PT1_PKSG_PT2_PKSK_T4_iiT6__param_9];
	shfl.sync.idx.b32	%r946|%p106, %r2229, %r223, 31, -1;
	add.s32 	%r227, %r224, %r946;
	shr.u32 	%r947, %r2227, %r2096;
	and.b32  	%r943, %r947, %r221;
	mov.b32 	%r923, 1;
	// begin inline asm
	{
    .reg .pred p;
    and.b32 %r921, %r943, %r923;    setp.ne.u32 p, %r921, 0;
    vote.ballot.sync.b32 %r921, p, 0xffffffff;
    @!p not.b32 %r921, %r921;
}

	// end inline asm
	mov.b32 	%r926, 2;
	// begin inline asm
	{
    .reg .pred p;
    and.b32 %r924, %r943, %r926;    setp.ne.u32 p, %r924, 0;
    vote.ballot.sync.b32 %r924, p, 0xffffffff;
    @!p not.b32 %r924, %r924;
}

	// end inline asm
	and.b32  	%r948, %r924, %r921;
	mov.b32 	%r929, 4;
	// begin inline asm
	{
    .reg .pred p;
    and.b32 %r927, %r943, %r929;    setp.ne.u32 p, %r927, 0;
    vote.ballot.sync.b32 %r927, p, 0xffffffff;
    @!p not.b32 %r927, %r927;
}

	// end inline asm
	and.b32  	%r949, %r927, %r948;
	mov.b32 	%r932, 8;
	// begin inline asm
	{
    .reg .pred p;
    and.b32 %r930, %r943, %r932;    setp.ne.u32 p, %r930, 0;
    vote.ballot.sync.b32 %r930, p, 0xffffffff;
    @!p not.b32 %r930, %r930;
}

	// end inline asm
	and.b32  	%r950, %r930, %r949;
	mov.b32 	%r935, 16;
	// begin inline asm
	{
    .reg .pred p;
    and.b32 %r933, %r943, %r935;    setp.ne.u32 p, %r933, 0;
    vote.ballot.sync.b32 %r933, p, 0xffffffff;
    @!p not.b32 %r933, %r933;
}

	// end inline asm
	and.b32  	%r951, %r933, %r950;
	mov.b32 	%r938, 32;
	// begin inline asm
	{
    .reg .pred p;
    and.b32 %r936, %r943, %r938;    setp.ne.u32 p, %r936, 0;
    vote.ballot.sync.b32 %r936, p, 0xffffffff;
    @!p not.b32 %r936, %r936;
}

	// end inline asm
	and.b32  	%r952, %r936, %r951;
	mov.b32 	%r941, 64;
	// begin inline asm
	{
    .reg .pred p;
    and.b32 %r939, %r943, %r941;    setp.ne.u32 p, %r939, 0;
    vote.ballot.sync.b32 %r939, p, 0xffffffff;
    @!p not.b32 %r939, %r939;
}

	// end inline asm
	and.b32  	%r953, %r939, %r952;
	mov.b32 	%r944, 128;
	// begin inline asm
	{
    .reg .pred p;
    and.b32 %r942, %r943, %r944;    setp.ne.u32 p, %r942, 0;
    vote.ballot.sync.b32 %r942, p, 0xffffffff;
    @!p not.b32 %r942, %r942;
}

	// end inline asm
	and.b32  	%r954, %r942, %r953;
	clz.b32 	%r955, %r954;
	sub.s32 	%r229, 31, %r955;
	and.b32  	%r956, %r878, %r954;
	popc.b32 	%r230, %r956;
	setp.ne.s32 	%p107, %r443, %r229;
	mov.b32 	%r2230, 0;
	@%p107 bra 	$L__BB15_183;
	shl.b32 	%r957, %r943, 2;
	add.s32 	%r958, %r219, %r957;
	atom.shared.add.u32 	%r2230, [%r958], %r230;
$L__BB15_183:
	ld.param.u32 	%r2097, [_ZN3cub18CUB_300001_SM_10006detail10radix_sort29DeviceRadixSortOnesweepKernelINS1_5radix10policy_hubIiiyE10Policy1000ELNS0_9SortOrderE0EiiyiiNS1_21identity_decomposer_tEEEvPT5_SB_PT3_PKSC_PT1_PKSG_PT2_PKSK_T4_iiT6__param_9];
	shfl.sync.idx.b32	%r984|%p108, %r2230, %r229, 31, -1;
	add.s32 	%r233, %r230, %r984;
	shr.u32 	%r985, %r2226, %r2097;
	and.b32  	%r981, %r985, %r221;
	mov.b32 	%r961, 1;
	// begin inline asm
	{
    .reg .pred p;
    and.b32 %r959, %r981, %r961;    setp.ne.u32 p, %r959, 0;
    vote.ballot.sync.b32 %r959, p, 0xffffffff;
    @!p not.b32 %r959, %r959;
}

	// end inline asm
	mov.b32 	%r964, 2;
	// begin inline asm
	{
    .reg .pred p;
    and.b32 %r962, %r981, %r964;    setp.ne.u32 p, %r962, 0;
    vote.ballot.sync.b32 %r962, p, 0xffffffff;
    @!p not.b32 %r962, %r962;
}

	// end inline asm
	and.b32  	%r986, %r962, %r959;
	mov.b32 	%r967, 4;
	// begin inline asm
	{
    .reg .pred p;
    and.b32 %r965, %r981, %r967;    setp.ne.u32 p, %r965, 0;
    vote.ballot.sync.b32 %r965, p, 0xffffffff;
    @!p not.b32 %r965, %r965;
}

	// end inline asm
	and.b32  	%r987, %r965, %r986;
	mov.b32 	%r970, 8;
	// begin inline asm
	{
    .reg .pred p;
    and.b32 %r968, %r981, %r970;    setp.ne.u32 p, %r968, 0;
    vote.ballot.sync.b32 %r968, p, 0xffffffff;
    @!p not.b32 %r968, %r968;
}

	// end inline asm
	and.b32  	%r988, %r968, %r987;
	mov.b32 	%r973, 16;
	// begin inline asm
	{
    .reg .pred p;
    and.b32 %r971, %r981, %r973;    setp.ne.u32 p, %r971, 0;
    vote.ballot.sync.b32 %r971, p, 0xffffffff;
    @!p not.b32 %r971, %r971;
}

	// end inline asm
	and.b32  	%r989, %r971, %r988;
	mov.b32 	%r976, 32;
	// begin inline asm
	{
    .reg .pred p;
    and.b32 %r974, %r981, %r976;    setp.ne.u32 p, %r974, 0;
    vote.ballot.sync.b32 %r974, p, 0xffffffff;
    @!p not.b32 %r974, %r974;
}

	// end inline asm
	and.b32  	%r990, %r974, %r989;
	mov.b32 	%r979, 64;
	// begin inline asm
	{
    .reg .pred p;
    and.b32 %r977, %r981, %r979;    setp.ne.u32 p, %r977, 0;
    vote.ballot.sync.b32 %r977, p, 0xffffffff;
    @!p not.b32 %r977, %r977;
}

	// end inline asm
	and.b32  	%r991, %r977, %r990;
	mov.b32 	%r982, 128;
	// begin inline asm
	{
    .reg .pred p;
    and.b32 %r980, %r981, %r982;    setp.ne.u32 p, %r980, 0;
    vote.ballot.sync.b32 %r980, p, 0xffffffff;
    @!p not.b32 %r980, %r980;
}

	// end inline asm
	and.b32  	%r992, %r980, %r991;
	clz.b32 	%r993, %r992;
	sub.s32 	%r235, 31, %r993;
	and.b32  	%r994, %r878, %r992;
	popc.b32 	%r236, %r994;
	setp.ne.s32 	%p109, %r443, %r235;
	mov.b32 	%r2231, 0;
	@%p109 bra 	$L__BB15_185;
	shl.b32 	%r995, %r981, 2;
	add.s32 	%r996, %r219, %r995;
	atom.shared.add.u32 	%r2231, [%r996], %r236;
$L__BB15_185:
	ld.param.u32 	%r2098, [_ZN3cub18CUB_300001_SM_10006detail10radix_sort29DeviceRadixSortOnesweepKernelINS1_5radix10policy_hubIiiyE10Policy1000ELNS0_9SortOrderE0EiiyiiNS1_21identity_decomposer_tEEEvPT5_SB_PT3_PKSC_PT1_PKSG_PT2_PKSK_T4_iiT6__param_9];
	shfl.sync.idx.b32	%r1022|%p110, %r2231, %r235, 31, -1;
	add.s32 	%r239, %r236, %r1022;
	shr.u32 	%r1023, %r2225, %r2098;
	and.b32  	%r1019, %r1023, %r221;
	mov.b32 	%r999, 1;
	// begin inline asm
	{
    .reg .pred p;
    and.b32 %r997, %r1019, %r999;    setp.ne.u32 p, %r997, 0;
    vote.ballot.sync.b32 %r997, p, 0xffffffff;
    @!p not.b32 %r997, %r997;
}

	// end inline asm
	mov.b32 	%r1002, 2;
	// begin inline asm
	{
    .reg .pred p;
    and.b32 %r1000, %r1019, %r1002;    setp.ne.u32 p, %r1000, 0;
    vote.ballot.sync.b32 %r1000, p, 0xffffffff;
    @!p not.b32 %r1000, %r1000;
}

	// end inline asm
	and.b32  	%r1024, %r1000, %r997;
	mov.b32 	%r1005, 4;
	// begin inline asm
	{
    .reg .pred p;
    and.b32 %r1003, %r1019, %r1005;    setp.ne.u32 p, %r1003, 0;
    vote.ballot.sync.b32 %r1003, p, 0xffffffff;
    @!p not.b32 %r1003, %r1003;
}

	// end inline asm
	and.b32  	%r1025, %r1003, %r1024;
	mov.b32 	%r1008, 8;
	// begin inline asm
	{
    .reg .pred p;
    and.b32 %r1006, %r1019, %r1008;    setp.ne.u32 p, %r1006, 0;
    vote.ballot.sync.b32 %r1006, p, 0xffffffff;
    @!p not.b32 %r1006, %r1006;
}

	// end inline asm
	and.b32  	%r1026, %r1006, %r1025;
	mov.b32 	%r1011, 16;
	// begin inline asm
	{
    .reg .pred p;
    and.b32 %r1009, %r1019, %r1011;    setp.ne.u32 p, %r1009, 0;
    vote.ballot.sync.b32 %r1009, p, 0xffffffff;
    @!p not.b32 %r1009, %r1009;
}

	// end inline asm
	and.b32  	%r1027, %r1009, %r1026;
	mov.b32 	%r1014, 32;
	// begin inline asm
	{
    .reg .pred p;
    and.b32 %r1012, %r1019, %r1014;    setp.ne.u32 p, %r1012, 0;
    vote.ballot.sync.b32 %r1012, p, 0xffffffff;
    @!p not.b32 %r1012, %r1012;
}

	// end inline asm
	and.b32  	%r1028, %r1012, %r1027;
	mov.b32 	%r1017, 64;
	// begin inline asm
	{
    .reg .pred p;
    and.b32 %r1015, %r1019, %r1017;    setp.ne.u32 p, %r1015, 0;
    vote.ballot.sync.b32 %r1015, p, 0xffffffff;
    @!p not.b32 %r1015, %r1015;
}

	// end inline asm
	and.b32  	%r1029, %r1015, %r1028;
	mov.b32 	%r1020, 128;
	// begin inline asm
	{
    .reg .pred p;
    and.b32 %r1018, %r1019, %r1020;    setp.ne.u32 p, %r1018, 0;
    vote.ballot.sync.b32 %r1018, p, 0xffffffff;
    @!p not.b32 %r1018, %r1018;
}

	// end inline asm
	and.b32  	%r1030, %r1018, %r1029;
	clz.b32 	%r1031, %r1030;
	sub.s32 	%r241, 31, %r1031;
	and.b32  	%r1032, %r878, %r1030;
	popc.b32 	%r242, %r1032;
	setp.ne.s32 	%p111, %r443, %r241;
	mov.b32 	%r2232, 0;
	@%p111 bra 	$L__BB15_187;
	shl.b32 	%r1033, %r1019, 2;
	add.s32 	%r1034, %r219, %r1033;
	atom.shared.add.u32 	%r2232, [%r1034], %r242;
$L__BB15_187:
	ld.param.u32 	%r2099, [_ZN3cub18CUB_300001_SM_10006detail10radix_sort29DeviceRadixSortOnesweepKernelINS1_5radix10policy_hubIiiyE10Policy1000ELNS0_9SortOrderE0EiiyiiNS1_21identity_decomposer_tEEEvPT5_SB_PT3_PKSC_PT1_PKSG_PT2_PKSK_T4_iiT6__param_9];
	shfl.sync.idx.b32	%r1060|%p112, %r2232, %r241, 31, -1;
	add.s32 	%r245, %r242, %r1060;
	shr.u32 	%r1061, %r2224, %r2099;
	and.b32  	%r1057, %r1061, %r221;
	mov.b32 	%r1037, 1;
	// begin inline asm
	{
    .reg .pred p;
    and.b32 %r1035, %r1057, %r1037;    setp.ne.u32 p, %r1035, 0;
    vote.ballot.sync.b32 %r1035, p, 0xffffffff;
    @!p not.b32 %r1035, %r1035;
}

	// end inline asm
	mov.b32 	%r1040, 2;
	// begin inline asm
	{
    .reg .pred p;
    and.b32 %r1038, %r1057, %r1040;    setp.ne.u32 p, %r1038, 0;
    vote.ballot.sync.b32 %r1038, p, 0xffffffff;
    @!p not.b32 %r1038, %r1038;
}

	// end inline asm
	and.b32  	%r1062, %r1038, %r1035;
	mov.b32 	%r1043, 4;
	// begin inline asm
	{
    .reg .pred p;
    and.b32 %r1041, %r1057, %r1043;    setp.ne.u32 p, %r1041, 0;
    vote.ballot.sync.b32 %r1041, p, 0xffffffff;
    @!p not.b32 %r1041, %r1041;
}

	// end inline asm
	and.b32  	%r1063, %r1041, %r1062;
	mov.b32 	%r1046, 8;
	// begin inline asm
	{
    .reg .pred p;
    and.b32 %r1044, %r1057, %r1046;    setp.ne.u32 p, %r1044, 0;
    vote.ballot.sync.b32 %r1044, p, 0xffffffff;
    @!p not.b32 %r1044, %r1044;
}

	// end inline asm
	and.b32  	%r1064, %r1044, %r1063;
	mov.b32 	%r1049, 16;
	// begin inline asm
	{
    .reg .pred p;
    and.b32 %r1047, %r1057, %r1049;    setp.ne.u32 p, %r1047, 0;
    vote.ballot.sync.b32 %r1047, p, 0xffffffff;
    @!p not.b32 %r1047, %r1047;
}

	// end inline asm
	and.b32  	%r1065, %r1047, %r1064;
	mov.b32 	%r1052, 32;
	// begin inline asm
	{
    .reg .pred p;
    and.b32 %r1050, %r1057, %r1052;    setp.ne.u32 p, %r1050, 0;
    vote.ballot.sync.b32 %r1050, p, 0xffffffff;
    @!p not.b32 %r1050, %r1050;
}

	// end inline asm
	and.b32  	%r1066, %r1050, %r1065;
	mov.b32 	%r1055, 64;
	// begin inline asm
	{
    .reg .pred p;
    and.b32 %r1053, %r1057, %r1055;    setp.ne.u32 p, %r1053, 0;
    vote.ballot.sync.b32 %r1053, p, 0xffffffff;
    @!p not.b32 %r1053, %r1053;
}

	// end inline asm
	and.b32  	%r1067, %r1053, %r1066;
	mov.b32 	%r1058, 128;
	// begin inline asm
	{
    .reg .pred p;
    and.b32 %r1056, %r1057, %r1058;    setp.ne.u32 p, %r1056, 0;
    vote.ballot.sync.b32 %r1056, p, 0xffffffff;
    @!p not.b32 %r1056, %r1056;
}

	// end inline asm
	and.b32  	%r1068, %r1056, %r1067;
	clz.b32 	%r1069, %r1068;
	sub.s32 	%r247, 31, %r1069;
	and.b32  	%r1070, %r878, %r1068;
	popc.b32 	%r248, %r1070;
	setp.ne.s32 	%p113, %r443, %r247;
	mov.b32 	%r2233, 0;
	@%p113 bra 	$L__BB15_189;
	shl.b32 	%r1071, %r1057, 2;
	add.s32 	%r1072, %r219, %r1071;
	atom.shared.add.u32 	%r2233, [%r1072], %r248;
$L__BB15_189:
	ld.param.u32 	%r2100, [_ZN3cub18CUB_300001_SM_10006detail10radix_sort29DeviceRadixSortOnesweepKernelINS1_5radix10policy_hubIiiyE10Policy1000ELNS0_9SortOrderE0EiiyiiNS1_21identity_decomposer_tEEEvPT5_SB_PT3_PKSC_PT1_PKSG_PT2_PKSK_T4_iiT6__param_9];
	shfl.sync.idx.b32	%r1098|%p114, %r2233, %r247, 31, -1;
	add.s32 	%r251, %r248, %r1098;
	shr.u32 	%r1099, %r2223, %r2100;
	and.b32  	%r1095, %r1099, %r221;
	mov.b32 	%r1075, 1;
	// begin inline asm
	{
    .reg .pred p;
    and.b32 %r1073, %r1095, %r1075;    setp.ne.u32 p, %r1073, 0;
    vote.ballot.sync.b32 %r1073, p, 0xffffffff;
    @!p not.b32 %r1073, %r1073;
}

	// end inline asm
	mov.b32 	%r1078, 2;
	// begin inline asm
	{
    .reg .pred p;
    and.b32 %r1076, %r1095, %r1078;    setp.ne.u32 p, %r1076, 0;
    vote.ballot.sync.b32 %r1076, p, 0xffffffff;
    @!p not.b32 %r1076, %r1076;
}

	// end inline asm
	and.b32  	%r1100, %r1076, %r1073;
	mov.b32 	%r1081, 4;
	// begin inline asm
	{
    .reg .pred p;
    and.b32 %r1079, %r1095, %r1081;    setp.ne.u32 p, %r1079, 0;
    vote.ballot.sync.b32 %r1079, p, 0xffffffff;
    @!p not.b32 %r1079, %r1079;
}

	// end inline asm
	and.b32  	%r1101, %r1079, %r1100;
	mov.b32 	%r1084, 8;
	// begin inline asm
	{
    .reg .pred p;
    and.b32 %r1082, %r1095, %r1084;    setp.ne.u32 p, %r1082, 0;
    vote.ballot.sync.b32 %r1082, p, 0xffffffff;
    @!p not.b32 %r1082, %r1082;
}

	// end inline asm
	and.b32  	%r1102, %r1082, %r1101;
	mov.b32 	%r1087, 16;
	// begin inline asm
	{
    .reg .pred p;
    and.b32 %r1085, %r1095, %r1087;    setp.ne.u32 p, %r1085, 0;
    vote.ballot.sync.b32 %r1085, p, 0xffffffff;
    @!p not.b32 %r1085, %r1085;
}

	// end inline asm
	and.b32  	%r1103, %r1085, %r1102;
	mov.b32 	%r1090, 32;
	// begin inline asm
	{
    .reg .pred p;
    and.b32 %r1088, %r1095, %r1090;    setp.ne.u32 p, %r1088, 0;
    vote.ballot.sync.b32 %r1088, p, 0xffffffff;
    @!p not.b32 %r1088, %r1088;
}

	// end inline asm
	and.b32  	%r1104, %r1088, %r1103;
	mov.b32 	%r1093, 64;
	// begin inline asm
	{
    .reg .pred p;
    and.b32 %r1091, %r1095, %r1093;    setp.ne.u32 p, %r1091, 0;
    vote.ballot.sync.b32 %r1091, p, 0xffffffff;
    @!p not.b32 %r1091, %r1091;
}

	// end inline asm
	and.b32  	%r1105, %r1091, %r1104;
	mov.b32 	%r1096, 128;
	// begin inline asm
	{
    .reg .pred p;
    and.b32 %r1094, %r1095, %r1096;    setp.ne.u32 p, %r1094, 0;
    vote.ballot.sync.b32 %r1094, p, 0xffffffff;
    @!p not.b32 %r1094, %r1094;
}

	// end inline asm
	and.b32  	%r1106, %r1094, %r1105;
	clz.b32 	%r1107, %r1106;
	sub.s32 	%r253, 31, %r1107;
	and.b32  	%r1108, %r878, %r1106;
	popc.b32 	%r254, %r1108;
	setp.ne.s32 	%p115, %r443, %r253;
	mov.b32 	%r2234, 0;
	@%p115 bra 	$L__BB15_191;
	shl.b32 	%r1109, %r1095, 2;
	add.s32 	%r1110, %r219, %r1109;
	atom.shared.add.u32 	%r2234, [%r1110], %r254;
$L__BB15_191:
	ld.param.u32 	%r2101, [_ZN3cub18CUB_300001_SM_10006detail10radix_sort29DeviceRadixSortOnesweepKernelINS1_5radix10policy_hubIiiyE10Policy1000ELNS0_9SortOrderE0EiiyiiNS1_21identity_decomposer_tEEEvPT5_SB_PT3_PKSC_PT1_PKSG_PT2_PKSK_T4_iiT6__param_9];
	shfl.sync.idx.b32	%r1136|%p116, %r2234, %r253, 31, -1;
	add.s32 	%r257, %r254, %r1136;
	shr.u32 	%r1137, %r2222, %r2101;
	and.b32  	%r1133, %r1137, %r221;
	mov.b32 	%r1113, 1;
	// begin inline asm
	{
    .reg .pred p;
    and.b32 %r1111, %r1133, %r1113;    setp.ne.u32 p, %r1111, 0;
    vote.ballot.sync.b32 %r1111, p, 0xffffffff;
    @!p not.b32 %r1111, %r1111;
}

	// end inline asm
	mov.b32 	%r1116, 2;
	// begin inline asm
	{
    .reg .pred p;
    and.b32 %r1114, %r1133, %r1116;    setp.ne.u32 p, %r1114, 0;
    vote.ballot.sync.b32 %r1114, p, 0xffffffff;
    @!p not.b32 %r1114, %r1114;
}

	// end inline asm
	and.b32  	%r1138, %r1114, %r1111;
	mov.b32 	%r1119, 4;
	// begin inline asm
	{
    .reg .pred p;
    and.b32 %r1117, %r1133, %r1119;    setp.ne.u32 p, %r1117, 0;
    vote.ballot.sync.b32 %r1117, p, 0xffffffff;
    @!p not.b32 %r1117, %r1117;
}

	// end inline asm
	and.b32  	%r1139, %r1117, %r1138;
	mov.b32 	%r1122, 8;
	// begin inline asm
	{
    .reg .pred p;
    and.b32 %r1120, %r1133, %r1122;    setp.ne.u32 p, %r1120, 0;
    vote.ballot.sync.b32 %r1120, p, 0xffffffff;
    @!p not.b32 %r1120, %r1120;
}

	// end inline asm
	and.b32  	%r1140, %r1120, %r1139;
	mov.b32 	%r1125, 16;
	// begin inline asm
	{
    .reg .pred p;
    and.b32 %r1123, %r1133, %r1125;    setp.ne.u32 p, %r1123, 0;
    vote.ballot.sync.b32 %r1123, p, 0xffffffff;
    @!p not.b32 %r1123, %r1123;
}

	// end inline asm
	and.b32  	%r1141, %r1123, %r1140;
	mov.b32 	%r1128, 32;
	// begin inline asm
	{
    .reg .pred p;
    and.b32 %r1126, %r1133, %r1128;    setp.ne.u32 p, %r1126, 0;
    vote.ballot.sync.b32 %r1126, p, 0xffffffff;
    @!p not.b32 %r1126, %r1126;
}

	// end inline asm
	and.b32  	%r1142, %r1126, %r1141;
	mov.b32 	%r1131, 64;
	// begin inline asm
	{
    .reg .pred p;
    and.b32 %r1129, %r1133, %r1131;    setp.ne.u32 p, %r1129, 0;
    vote.ballot.sync.b32 %r1129, p, 0xffffffff;
    @!p not.b32 %r1129, %r1129;
}

	// end inline asm
	and.b32  	%r1143, %r1129, %r1142;
	mov.b32 	%r1134, 128;
	// begin inline asm
	{
    .reg .pred p;
    and.b32 %r1132, %r1133, %r1134;    setp.ne.u32 p, %r1132, 0;
    vote.ballot.sync.b32 %r1132, p, 0xffffffff;
    @!p not.b32 %r1132, %r1132;
}

	// end inline asm
	and.b32  	%r1144, %r1132, %r1143;
	clz.b32 	%r1145, %r1144;
	sub.s32 	%r259, 31, %r1145;
	and.b32  	%r1146, %r878, %r1144;
	popc.b32 	%r260, %r1146;
	setp.ne.s32 	%p117, %r443, %r259;
	mov.b32 	%r2235, 0;
	@%p117 bra 	$L__BB15_193;
	shl.b32 	%r1147, %r1133, 2;
	add.s32 	%r1148, %r219, %r1147;
	atom.shared.add.u32 	%r2235, [%r1148], %r260;
$L__BB15_193:
	ld.param.u32 	%r2102, [_ZN3cub18CUB_300001_SM_10006detail10radix_sort29DeviceRadixSortOnesweepKernelINS1_5radix10policy_hubIiiyE10Policy1000ELNS0_9SortOrderE0EiiyiiNS1_21identity_decomposer_tEEEvPT5_SB_PT3_PKSC_PT1_PKSG_PT2_PKSK_T4_iiT6__param_9];
	shfl.sync.idx.b32	%r1174|%p118, %r2235, %r259, 31, -1;
	add.s32 	%r263, %r260, %r1174;
	shr.u32 	%r1175, %r2221, %r2102;
	and.b32  	%r1171, %r1175, %r221;
	mov.b32 	%r1151, 1;
	// begin inline asm
	{
    .reg .pred p;
    and.b32 %r1149, %r1171, %r1151;    setp.ne.u32 p, %r1149, 0;
    vote.ballot.sync.b32 %r1149, p, 0xffffffff;
    @!p not.b32 %r1149, %r1149;
}

	// end inline asm
	mov.b32 	%r1154, 2;
	// begin inline asm
	{
    .reg .pred p;
    and.b32 %r1152, %r1171, %r1154;    setp.ne.u32 p, %r1152, 0;
    vote.ballot.sync.b32 %r1152, p, 0xffffffff;
    @!p not.b32 %r1152, %r1152;
}

	// end inline asm
	and.b32  	%r1176, %r1152, %r1149;
	mov.b32 	%r1157, 4;
	// begin inline asm
	{
    .reg .pred p;
    and.b32 %r1155, %r1171, %r1157;    setp.ne.u32 p, %r1155, 0;
    vote.ballot.sync.b32 %r1155, p, 0xffffffff;
    @!p not.b32 %r1155, %r1155;
}

	// end inline asm
	and.b32  	%r1177, %r1155, %r1176;
	mov.b32 	%r1160, 8;
	// begin inline asm
	{
    .reg .pred p;
    and.b32 %r1158, %r1171, %r1160;    setp.ne.u32 p, %r1158, 0;
    vote.ballot.sync.b32 %r1158, p, 0xffffffff;
    @!p not.b32 %r1158, %r1158;
}

	// end inline asm
	and.b32  	%r1178, %r1158, %r1177;
	mov.b32 	%r1163, 16;
	// begin inline asm
	{
    .reg .pred p;
    and.b32 %r1161, %r1171, %r1163;    setp.ne.u32 p, %r1161, 0;
    vote.ballot.sync.b32 %r1161, p, 0xffffffff;
    @!p not.b32 %r1161, %r1161;
}

	// end inline asm
	and.b32  	%r1179, %r1161, %r1178;
	mov.b32 	%r1166, 32;
	// begin inline asm
	{
    .reg .pred p;
    and.b32 %r1164, %r1171, %r1166;    setp.ne.u32 p, %r1164, 0;
    vote.ballot.sync.b32 %r1164, p, 0xffffffff;
    @!p not.b32 %r1164, %r1164;
}

	// end inline asm
	and.b32  	%r1180, %r1164, %r1179;
	mov.b32 	%r1169, 64;
	// begin inline asm
	{
    .reg .pred p;
    and.b32 %r1167, %r1171, %r1169;    setp.ne.u32 p, %r1167, 0;
    vote.ballot.sync.b32 %r1167, p, 0xffffffff;
    @!p not.b32 %r1167, %r1167;
}

	// end inline asm
	and.b32  	%r1181, %r1167, %r1180;
	mov.b32 	%r1172, 128;
	// begin inline asm
	{
    .reg .pred p;
    and.b32 %r1170, %r1171, %r1172;    setp.ne.u32 p, %r1170, 0;
    vote.ballot.sync.b32 %r1170, p, 0xffffffff;
    @!p not.b32 %r1170, %r1170;
}

	// end inline asm
	and.b32  	%r1182, %r1170, %r1181;
	clz.b32 	%r1183, %r1182;
	sub.s32 	%r265, 31, %r1183;
	and.b32  	%r1184, %r878, %r1182;
	popc.b32 	%r266, %r1184;
	setp.ne.s32 	%p119, %r443, %r265;
	mov.b32 	%r2236, 0;
	@%p119 bra 	$L__BB15_195;
	shl.b32 	%r1185, %r1171, 2;
	add.s32 	%r1186, %r219, %r1185;
	atom.shared.add.u32 	%r2236, [%r1186], %r266;
$L__BB15_195:
	ld.param.u32 	%r2103, [_ZN3cub18CUB_300001_SM_10006detail10radix_sort29DeviceRadixSortOnesweepKernelINS1_5radix10policy_hubIiiyE10Policy1000ELNS0_9SortOrderE0EiiyiiNS1_21identity_decomposer_tEEEvPT5_SB_PT3_PKSC_PT1_PKSG_PT2_PKSK_T4_iiT6__param_9];
	shfl.sync.idx.b32	%r1212|%p120, %r2236, %r265, 31, -1;
	add.s32 	%r269, %r266, %r1212;
	shr.u32 	%r1213, %r2220, %r2103;
	and.b32  	%r1209, %r1213, %r221;
	mov.b32 	%r1189, 1;
	// begin inline asm
	{
    .reg .pred p;
    and.b32 %r1187, %r1209, %r1189;    setp.ne.u32 p, %r1187, 0;
    vote.ballot.sync.b32 %r1187, p, 0xffffffff;
    @!p not.b32 %r1187, %r1187;
}

	// end inline asm
	mov.b32 	%r1192, 2;
	// begin inline asm
	{
    .reg .pred p;
    and.b32 %r1190, %r1209, %r1192;    setp.ne.u32 p, %r1190, 0;
    vote.ballot.sync.b32 %r1190, p, 0xffffffff;
    @!p not.b32 %r1190, %r1190;
}

	// end inline asm
	and.b32  	%r1214, %r1190, %r1187;
	mov.b32 	%r1195, 4;
	// begin inline asm
	{
    .reg .pred p;
    and.b32 %r1193, %r1209, %r1195;    setp.ne.u32 p, %r1193, 0;
    vote.ballot.sync.b32 %r1193, p, 0xffffffff;
    @!p not.b32 %r1193, %r1193;
}

	// end inline asm
	and.b32  	%r1215, %r1193, %r1214;
	mov.b32 	%r1198, 8;
	// begin inline asm
	{
    .reg .pred p;
    and.b32 %r1196, %r1209, %r1198;    setp.ne.u32 p, %r1196, 0;
    vote.ballot.sync.b32 %r1196, p, 0xffffffff;
    @!p not.b32 %r1196, %r1196;
}

	// end inline asm
	and.b32  	%r1216, %r1196, %r1215;
	mov.b32 	%r1201, 16;
	// begin inline asm
	{
    .reg .pred p;
    and.b32 %r1199, %r1209, %r1201;    setp.ne.u32 p, %r1199, 0;
    vote.ballot.sync.b32 %r1199, p, 0xffffffff;
    @!p not.b32 %r1199, %r1199;
}

	// end inline asm
	and.b32  	%r1217, %r1199, %r1216;
	mov.b32 	%r1204, 32;
	// begin inline asm
	{
    .reg .pred p;
    and.b32 %r1202, %r1209, %r1204;    setp.ne.u32 p, %r1202, 0;
    vote.ballot.sync.b32 %r1202, p, 0xffffffff;
    @!p not.b32 %r1202, %r1202;
}

	// end inline asm
	and.b32  	%r1218, %r1202, %r1217;
	mov.b32 	%r1207, 64;
	// begin inline asm
	{
    .reg .pred p;
    and.b32 %r1205, %r1209, %r1207;    setp.ne.u32 p, %r1205, 0;
    vote.ballot.sync.b32 %r1205, p, 0xffffffff;
    @!p not.b32 %r1205, %r1205;
}

	// end inline asm
	and.b32  	%r1219, %r1205, %r1218;
	mov.b32 	%r1210, 128;
	// begin inline asm
	{
    .reg .pred p;
    and.b32 %r1208, %r1209, %r1210;    setp.ne.u32 p, %r1208, 0;
    vote.ballot.sync.b32 %r1208, p, 0xffffffff;
    @!p not.b32 %r1208, %r1208;
}

	// end inline asm
	and.b32  	%r1220, %r1208, %r1219;
	clz.b32 	%r1221, %r1220;
	sub.s32 	%r271, 31, %r1221;
	and.b32  	%r1222, %r878, %r1220;
	popc.b32 	%r272, %r1222;
	setp.ne.s32 	%p121, %r443, %r271;
	mov.b32 	%r2237, 0;
	@%p121 bra 	$L__BB15_197;
	shl.b32 	%r1223, %r1209, 2;
	add.s32 	%r1224, %r219, %r1223;
	atom.shared.add.u32 	%r2237, [%r1224], %r272;
$L__BB15_197:
	ld.param.u32 	%r2104, [_ZN3cub18CUB_300001_SM_10006detail10radix_sort29DeviceRadixSortOnesweepKernelINS1_5radix10policy_hubIiiyE10Policy1000ELNS0_9SortOrderE0EiiyiiNS1_21identity_decomposer_tEEEvPT5_SB_PT3_PKSC_PT1_PKSG_PT2_PKSK_T4_iiT6__param_9];
	shfl.sync.idx.b32	%r1250|%p122, %r2237, %r271, 31, -1;
	add.s32 	%r275, %r272, %r1250;
	shr.u32 	%r1251, %r2219, %r2104;
	and.b32  	%r1247, %r1251, %r221;
	mov.b32 	%r1227, 1;
	// begin inline asm
	{
    .reg .pred p;
    and.b32 %r1225, %r1247, %r1227;    setp.ne.u32 p, %r1225, 0;
    vote.ballot.sync.b32 %r1225, p, 0xffffffff;
    @!p not.b32 %r1225, %r1225;
}

	// end inline asm
	mov.b32 	%r1230, 2;
	// begin inline asm
	{
    .reg .pred p;
    and.b32 %r1228, %r1247, %r1230;    setp.ne.u32 p, %r1228, 0;
    vote.ballot.sync.b32 %r1228, p, 0xffffffff;
    @!p not.b32 %r1228, %r1228;
}

	// end inline asm
	and.b32  	%r1252, %r1228, %r1225;
	mov.b32 	%r1233, 4;
	// begin inline asm
	{
    .reg .pred p;
    and.b32 %r1231, %r1247, %r1233;    setp.ne.u32 p, %r1231, 0;
    vote.ballot.sync.b32 %r1231, p, 0xffffffff;
    @!p not.b32 %r1231, %r1231;
}

	// end inline asm
	and.b32  	%r1253, %r1231, %r1252;
	mov.b32 	%r1236, 8;
	// begin inline asm
	{
    .reg .pred p;
    and.b32 %r1234, %r1247, %r1236;    setp.ne.u32 p, %r1234, 0;
    vote.ballot.sync.b32 %r1234, p, 0xffffffff;
    @!p not.b32 %r1234, %r1234;
}

	// end inline asm
	and.b32  	%r1254, %r1234, %r1253;
	mov.b32 	%r1239, 16;
	// begin inline asm
	{
    .reg .pred p;
    and.b32 %r1237, %r1247, %r1239;    setp.ne.u32 p, %r1237, 0;
    vote.ballot.sync.b32 %r1237, p, 0xffffffff;
    @!p not.b32 %r1237, %r1237;
}

	// end inline asm
	and.b32  	%r1255, %r1237, %r1254;
	mov.b32 	%r1242, 32;
	// begin inline asm
	{
    .reg .pred p;
    and.b32 %r1240, %r1247, %r1242;    setp.ne.u32 p, %r1240, 0;
    vote.ballot.sync.b32 %r1240, p, 0xffffffff;
    @!p not.b32 %r1240, %r1240;
}

	// end inline asm
	and.b32  	%r1256, %r1240, %r1255;
	mov.b32 	%r1245, 64;
	// begin inline asm
	{
    .reg .pred p;
    and.b32 %r1243, %r1247, %r1245;    setp.ne.u32 p, %r1243, 0;
    vote.ballot.sync.b32 %r1243, p, 0xffffffff;
    @!p not.b32 %r1243, %r1243;
}

	// end inline asm
	and.b32  	%r1257, %r1243, %r1256;
	mov.b32 	%r1248, 128;
	// begin inline asm
	{
    .reg .pred p;
    and.b32 %r1246, %r1247, %r1248;    setp.ne.u32 p, %r1246, 0;
    vote.ballot.sync.b32 %r1246, p, 0xffffffff;
    @!p not.b32 %r1246, %r1246;
}

	// end inline asm
	and.b32  	%r1258, %r1246, %r1257;
	clz.b32 	%r1259, %r1258;
	sub.s32 	%r277, 31, %r1259;
	and.b32  	%r1260, %r878, %r1258;
	popc.b32 	%r278, %r1260;
	setp.ne.s32 	%p123, %r443, %r277;
	mov.b32 	%r2238, 0;
	@%p123 bra 	$L__BB15_199;
	shl.b32 	%r1265, %r1247, 2;
	add.s32 	%r1266, %r219, %r1265;
	atom.shared.add.u32 	%r2238, [%r1266], %r278;
$L__BB15_199:
	ld.param.u32 	%r2105, [_ZN3cub18CUB_300001_SM_10006detail10radix_sort29DeviceRadixSortOnesweepKernelINS1_5radix10policy_hubIiiyE10Policy1000ELNS0_9SortOrderE0EiiyiiNS1_21identity_decomposer_tEEEvPT5_SB_PT3_PKSC_PT1_PKSG_PT2_PKSK_T4_iiT6__param_9];
	shfl.sync.idx.b32	%r1292|%p124, %r2238, %r277, 31, -1;
	add.s32 	%r281, %r278, %r1292;
	shr.u32 	%r1293, %r2218, %r2105;
	and.b32  	%r1289, %r1293, %r221;
	mov.b32 	%r1269, 1;
	// begin inline asm
	{
    .reg .pred p;
    and.b32 %r1267, %r1289, %r1269;    setp.ne.u32 p, %r1267, 0;
    vote.ballot.sync.b32 %r1267, p, 0xffffffff;
    @!p not.b32 %r1267, %r1267;
}

	// end inline asm
	mov.b32 	%r1272, 2;
	// begin inline asm
	{
    .reg .pred p;
    and.b32 %r1270, %r1289, %r1272;    setp.ne.u32 p, %r1270, 0;
    vote.ballot.sync.b32 %r1270, p, 0xffffffff;
    @!p not.b32 %r1270, %r1270;
}

	// end inline asm
	and.b32  	%r1294, %r1270, %r1267;
	mov.b32 	%r1275, 4;
	// begin inline asm
	{
    .reg .pred p;
    and.b32 %r1273, %r1289, %r1275;    setp.ne.u32 p, %r1273, 0;
    vote.ballot.sync.b32 %r1273, p, 0xffffffff;
    @!p not.b32 %r1273, %r1273;
}

	// end inline asm
	and.b32  	%r1295, %r1273, %r1294;
	mov.b32 	%r1278, 8;
	// begin inline asm
	{
    .reg .pred p;
    and.b32 %r1276, %r1289, %r1278;    setp.ne.u32 p, %r1276, 0;
    vote.ballot.sync.b32 %r1276, p, 0xffffffff;
    @!p not.b32 %r1276, %r1276;
}

	// end inline asm
	and.b32  	%r1296, %r1276, %r1295;
	mov.b32 	%r1281, 16;
	// begin inline asm
	{
    .reg .pred p;
    and.b32 %r1279, %r1289, %r1281;    setp.ne.u32 p, %r1279, 0;
    vote.ballot.sync.b32 %r1279, p, 0xffffffff;
    @!p not.b32 %r1279, %r1279;
}

	// end inline asm
	and.b32  	%r1297, %r1279, %r1296;
	mov.b32 	%r1284, 32;
	// begin inline asm
	{
    .reg .pred p;
    and.b32 %r1282, %r1289, %r1284;    setp.ne.u32 p, %r1282, 0;
    vote.ballot.sync.b32 %r1282, p, 0xffffffff;
    @!p not.b32 %r1282, %r1282;
}

	// end inline asm
	and.b32  	%r1298, %r1282, %r1297;
	mov.b32 	%r1287, 64;
	// begin inline asm
	{
    .reg .pred p;
    and.b32 %r1285, %r1289, %r1287;    setp.ne.u32 p, %r1285, 0;
    vote.ballot.sync.b32 %r1285, p, 0xffffffff;
    @!p not.b32 %r1285, %r1285;
}

	// end inline asm
	and.b32  	%r1299, %r1285, %r1298;
	mov.b32 	%r1290, 128;
	// begin inline asm
	{
    .reg .pred p;
    and.b32 %r1288, %r1289, %r1290;    setp.ne.u32 p, %r1288, 0;
    vote.ballot.sync.b32 %r1288, p, 0xffffffff;
    @!p not.b32 %r1288, %r1288;
}

	// end inline asm
	and.b32  	%r1300, %r1288, %r1299;
	clz.b32 	%r1301, %r1300;
	sub.s32 	%r283, 31, %r1301;
	and.b32  	%r1302, %r878, %r1300;
	popc.b32 	%r284, %r1302;
	setp.ne.s32 	%p125, %r443, %r283;
	mov.b32 	%r2239, 0;
	@%p125 bra 	$L__BB15_201;
	shl.b32 	%r1307, %r1289, 2;
	add.s32 	%r1308, %r219, %r1307;
	atom.shared.add.u32 	%r2239, [%r1308], %r284;
$L__BB15_201:
	ld.param.u32 	%r2106, [_ZN3cub18CUB_300001_SM_10006detail10radix_sort29DeviceRadixSortOnesweepKernelINS1_5radix10policy_hubIiiyE10Policy1000ELNS0_9SortOrderE0EiiyiiNS1_21identity_decomposer_tEEEvPT5_SB_PT3_PKSC_PT1_PKSG_PT2_PKSK_T4_iiT6__param_9];
	shfl.sync.idx.b32	%r1334|%p126, %r2239, %r283, 31, -1;
	add.s32 	%r287, %r284, %r1334;
	shr.u32 	%r1335, %r2217, %r2106;
	and.b32  	%r1331, %r1335, %r221;
	mov.b32 	%r1311, 1;
	// begin inline asm
	{
    .reg .pred p;
    and.b32 %r1309, %r1331, %r1311;    setp.ne.u32 p, %r1309, 0;
    vote.ballot.sync.b32 %r1309, p, 0xffffffff;
    @!p not.b32 %r1309, %r1309;
}

	// end inline asm
	mov.b32 	%r1314, 2;
	// begin inline asm
	{
    .reg .pred p;
    and.b32 %r1312, %r1331, %r1314;    setp.ne.u32 p, %r1312, 0;
    vote.ballot.sync.b32 %r1312, p, 0xffffffff;
    @!p not.b32 %r1312, %r1312;
}

	// end inline asm
	and.b32  	%r1336, %r1312, %r1309;
	mov.b32 	%r1317, 4;
	// begin inline asm
	{
    .reg .pred p;
    and.b32 %r1315, %r1331, %r1317;    setp.ne.u32 p, %r1315, 0;
    vote.ballot.sync.b32 %r1315, p, 0xffffffff;
    @!p not.b32 %r1315, %r1315;
}

	// end inline asm
	and.b32  	%r1337, %r1315, %r1336;
	mov.b32 	%r1320, 8;
	// begin inline asm
	{
    .reg .pred p;
    and.b32 %r1318, %r1331, %r1320;    setp.ne.u32 p, %r1318, 0;
    vote.ballot.sync.b32 %r1318, p, 0xffffffff;
    @!p not.b32 %r1318, %r1318;
}

	// end inline asm
	and.b32  	%r1338, %r1318, %r1337;
	mov.b32 	%r1323, 16;
	// begin inline asm
	{
    .reg .pred p;
    and.b32 %r1321, %r1331, %r1323;    setp.ne.u32 p, %r1321, 0;
    vote.ballot.sync.b32 %r1321, p, 0xffffffff;
    @!p not.b32 %r1321, %r1321;
}

	// end inline asm
	and.b32  	%r1339, %r1321, %r1338;
	mov.b32 	%r1326, 32;
	// begin inline asm
	{
    .reg .pred p;
    and.b32 %r1324, %r1331, %r1326;    setp.ne.u32 p, %r1324, 0;
    vote.ballot.sync.b32 %r1324, p, 0xffffffff;
    @!p not.b32 %r1324, %r1324;
}

	// end inline asm
	and.b32  	%r1340, %r1324, %r1339;
	mov.b32 	%r1329, 64;
	// begin inline asm
	{
    .reg .pred p;
    and.b32 %r1327, %r1331, %r1329;    setp.ne.u32 p, %r1327, 0;
    vote.ballot.sync.b32 %r1327, p, 0xffffffff;
    @!p not.b32 %r1327, %r1327;
}

	// end inline asm
	and.b32  	%r1341, %r1327, %r1340;
	mov.b32 	%r1332, 128;
	// begin inline asm
	{
    .reg .pred p;
    and.b32 %r1330, %r1331, %r1332;    setp.ne.u32 p, %r1330, 0;
    vote.ballot.sync.b32 %r1330, p, 0xffffffff;
    @!p not.b32 %r1330, %r1330;
}

	// end inline asm
	and.b32  	%r1342, %r1330, %r1341;
	clz.b32 	%r1343, %r1342;
	sub.s32 	%r289, 31, %r1343;
	and.b32  	%r1344, %r878, %r1342;
	popc.b32 	%r290, %r1344;
	setp.ne.s32 	%p127, %r443, %r289;
	mov.b32 	%r2240, 0;
	@%p127 bra 	$L__BB15_203;
	shl.b32 	%r1349, %r1331, 2;
	add.s32 	%r1350, %r219, %r1349;
	atom.shared.add.u32 	%r2240, [%r1350], %r290;
$L__BB15_203:
	ld.param.u32 	%r2107, [_ZN3cub18CUB_300001_SM_10006detail10radix_sort29DeviceRadixSortOnesweepKernelINS1_5radix10policy_hubIiiyE10Policy1000ELNS0_9SortOrderE0EiiyiiNS1_21identity_decomposer_tEEEvPT5_SB_PT3_PKSC_PT1_PKSG_PT2_PKSK_T4_iiT6__param_9];
	shfl.sync.idx.b32	%r1376|%p128, %r2240, %r289, 31, -1;
	add.s32 	%r293, %r290, %r1376;
	shr.u32 	%r1377, %r2216, %r2107;
	and.b32  	%r1373, %r1377, %r221;
	mov.b32 	%r1353, 1;
	// begin inline asm
	{
    .reg .pred p;
    and.b32 %r1351, %r1373, %r1353;    setp.ne.u32 p, %r1351, 0;
    vote.ballot.sync.b32 %r1351, p, 0xffffffff;
    @!p not.b32 %r1351, %r1351;
}

	// end inline asm
	mov.b32 	%r1356, 2;
	// begin inline asm
	{
    .reg .pred p;
    and.b32 %r1354, %r1373, %r1356;    setp.ne.u32 p, %r1354, 0;
    vote.ballot.sync.b32 %r1354, p, 0xffffffff;
    @!p not.b32 %r1354, %r1354;
}

	// end inline asm
	and.b32  	%r1378, %r1354, %r1351;
	mov.b32 	%r1359, 4;
	// begin inline asm
	{
    .reg .pred p;
    and.b32 %r1357, %r1373, %r1359;    setp.ne.u32 p, %r1357, 0;
    vote.ballot.sync.b32 %r1357, p, 0xffffffff;
    @!p not.b32 %r1357, %r1357;
}

	// end inline asm
	and.b32  	%r1379, %r1357, %r1378;
	mov.b32 	%r1362, 8;
	// begin inline asm
	{
    .reg .pred p;
    and.b32 %r1360, %r1373, %r1362;    setp.ne.u32 p, %r1360, 0;
    vote.ballot.sync.b32 %r1360, p, 0xffffffff;
    @!p not.b32 %r1360, %r1360;
}

	// end inline asm
	and.b32  	%r1380, %r1360, %r1379;
	mov.b32 	%r1365, 16;
	// begin inline asm
	{
    .reg .pred p;
    and.b32 %r1363, %r1373, %r1365;    setp.ne.u32 p, %r1363, 0;
    vote.ballot.sync.b32 %r1363, p, 0xffffffff;
    @!p not.b32 %r1363, %r1363;
}

	// end inline asm
	and.b32  	%r1381, %r1363, %r1380;
	mov.b32 	%r1368, 32;
	// begin inline asm
	{
    .reg .pred p;
    and.b32 %r1366, %r1373, %r1368;    setp.ne.u32 p, %r1366, 0;
    vote.ballot.sync.b32 %r1366, p, 0xffffffff;
    @!p not.b32 %r1366, %r1366;
}

	// end inline asm
	and.b32  	%r1382, %r1366, %r1381;
	mov.b32 	%r1371, 64;
	// begin inline asm
	{
    .reg .pred p;
    and.b32 %r1369, %r1373, %r1371;    setp.ne.u32 p, %r1369, 0;
    vote.ballot.sync.b32 %r1369, p, 0xffffffff;
    @!p not.b32 %r1369, %r1369;
}

	// end inline asm
	and.b32  	%r1383, %r1369, %r1382;
	mov.b32 	%r1374, 128;
	// begin inline asm
	{
    .reg .pred p;
    and.b32 %r1372, %r1373, %r1374;    setp.ne.u32 p, %r1372, 0;
    vote.ballot.sync.b32 %r1372, p, 0xffffffff;
    @!p not.b32 %r1372, %r1372;
}

	// end inline asm
	and.b32  	%r1384, %r1372, %r1383;
	clz.b32 	%r1385, %r1384;
	sub.s32 	%r295, 31, %r1385;
	and.b32  	%r1386, %r878, %r1384;
	popc.b32 	%r296, %r1386;
	setp.ne.s32 	%p129, %r443, %r295;
	mov.b32 	%r2241, 0;
	@%p129 bra 	$L__BB15_205;
	shl.b32 	%r1391, %r1373, 2;
	add.s32 	%r1392, %r219, %r1391;
	atom.shared.add.u32 	%r2241, [%r1392], %r296;
$L__BB15_205:
	ld.param.u32 	%r2108, [_ZN3cub18CUB_300001_SM_10006detail10radix_sort29DeviceRadixSortOnesweepKernelINS1_5radix10policy_hubIiiyE10Policy1000ELNS0_9SortOrderE0EiiyiiNS1_21identity_decomposer_tEEEvPT5_SB_PT3_PKSC_PT1_PKSG_PT2_PKSK_T4_iiT6__param_9];
	shfl.sync.idx.b32	%r1418|%p130, %r2241, %r295, 31, -1;
	add.s32 	%r299, %r296, %r1418;
	shr.u32 	%r1419, %r2215, %r2108;
	and.b32  	%r1415, %r1419, %r221;
	mov.b32 	%r1395, 1;
	// begin inline asm
	{
    .reg .pred p;
    and.b32 %r1393, %r1415, %r1395;    setp.ne.u32 p, %r1393, 0;
    vote.ballot.sync.b32 %r1393, p, 0xffffffff;
    @!p not.b32 %r1393, %r1393;
}

	// end inline asm
	mov.b32 	%r1398, 2;
	// begin inline asm
	{
    .reg .pred p;
    and.b32 %r1396, %r1415, %r1398;    setp.ne.u32 p, %r1396, 0;
    vote.ballot.sync.b32 %r1396, p, 0xffffffff;
    @!p not.b32 %r1396, %r1396;
}

	// end inline asm
	and.b32  	%r1420, %r1396, %r1393;
	mov.b32 	%r1401, 4;
	// begin inline asm
	{
    .reg .pred p;
    and.b32 %r1399, %r1415, %r1401;    setp.ne.u32 p, %r1399, 0;
    vote.ballot.sync.b32 %r1399, p, 0xffffffff;
    @!p not.b32 %r1399, %r1399;
}

	// end inline asm
	and.b32  	%r1421, %r1399, %r1420;
	mov.b32 	%r1404, 8;
	// begin inline asm
	{
    .reg .pred p;
    and.b32 %r1402, %r1415, %r1404;    setp.ne.u32 p, %r1402, 0;
    vote.ballot.sync.b32 %r1402, p, 0xffffffff;
    @!p not.b32 %r1402, %r1402;
}

	// end inline asm
	and.b32  	%r1422, %r1402, %r1421;
	mov.b32 	%r1407, 16;
	// begin inline asm
	{
    .reg .pred p;
    and.b32 %r1405, %r1415, %r1407;    setp.ne.u32 p, %r1405, 0;
    vote.ballot.sync.b32 %r1405, p, 0xffffffff;
    @!p not.b32 %r1405, %r1405;
}

	// end inline asm
	and.b32  	%r1423, %r1405, %r1422;
	mov.b32 	%r1410, 32;
	// begin inline asm
	{
    .reg .pred p;
    and.b32 %r1408, %r1415, %r1410;    setp.ne.u32 p, %r1408, 0;
    vote.ballot.sync.b32 %r1408, p, 0xffffffff;
    @!p not.b32 %r1408, %r1408;
}

	// end inline asm
	and.b32  	%r1424, %r1408, %r1423;
	mov.b32 	%r1413, 64;
	// begin inline asm
	{
    .reg .pred p;
    and.b32 %r1411, %r1415, %r1413;    setp.ne.u32 p, %r1411, 0;
    vote.ballot.sync.b32 %r1411, p, 0xffffffff;
    @!p not.b32 %r1411, %r1411;
}

	// end inline asm
	and.b32  	%r1425, %r1411, %r1424;
	mov.b32 	%r1416, 128;
	// begin inline asm
	{
    .reg .pred p;
    and.b32 %r1414, %r1415, %r1416;    setp.ne.u32 p, %r1414, 0;
    vote.ballot.sync.b32 %r1414, p, 0xffffffff;
    @!p not.b32 %r1414, %r1414;
}

	// end inline asm
	and.b32  	%r1426, %r1414, %r1425;
	clz.b32 	%r1427, %r1426;
	sub.s32 	%r301, 31, %r1427;
	and.b32  	%r1428, %r878, %r1426;
	popc.b32 	%r302, %r1428;
	setp.ne.s32 	%p131, %r443, %r301;
	mov.b32 	%r2242, 0;
	@%p131 bra 	$L__BB15_207;
	shl.b32 	%r1433, %r1415, 2;
	add.s32 	%r1434, %r219, %r1433;
	atom.shared.add.u32 	%r2242, [%r1434], %r302;
$L__BB15_207:
	ld.param.u32 	%r2109, [_ZN3cub18CUB_300001_SM_10006detail10radix_sort29DeviceRadixSortOnesweepKernelINS1_5radix10policy_hubIiiyE10Policy1000ELNS0_9SortOrderE0EiiyiiNS1_21identity_decomposer_tEEEvPT5_SB_PT3_PKSC_PT1_PKSG_PT2_PKSK_T4_iiT6__param_9];
	shfl.sync.idx.b32	%r1460|%p132, %r2242, %r301, 31, -1;
	add.s32 	%r305, %r302, %r1460;
	shr.u32 	%r1461, %r2214, %r2109;
	and.b32  	%r1457, %r1461, %r221;
	mov.b32 	%r1437, 1;
	// begin inline asm
	{
    .reg .pred p;
    and.b32 %r1435, %r1457, %r1437;    setp.ne.u32 p, %r1435, 0;
    vote.ballot.sync.b32 %r1435, p, 0xffffffff;
    @!p not.b32 %r1435, %r1435;
}

	// end inline asm
	mov.b32 	%r1440, 2;
	// begin inline asm
	{
    .reg .pred p;
    and.b32 %r1438, %r1457, %r1440;    setp.ne.u32 p, %r1438, 0;
    vote.ballot.sync.b32 %r1438, p, 0xffffffff;
    @!p not.b32 %r1438, %r1438;
}

	// end inline asm
	and.b32  	%r1462, %r1438, %r1435;
	mov.b32 	%r1443, 4;
	// begin inline asm
	{
    .reg .pred p;
    and.b32 %r1441, %r1457, %r1443;    setp.ne.u32 p, %r1441, 0;
    vote.ballot.sync.b32 %r1441, p, 0xffffffff;
    @!p not.b32 %r1441, %r1441;
}

	// end inline asm
	and.b32  	%r1463, %r1441, %r1462;
	mov.b32 	%r1446, 8;
	// begin inline asm
	{
    .reg .pred p;
    and.b32 %r1444, %r1457, %r1446;    setp.ne.u32 p, %r1444, 0;
    vote.ballot.sync.b32 %r1444, p, 0xffffffff;
    @!p not.b32 %r1444, %r1444;
}

	// end inline asm
	and.b32  	%r1464, %r1444, %r1463;
	mov.b32 	%r1449, 16;
	// begin inline asm
	{
    .reg .pred p;
    and.b32 %r1447, %r1457, %r1449;    setp.ne.u32 p, %r1447, 0;
    vote.ballot.sync.b32 %r1447, p, 0xffffffff;
    @!p not.b32 %r1447, %r1447;
}

	// end inline asm
	and.b32  	%r1465, %r1447, %r1464;
	mov.b32 	%r1452, 32;
	// begin inline asm
	{
    .reg .pred p;
    and.b32 %r1450, %r1457, %r1452;    setp.ne.u32 p, %r1450, 0;
    vote.ballot.sync.b32 %r1450, p, 0xffffffff;
    @!p not.b32 %r1450, %r1450;
}

	// end inline asm
	and.b32  	%r1466, %r1450, %r1465;
	mov.b32 	%r1455, 64;
	// begin inline asm
	{
    .reg .pred p;
    and.b32 %r1453, %r1457, %r1455;    setp.ne.u32 p, %r1453, 0;
    vote.ballot.sync.b32 %r1453, p, 0xffffffff;
    @!p not.b32 %r1453, %r1453;
}

	// end inline asm
	and.b32  	%r1467, %r1453, %r1466;
	mov.b32 	%r1458, 128;
	// begin inline asm
	{
    .reg .pred p;
    and.b32 %r1456, %r1457, %r1458;    setp.ne.u32 p, %r1456, 0;
    vote.ballot.sync.b32 %r1456, p, 0xffffffff;
    @!p not.b32 %r1456, %r1456;
}

	// end inline asm
	and.b32  	%r1468, %r1456, %r1467;
	clz.b32 	%r1469, %r1468;
	sub.s32 	%r307, 31, %r1469;
	and.b32  	%r1470, %r878, %r1468;
	popc.b32 	%r308, %r1470;
	setp.ne.s32 	%p133, %r443, %r307;
	mov.b32 	%r2243, 0;
	@%p133 bra 	$L__BB15_209;
	shl.b32 	%r1475, %r1457, 2;
	add.s32 	%r1476, %r219, %r1475;
	atom.shared.add.u32 	%r2243, [%r1476], %r308;
$L__BB15_209:
	ld.param.u32 	%r2110, [_ZN3cub18CUB_300001_SM_10006detail10radix_sort29DeviceRadixSortOnesweepKernelINS1_5radix10policy_hubIiiyE10Policy1000ELNS0_9SortOrderE0EiiyiiNS1_21identity_decomposer_tEEEvPT5_SB_PT3_PKSC_PT1_PKSG_PT2_PKSK_T4_iiT6__param_9];
	shfl.sync.idx.b32	%r1502|%p134, %r2243, %r307, 31, -1;
	add.s32 	%r311, %r308, %r1502;
	shr.u32 	%r1503, %r2213, %r2110;
	and.b32  	%r1499, %r1503, %r221;
	mov.b32 	%r1479, 1;
	// begin inline asm
	{
    .reg .pred p;
    and.b32 %r1477, %r1499, %r1479;    setp.ne.u32 p, %r1477, 0;
    vote.ballot.sync.b32 %r1477, p, 0xffffffff;
    @!p not.b32 %r1477, %r1477;
}

	// end inline asm
	mov.b32 	%r1482, 2;
	// begin inline asm
	{
    .reg .pred p;
    and.b32 %r1480, %r1499, %r1482;    setp.ne.u32 p, %r1480, 0;
    vote.ballot.sync.b32 %r1480, p, 0xffffffff;
    @!p not.b32 %r1480, %r1480;
}

	// end inline asm
	and.b32  	%r1504, %r1480, %r1477;
	mov.b32 	%r1485, 4;
	// begin inline asm
	{
    .reg .pred p;
    and.b32 %r1483, %r1499, %r1485;    setp.ne.u32 p, %r1483, 0;
    vote.ballot.sync.b32 %r1483, p, 0xffffffff;
    @!p not.b32 %r1483, %r1483;
}

	// end inline asm
	and.b32  	%r1505, %r1483, %r1504;
	mov.b32 	%r1488, 8;
	// begin inline asm
	{
    .reg .pred p;
    and.b32 %r1486, %r1499, %r1488;    setp.ne.u32 p, %r1486, 0;
    vote.ballot.sync.b32 %r1486, p, 0xffffffff;
    @!p not.b32 %r1486, %r1486;
}

	// end inline asm
	and.b32  	%r1506, %r1486, %r1505;
	mov.b32 	%r1491, 16;
	// begin inline asm
	{
    .reg .pred p;
    and.b32 %r1489, %r1499, %r1491;    setp.ne.u32 p, %r1489, 0;
    vote.ballot.sync.b32 %r1489, p, 0xffffffff;
    @!p not.b32 %r1489, %r1489;
}

	// end inline asm
	and.b32  	%r1507, %r1489, %r1506;
	mov.b32 	%r1494, 32;
	// begin inline asm
	{
    .reg .pred p;
    and.b32 %r1492, %r1499, %r1494;    setp.ne.u32 p, %r1492, 0;
    vote.ballot.sync.b32 %r1492, p, 0xffffffff;
    @!p not.b32 %r1492, %r1492;
}

	// end inline asm
	and.b32  	%r1508, %r1492, %r1507;
	mov.b32 	%r1497, 64;
	// begin inline asm
	{
    .reg .pred p;
    and.b32 %r1495, %r1499, %r1497;    setp.ne.u32 p, %r1495, 0;
    vote.ballot.sync.b32 %r1495, p, 0xffffffff;
    @!p not.b32 %r1495, %r1495;
}

	// end inline asm
	and.b32  	%r1509, %r1495, %r1508;
	mov.b32 	%r1500, 128;
	// begin inline asm
	{
    .reg .pred p;
    and.b32 %r1498, %r1499, %r1500;    setp.ne.u32 p, %r1498, 0;
    vote.ballot.sync.b32 %r1498, p, 0xffffffff;
    @!p not.b32 %r1498, %r1498;
}

	// end inline asm
	and.b32  	%r1510, %r1498, %r1509;
	clz.b32 	%r1511, %r1510;
	sub.s32 	%r313, 31, %r1511;
	and.b32  	%r1512, %r878, %r1510;
	popc.b32 	%r314, %r1512;
	setp.ne.s32 	%p135, %r443, %r313;
	mov.b32 	%r2244, 0;
	@%p135 bra 	$L__BB15_211;
	shl.b32 	%r1517, %r1499, 2;
	add.s32 	%r1518, %r219, %r1517;
	atom.shared.add.u32 	%r2244, [%r1518], %r314;
$L__BB15_211:
	ld.param.u32 	%r2111, [_ZN3cub18CUB_300001_SM_10006detail10radix_sort29DeviceRadixSortOnesweepKernelINS1_5radix10policy_hubIiiyE10Policy1000ELNS0_9SortOrderE0EiiyiiNS1_21identity_decomposer_tEEEvPT5_SB_PT3_PKSC_PT1_PKSG_PT2_PKSK_T4_iiT6__param_9];
	shfl.sync.idx.b32	%r1544|%p136, %r2244, %r313, 31, -1;
	add.s32 	%r317, %r314, %r1544;
	shr.u32 	%r1545, %r2212, %r2111;
	and.b32  	%r1541, %r1545, %r221;
	mov.b32 	%r1521, 1;
	// begin inline asm
	{
    .reg .pred p;
    and.b32 %r1519, %r1541, %r1521;    setp.ne.u32 p, %r1519, 0;
    vote.ballot.sync.b32 %r1519, p, 0xffffffff;
    @!p not.b32 %r1519, %r1519;
}

	// end inline asm
	mov.b32 	%r1524, 2;
	// begin inline asm
	{
    .reg .pred p;
    and.b32 %r1522, %r1541, %r1524;    setp.ne.u32 p, %r1522, 0;
    vote.ballot.sync.b32 %r1522, p, 0xffffffff;
    @!p not.b32 %r1522, %r1522;
}

	// end inline asm
	and.b32  	%r1546, %r1522, %r1519;
	mov.b32 	%r1527, 4;
	// begin inline asm
	{
    .reg .pred p;
    and.b32 %r1525, %r1541, %r1527;    setp.ne.u32 p, %r1525, 0;
    vote.ballot.sync.b32 %r1525, p, 0xffffffff;
    @!p not.b32 %r1525, %r1525;
}

	// end inline asm
	and.b32  	%r1547, %r1525, %r1546;
	mov.b32 	%r1530, 8;
	// begin inline asm
	{
    .reg .pred p;
    and.b32 %r1528, %r1541, %r1530;    setp.ne.u32 p, %r1528, 0;
    vote.ballot.sync.b32 %r1528, p, 0xffffffff;
    @!p not.b32 %r1528, %r1528;
}

	// end inline asm
	and.b32  	%r1548, %r1528, %r1547;
	mov.b32 	%r1533, 16;
	// begin inline asm
	{
    .reg .pred p;
    and.b32 %r1531, %r1541, %r1533;    setp.ne.u32 p, %r1531, 0;
    vote.ballot.sync.b32 %r1531, p, 0xffffffff;
    @!p not.b32 %r1531, %r1531;
}

	// end inline asm
	and.b32  	%r1549, %r1531, %r1548;
	mov.b32 	%r1536, 32;
	// begin inline asm
	{
    .reg .pred p;
    and.b32 %r1534, %r1541, %r1536;    setp.ne.u32 p, %r1534, 0;
    vote.ballot.sync.b32 %r1534, p, 0xffffffff;
    @!p not.b32 %r1534, %r1534;
}

	// end inline asm
	and.b32  	%r1550, %r1534, %r1549;
	mov.b32 	%r1539, 64;
	// begin inline asm
	{
    .reg .pred p;
    and.b32 %r1537, %r1541, %r1539;    setp.ne.u32 p, %r1537, 0;
    vote.ballot.sync.b32 %r1537, p, 0xffffffff;
    @!p not.b32 %r1537, %r1537;
}

	// end inline asm
	and.b32  	%r1551, %r1537, %r1550;
	mov.b32 	%r1542, 128;
	// begin inline asm
	{
    .reg .pred p;
    and.b32 %r1540, %r1541, %r1542;    setp.ne.u32 p, %r1540, 0;
    vote.ballot.sync.b32 %r1540, p, 0xffffffff;
    @!p not.b32 %r1540, %r1540;
}

	// end inline asm
	and.b32  	%r1552, %r1540, %r1551;
	clz.b32 	%r1553, %r1552;
	sub.s32 	%r319, 31, %r1553;
	and.b32  	%r1554, %r878, %r1552;
	popc.b32 	%r320, %r1554;
	setp.ne.s32 	%p137, %r443, %r319;
	mov.b32 	%r2245, 0;
	@%p137 bra 	$L__BB15_213;
	shl.b32 	%r1559, %r1541, 2;
	add.s32 	%r1560, %r219, %r1559;
	atom.shared.add.u32 	%r2245, [%r1560], %r320;
$L__BB15_213:
	setp.gt.u32 	%p138, %r1, 255;
	shfl.sync.idx.b32	%r1561|%p139, %r2245, %r319, 31, -1;
	add.s32 	%r1562, %r320, %r1561;
	bar.sync 	0;
	shl.b32 	%r1563, %r227, 2;
	add.s32 	%r323, %r783, %r1563;
	st.shared.u32 	[%r323+-4], %r2228;
	shl.b32 	%r1565, %r233, 2;
	add.s32 	%r324, %r783, %r1565;
	st.shared.u32 	[%r324+-4], %r2227;
	shl.b32 	%r1566, %r239, 2;
	add.s32 	%r325, %r783, %r1566;
	st.shared.u32 	[%r325+-4], %r2226;
	shl.b32 	%r1567, %r245, 2;
	add.s32 	%r326, %r783, %r1567;
	st.shared.u32 	[%r326+-4], %r2225;
	shl.b32 	%r1568, %r251, 2;
	add.s32 	%r327, %r783, %r1568;
	st.shared.u32 	[%r327+-4], %r2224;
	shl.b32 	%r1569, %r257, 2;
	add.s32 	%r328, %r783, %r1569;
	st.shared.u32 	[%r328+-4], %r2223;
	shl.b32 	%r1570, %r263, 2;
	add.s32 	%r329, %r783, %r1570;
	st.shared.u32 	[%r329+-4], %r2222;
	shl.b32 	%r1571, %r269, 2;
	add.s32 	%r330, %r783, %r1571;
	st.shared.u32 	[%r330+-4], %r2221;
	shl.b32 	%r1572, %r275, 2;
	add.s32 	%r331, %r783, %r1572;
	st.shared.u32 	[%r331+-4], %r2220;
	shl.b32 	%r1573, %r281, 2;
	add.s32 	%r332, %r783, %r1573;
	st.shared.u32 	[%r332+-4], %r2219;
	shl.b32 	%r1574, %r287, 2;
	add.s32 	%r333, %r783, %r1574;
	st.shared.u32 	[%r333+-4], %r2218;
	shl.b32 	%r1575, %r293, 2;
	add.s32 	%r334, %r783, %r1575;
	st.shared.u32 	[%r334+-4], %r2217;
	shl.b32 	%r1576, %r299, 2;
	add.s32 	%r335, %r783, %r1576;
	st.shared.u32 	[%r335+-4], %r2216;
	shl.b32 	%r1577, %r305, 2;
	add.s32 	%r336, %r783, %r1577;
	st.shared.u32 	[%r336+-4], %r2215;
	shl.b32 	%r1578, %r311, 2;
	add.s32 	%r337, %r783, %r1578;
	st.shared.u32 	[%r337+-4], %r2214;
	shl.b32 	%r1579, %r317, 2;
	add.s32 	%r338, %r783, %r1579;
	st.shared.u32 	[%r338+-4], %r2213;
	shl.b32 	%r1580, %r1562, 2;
	add.s32 	%r339, %r783, %r1580;
	st.shared.u32 	[%r339+-4], %r2212;
	shl.b32 	%r1581, %r1, 3;
	add.s32 	%r1582, %r783, %r1581;
	add.s32 	%r340, %r1582, 26112;
	@%p138 bra 	$L__BB15_221;
	ld.param.u64 	%rd437, [_ZN3cub18CUB_300001_SM_10006detail10radix_sort29DeviceRadixSortOnesweepKernelINS1_5radix10policy_hubIiiyE10Policy1000ELNS0_9SortOrderE0EiiyiiNS1_21identity_decomposer_tEEEvPT5_SB_PT3_PKSC_PT1_PKSG_PT2_PKSK_T4_iiT6__param_3];
	cvta.to.global.u64 	%rd93, %rd437;
	shl.b64 	%rd94, %rd9, 3;
	add.s64 	%rd95, %rd93, %rd94;
	ld.global.u64 	%rd96, [%rd95];
	cvt.s64.s32 	%rd97, %r218;
	sub.s64 	%rd456, %rd96, %rd97;
	st.shared.u64 	[%r340], %rd456;
	setp.lt.s32 	%p140, %r3, 1;
	mov.u32 	%r2249, %r2174;
	@%p140 bra 	$L__BB15_220;
	mov.b32 	%r2247, -1;
	mov.u32 	%r2246, %r3;
	mov.u32 	%r2249, %r2174;
$L__BB15_216:
	ld.param.u64 	%rd430, [_ZN3cub18CUB_300001_SM_10006detail10radix_sort29DeviceRadixSortOnesweepKernelINS1_5radix10policy_hubIiiyE10Policy1000ELNS0_9SortOrderE0EiiyiiNS1_21identity_decomposer_tEEEvPT5_SB_PT3_PKSC_PT1_PKSG_PT2_PKSK_T4_iiT6__param_0];
	add.s32 	%r344, %r2246, -1;
	shl.b32 	%r1584, %r344, 8;
	add.s32 	%r1585, %r1584, %r1;
	cvta.to.global.u64 	%rd98, %rd430;
	mul.wide.s32 	%rd99, %r1585, 4;
	add.s64 	%rd19, %rd98, %rd99;
$L__BB15_217:
	membar.cta;
	ld.volatile.global.u32 	%r345, [%rd19];
	setp.eq.s32 	%p141, %r345, 0;
	@%p141 bra 	$L__BB15_217;
	and.b32  	%r1586, %r345, 1073741823;
	add.s32 	%r2249, %r1586, %r2249;
	setp.gt.s32 	%p142, %r345, -1;
	vote.sync.ballot.b32 	%r2247, %p142, %r2247;
	setp.gt.u32 	%p144, %r2246, 1;
	and.pred  	%p145, %p142, %p144;
	mov.u32 	%r2246, %r344;
	@%p145 bra 	$L__BB15_216;
	ld.shared.u64 	%rd456, [%r340];
$L__BB15_220:
	ld.param.u64 	%rd431, [_ZN3cub18CUB_300001_SM_10006detail10radix_sort29DeviceRadixSortOnesweepKernelINS1_5radix10policy_hubIiiyE10Policy1000ELNS0_9SortOrderE0EiiyiiNS1_21identity_decomposer_tEEEvPT5_SB_PT3_PKSC_PT1_PKSG_PT2_PKSK_T4_iiT6__param_0];
	or.b32  	%r1587, %r2249, -2147483648;
	cvta.to.global.u64 	%rd100, %rd431;
	shl.b32 	%r1588, %r3, 8;
	add.s32 	%r1589, %r1588, %r1;
	mul.wide.s32 	%rd101, %r1589, 4;
	add.s64 	%rd102, %rd100, %rd101;
	st.volatile.global.u32 	[%rd102], %r1587;
	sub.s32 	%r1590, %r2249, %r2174;
	cvt.s64.s32 	%rd103, %r1590;
	add.s64 	%rd104, %rd456, %rd103;
	st.shared.u64 	[%r340], %rd104;
$L__BB15_221:
	ld.param.u32 	%r2087, [_ZN3cub18CUB_300001_SM_10006detail10radix_sort29DeviceRadixSortOnesweepKernelINS1_5radix10policy_hubIiiyE10Policy1000ELNS0_9SortOrderE0EiiyiiNS1_21identity_decomposer_tEEEvPT5_SB_PT3_PKSC_PT1_PKSG_PT2_PKSK_T4_iiT6__param_8];
	ld.param.u64 	%rd434, [_ZN3cub18CUB_300001_SM_10006detail10radix_sort29DeviceRadixSortOnesweepKernelINS1_5radix10policy_hubIiiyE10Policy1000ELNS0_9SortOrderE0EiiyiiNS1_21identity_decomposer_tEEEvPT5_SB_PT3_PKSC_PT1_PKSG_PT2_PKSK_T4_iiT6__param_2];
	setp.gt.u32 	%p146, %r1, 255;
	mad.lo.s32 	%r349, %r3, 6528, 6528;
	setp.lt.s32 	%p147, %r349, %r2087;
	setp.eq.s64 	%p148, %rd434, 0;
	or.pred  	%p149, %p148, %p147;
	or.pred  	%p150, %p146, %p149;
	@%p150 bra 	$L__BB15_223;
	ld.param.u64 	%rd435, [_ZN3cub18CUB_300001_SM_10006detail10radix_sort29DeviceRadixSortOnesweepKernelINS1_5radix10policy_hubIiiyE10Policy1000ELNS0_9SortOrderE0EiiyiiNS1_21identity_decomposer_tEEEvPT5_SB_PT3_PKSC_PT1_PKSG_PT2_PKSK_T4_iiT6__param_2];
	ld.shared.u64 	%rd105, [%r340];
	cvt.s64.s32 	%rd106, %r2174;
	cvt.s64.s32 	%rd107, %r218;
	add.s64 	%rd108, %rd107, %rd106;
	add.s64 	%rd109, %rd108, %rd105;
	cvta.to.global.u64 	%rd110, %rd435;
	shl.b64 	%rd111, %rd9, 3;
	add.s64 	%rd112, %rd110, %rd111;
	st.global.u64 	[%rd112], %rd109;
$L__BB15_223:
	ld.param.u32 	%r2088, [_ZN3cub18CUB_300001_SM_10006detail10radix_sort29DeviceRadixSortOnesweepKernelINS1_5radix10policy_hubIiiyE10Policy1000ELNS0_9SortOrderE0EiiyiiNS1_21identity_decomposer_tEEEvPT5_SB_PT3_PKSC_PT1_PKSG_PT2_PKSK_T4_iiT6__param_8];
	ld.param.u64 	%rd438, [_ZN3cub18CUB_300001_SM_10006detail10radix_sort29DeviceRadixSortOnesweepKernelINS1_5radix10policy_hubIiiyE10Policy1000ELNS0_9SortOrderE0EiiyiiNS1_21identity_decomposer_tEEEvPT5_SB_PT3_PKSC_PT1_PKSG_PT2_PKSK_T4_iiT6__param_4];
	cvta.to.global.u64 	%rd22, %rd438;
	shl.b32 	%r1591, %r1, 2;
	add.s32 	%r350, %r783, %r1591;
	setp.gt.s32 	%p151, %r349, %r2088;
	bar.sync 	0;
	@%p151 bra 	$L__BB15_225;
	ld.param.u32 	%r2112, [_ZN3cub18CUB_300001_SM_10006detail10radix_sort29DeviceRadixSortOnesweepKernelINS1_5radix10policy_hubIiiyE10Policy1000ELNS0_9SortOrderE0EiiyiiNS1_21identity_decomposer_tEEEvPT5_SB_PT3_PKSC_PT1_PKSG_PT2_PKSK_T4_iiT6__param_9];
	ld.shared.u32 	%r1593, [%r350];
	shr.u32 	%r1594, %r1593, %r2112;
	and.b32  	%r1595, %r1594, %r221;
	shl.b32 	%r1596, %r1595, 3;
	add.s32 	%r1598, %r783, 26112;
	add.s32 	%r1599, %r1598, %r1596;
	ld.shared.u64 	%rd113, [%r1599];
	add.s64 	%rd114, %rd113, %rd9;
	xor.b32  	%r1600, %r1593, -2147483648;
	shl.b64 	%rd115, %rd114, 2;
	add.s64 	%rd116, %rd22, %rd115;
	st.global.u32 	[%rd116], %r1600;
	bar.warp.sync 	-1;
	ld.shared.u32 	%r1601, [%r350+1536];
	shr.u32 	%r1602, %r1601, %r2112;
	and.b32  	%r1603, %r1602, %r221;
	shl.b32 	%r1604, %r1603, 3;
	add.s32 	%r1605, %r1598, %r1604;
	ld.shared.u64 	%rd117, [%r1605];
	add.s64 	%rd118, %rd117, %rd9;
	xor.b32  	%r1606, %r1601, -2147483648;
	shl.b64 	%rd119, %rd118, 2;
	add.s64 	%rd120, %rd22, %rd119;
	st.global.u32 	[%rd120+1536], %r1606;
	bar.warp.sync 	-1;
	ld.shared.u32 	%r1607, [%r350+3072];
	shr.u32 	%r1608, %r1607, %r2112;
	and.b32  	%r1609, %r1608, %r221;
	shl.b32 	%r1610, %r1609, 3;
	add.s32 	%r1611, %r1598, %r1610;
	ld.shared.u64 	%rd121, [%r1611];
	add.s64 	%rd122, %rd121, %rd9;
	xor.b32  	%r1612, %r1607, -2147483648;
	shl.b64 	%rd123, %rd122, 2;
	add.s64 	%rd124, %rd22, %rd123;
	st.global.u32 	[%rd124+3072], %r1612;
	bar.warp.sync 	-1;
	ld.shared.u32 	%r1613, [%r350+4608];
	shr.u32 	%r1614, %r1613, %r2112;
	and.b32  	%r1615, %r1614, %r221;
	shl.b32 	%r1616, %r1615, 3;
	add.s32 	%r1617, %r1598, %r1616;
	ld.shared.u64 	%rd125, [%r1617];
	add.s64 	%rd126, %rd125, %rd9;
	xor.b32  	%r1618, %r1613, -2147483648;
	shl.b64 	%rd127, %rd126, 2;
	add.s64 	%rd128, %rd22, %rd127;
	st.global.u32 	[%rd128+4608], %r1618;
	bar.warp.sync 	-1;
	ld.shared.u32 	%r1619, [%r350+6144];
	shr.u32 	%r1620, %r1619, %r2112;
	and.b32  	%r1621, %r1620, %r221;
	shl.b32 	%r1622, %r1621, 3;
	add.s32 	%r1623, %r1598, %r1622;
	ld.shared.u64 	%rd129, [%r1623];
	add.s64 	%rd130, %rd129, %rd9;
	xor.b32  	%r1624, %r1619, -2147483648;
	shl.b64 	%rd131, %rd130, 2;
	add.s64 	%rd132, %rd22, %rd131;
	st.global.u32 	[%rd132+6144], %r1624;
	bar.warp.sync 	-1;
	ld.shared.u32 	%r1625, [%r350+7680];
	shr.u32 	%r1626, %r1625, %r2112;
	and.b32  	%r1627, %r1626, %r221;
	shl.b32 	%r1628, %r1627, 3;
	add.s32 	%r1629, %r1598, %r1628;
	ld.shared.u64 	%rd133, [%r1629];
	add.s64 	%rd134, %rd133, %rd9;
	xor.b32  	%r1630, %r1625, -2147483648;
	shl.b64 	%rd135, %rd134, 2;
	add.s64 	%rd136, %rd22, %rd135;
	st.global.u32 	[%rd136+7680], %r1630;
	bar.warp.sync 	-1;
	ld.shared.u32 	%r1631, [%r350+9216];
	shr.u32 	%r1632, %r1631, %r2112;
	and.b32  	%r1633, %r1632, %r221;
	shl.b32 	%r1634, %r1633, 3;
	add.s32 	%r1635, %r1598, %r1634;
	ld.shared.u64 	%rd137, [%r1635];
	add.s64 	%rd138, %rd137, %rd9;
	xor.b32  	%r1636, %r1631, -2147483648;
	shl.b64 	%rd139, %rd138, 2;
	add.s64 	%rd140, %rd22, %rd139;
	st.global.u32 	[%rd140+9216], %r1636;
	bar.warp.sync 	-1;
	ld.shared.u32 	%r1637, [%r350+10752];
	shr.u32 	%r1638, %r1637, %r2112;
	and.b32  	%r1639, %r1638, %r221;
	shl.b32 	%r1640, %r1639, 3;
	add.s32 	%r1641, %r1598, %r1640;
	ld.shared.u64 	%rd141, [%r1641];
	add.s64 	%rd142, %rd141, %rd9;
	xor.b32  	%r1642, %r1637, -2147483648;
	shl.b64 	%rd143, %rd142, 2;
	add.s64 	%rd144, %rd22, %rd143;
	st.global.u32 	[%rd144+10752], %r1642;
	bar.warp.sync 	-1;
	ld.shared.u32 	%r1643, [%r350+12288];
	shr.u32 	%r1644, %r1643, %r2112;
	and.b32  	%r1645, %r1644, %r221;
	shl.b32 	%r1646, %r1645, 3;
	add.s32 	%r1647, %r1598, %r1646;
	ld.shared.u64 	%rd145, [%r1647];
	add.s64 	%rd146, %rd145, %rd9;
	xor.b32  	%r1648, %r1643, -2147483648;
	shl.b64 	%rd147, %rd146, 2;
	add.s64 	%rd148, %rd22, %rd147;
	st.global.u32 	[%rd148+12288], %r1648;
	bar.warp.sync 	-1;
	ld.shared.u32 	%r1649, [%r350+13824];
	shr.u32 	%r1650, %r1649, %r2112;
	and.b32  	%r1651, %r1650, %r221;
	shl.b32 	%r1652, %r1651, 3;
	add.s32 	%r1653, %r1598, %r1652;
	ld.shared.u64 	%rd149, [%r1653];
	add.s64 	%rd150, %rd149, %rd9;
	xor.b32  	%r1654, %r1649, -2147483648;
	shl.b64 	%rd151, %rd150, 2;
	add.s64 	%rd152, %rd22, %rd151;
	st.global.u32 	[%rd152+13824], %r1654;
	bar.warp.sync 	-1;
	ld.shared.u32 	%r1655, [%r350+15360];
	shr.u32 	%r1656, %r1655, %r2112;
	and.b32  	%r1657, %r1656, %r221;
	shl.b32 	%r1658, %r1657, 3;
	add.s32 	%r1659, %r1598, %r1658;
	ld.shared.u64 	%rd153, [%r1659];
	add.s64 	%rd154, %rd153, %rd9;
	xor.b32  	%r1660, %r1655, -2147483648;
	shl.b64 	%rd155, %rd154, 2;
	add.s64 	%rd156, %rd22, %rd155;
	st.global.u32 	[%rd156+15360], %r1660;
	bar.warp.sync 	-1;
	ld.shared.u32 	%r1661, [%r350+16896];
	shr.u32 	%r1662, %r1661, %r2112;
	and.b32  	%r1663, %r1662, %r221;
	shl.b32 	%r1664, %r1663, 3;
	add.s32 	%r1665, %r1598, %r1664;
	ld.shared.u64 	%rd157, [%r1665];
	add.s64 	%rd158, %rd157, %rd9;
	xor.b32  	%r1666, %r1661, -2147483648;
	shl.b64 	%rd159, %rd158, 2;
	add.s64 	%rd160, %rd22, %rd159;
	st.global.u32 	[%rd160+16896], %r1666;
	bar.warp.sync 	-1;
	ld.shared.u32 	%r1667, [%r350+18432];
	shr.u32 	%r1668, %r1667, %r2112;
	and.b32  	%r1669, %r1668, %r221;
	shl.b32 	%r1670, %r1669, 3;
	add.s32 	%r1671, %r1598, %r1670;
	ld.shared.u64 	%rd161, [%r1671];
	add.s64 	%rd162, %rd161, %rd9;
	xor.b32  	%r1672, %r1667, -2147483648;
	shl.b64 	%rd163, %rd162, 2;
	add.s64 	%rd164, %rd22, %rd163;
	st.global.u32 	[%rd164+18432], %r1672;
	bar.warp.sync 	-1;
	ld.shared.u32 	%r1673, [%r350+19968];
	shr.u32 	%r1674, %r1673, %r2112;
	and.b32  	%r1675, %r1674, %r221;
	shl.b32 	%r1676, %r1675, 3;
	add.s32 	%r1677, %r1598, %r1676;
	ld.shared.u64 	%rd165, [%r1677];
	add.s64 	%rd166, %rd165, %rd9;
	xor.b32  	%r1678, %r1673, -2147483648;
	shl.b64 	%rd167, %rd166, 2;
	add.s64 	%rd168, %rd22, %rd167;
	st.global.u32 	[%rd168+19968], %r1678;
	bar.warp.sync 	-1;
	ld.shared.u32 	%r1679, [%r350+21504];
	shr.u32 	%r1680, %r1679, %r2112;
	and.b32  	%r1681, %r1680, %r221;
	shl.b32 	%r1682, %r1681, 3;
	add.s32 	%r1683, %r1598, %r1682;
	ld.shared.u64 	%rd169, [%r1683];
	add.s64 	%rd170, %rd169, %rd9;
	xor.b32  	%r1684, %r1679, -2147483648;
	shl.b64 	%rd171, %rd170, 2;
	add.s64 	%rd172, %rd22, %rd171;
	st.global.u32 	[%rd172+21504], %r1684;
	bar.warp.sync 	-1;
	ld.shared.u32 	%r1685, [%r350+23040];
	shr.u32 	%r1686, %r1685, %r2112;
	and.b32  	%r1687, %r1686, %r221;
	shl.b32 	%r1688, %r1687, 3;
	add.s32 	%r1689, %r1598, %r1688;
	ld.shared.u64 	%rd173, [%r1689];
	add.s64 	%rd174, %rd173, %rd9;
	xor.b32  	%r1690, %r1685, -2147483648;
	shl.b64 	%rd175, %rd174, 2;
	add.s64 	%rd176, %rd22, %rd175;
	st.global.u32 	[%rd176+23040], %r1690;
	bar.warp.sync 	-1;
	ld.shared.u32 	%r1691, [%r350+24576];
	shr.u32 	%r1692, %r1691, %r2112;
	and.b32  	%r1693, %r1692, %r221;
	shl.b32 	%r1694, %r1693, 3;
	add.s32 	%r1695, %r1598, %r1694;
	ld.shared.u64 	%rd177, [%r1695];
	add.s64 	%rd178, %rd177, %rd9;
	xor.b32  	%r1696, %r1691, -2147483648;
	shl.b64 	%rd179, %rd178, 2;
	add.s64 	%rd180, %rd22, %rd179;
	st.global.u32 	[%rd180+24576], %r1696;
	bar.warp.sync 	-1;
	bra.uni 	$L__BB15_260;
$L__BB15_225:
	ld.param.u32 	%r2089, [_ZN3cub18CUB_300001_SM_10006detail10radix_sort29DeviceRadixSortOnesweepKernelINS1_5radix10policy_hubIiiyE10Policy1000ELNS0_9SortOrderE0EiiyiiNS1_21identity_decomposer_tEEEvPT5_SB_PT3_PKSC_PT1_PKSG_PT2_PKSK_T4_iiT6__param_8];
	mad.lo.s32 	%r351, %r3, -6528, %r2089;
	setp.ge.s32 	%p152, %r1, %r351;
	@%p152 bra 	$L__BB15_227;
	ld.param.u32 	%r2113, [_ZN3cub18CUB_300001_SM_10006detail10radix_sort29DeviceRadixSortOnesweepKernelINS1_5radix10policy_hubIiiyE10Policy1000ELNS0_9SortOrderE0EiiyiiNS1_21identity_decomposer_tEEEvPT5_SB_PT3_PKSC_PT1_PKSG_PT2_PKSK_T4_iiT6__param_9];
	ld.shared.u32 	%r1697, [%r350];
	shr.u32 	%r1698, %r1697, %r2113;
	and.b32  	%r1699, %r1698, %r221;
	shl.b32 	%r1700, %r1699, 3;
	add.s32 	%r1702, %r783, %r1700;
	ld.shared.u64 	%rd181, [%r1702+26112];
	xor.b32  	%r1703, %r1697, -2147483648;
	add.s64 	%rd182, %rd181, %rd9;
	shl.b64 	%rd183, %rd182, 2;
	add.s64 	%rd184, %rd22, %rd183;
	st.global.u32 	[%rd184], %r1703;
$L__BB15_227:
	bar.warp.sync 	-1;
	add.s32 	%r1704, %r1, 384;
	setp.ge.s32 	%p153, %r1704, %r351;
	@%p153 bra 	$L__BB15_229;
	ld.param.u32 	%r2114, [_ZN3cub18CUB_300001_SM_10006detail10radix_sort29DeviceRadixSortOnesweepKernelINS1_5radix10policy_hubIiiyE10Policy1000ELNS0_9SortOrderE0EiiyiiNS1_21identity_decomposer_tEEEvPT5_SB_PT3_PKSC_PT1_PKSG_PT2_PKSK_T4_iiT6__param_9];
	ld.shared.u32 	%r1705, [%r350+1536];
	shr.u32 	%r1706, %r1705, %r2114;
	and.b32  	%r1707, %r1706, %r221;
	shl.b32 	%r1708, %r1707, 3;
	add.s32 	%r1710, %r783, %r1708;
	ld.shared.u64 	%rd185, [%r1710+26112];
	xor.b32  	%r1711, %r1705, -2147483648;
	add.s64 	%rd186, %rd185, %rd9;
	shl.b64 	%rd187, %rd186, 2;
	add.s64 	%rd188, %rd22, %rd187;
	st.global.u32 	[%rd188+1536], %r1711;
$L__BB15_229:
	bar.warp.sync 	-1;
	add.s32 	%r1712, %r1, 768;
	setp.ge.s32 	%p154, %r1712, %r351;
	@%p154 bra 	$L__BB15_231;
	ld.param.u32 	%r2115, [_ZN3cub18CUB_300001_SM_10006detail10radix_sort29DeviceRadixSortOnesweepKernelINS1_5radix10policy_hubIiiyE10Policy1000ELNS0_9SortOrderE0EiiyiiNS1_21identity_decomposer_tEEEvPT5_SB_PT3_PKSC_PT1_PKSG_PT2_PKSK_T4_iiT6__param_9];
	ld.shared.u32 	%r1713, [%r350+3072];
	shr.u32 	%r1714, %r1713, %r2115;
	and.b32  	%r1715, %r1714, %r221;
	shl.b32 	%r1716, %r1715, 3;
	add.s32 	%r1718, %r783, %r1716;
	ld.shared.u64 	%rd189, [%r1718+26112];
	xor.b32  	%r1719, %r1713, -2147483648;
	add.s64 	%rd190, %rd189, %rd9;
	shl.b64 	%rd191, %rd190, 2;
	add.s64 	%rd192, %rd22, %rd191;
	st.global.u32 	[%rd192+3072], %r1719;
$L__BB15_231:
	bar.warp.sync 	-1;
	add.s32 	%r1720, %r1, 1152;
	setp.ge.s32 	%p155, %r1720, %r351;
	@%p155 bra 	$L__BB15_233;
	ld.param.u32 	%r2116, [_ZN3cub18CUB_300001_SM_10006detail10radix_sort29DeviceRadixSortOnesweepKernelINS1_5radix10policy_hubIiiyE10Policy1000ELNS0_9SortOrderE0EiiyiiNS1_21identity_decomposer_tEEEvPT5_SB_PT3_PKSC_PT1_PKSG_PT2_PKSK_T4_iiT6__param_9];
	ld.shared.u32 	%r1721, [%r350+4608];
	shr.u32 	%r1722, %r1721, %r2116;
	and.b32  	%r1723, %r1722, %r221;
	shl.b32 	%r1724, %r1723, 3;
	add.s32 	%r1726, %r783, %r1724;
	ld.shared.u64 	%rd193, [%r1726+26112];
	xor.b32  	%r1727, %r1721, -2147483648;
	add.s64 	%rd194, %rd193, %rd9;
	shl.b64 	%rd195, %rd194, 2;
	add.s64 	%rd196, %rd22, %rd195;
	st.global.u32 	[%rd196+4608], %r1727;
$L__BB15_233:
	bar.warp.sync 	-1;
	add.s32 	%r1728, %r1, 1536;
	setp.ge.s32 	%p156, %r1728, %r351;
	@%p156 bra 	$L__BB15_235;
	ld.param.u32 	%r2117, [_ZN3cub18CUB_300001_SM_10006detail10radix_sort29DeviceRadixSortOnesweepKernelINS1_5radix10policy_hubIiiyE10Policy1000ELNS0_9SortOrderE0EiiyiiNS1_21identity_decomposer_tEEEvPT5_SB_PT3_PKSC_PT1_PKSG_PT2_PKSK_T4_iiT6__param_9];
	ld.shared.u32 	%r1729, [%r350+6144];
	shr.u32 	%r1730, %r1729, %r2117;
	and.b32  	%r1731, %r1730, %r221;
	shl.b32 	%r1732, %r1731, 3;
	add.s32 	%r1734, %r783, %r1732;
	ld.shared.u64 	%rd197, [%r1734+26112];
	xor.b32  	%r1735, %r1729, -2147483648;
	add.s64 	%rd198, %rd197, %rd9;
	shl.b64 	%rd199, %rd198, 2;
	add.s64 	%rd200, %rd22, %rd199;
	st.global.u32 	[%rd200+6144], %r1735;
$L__BB15_235:
	bar.warp.sync 	-1;
	add.s32 	%r1736, %r1, 1920;
	setp.ge.s32 	%p157, %r1736, %r351;
	@%p157 bra 	$L__BB15_237;
	ld.param.u32 	%r2118, [_ZN3cub18CUB_300001_SM_10006detail10radix_sort29DeviceRadixSortOnesweepKernelINS1_5radix10policy_hubIiiyE10Policy1000ELNS0_9SortOrderE0EiiyiiNS1_21identity_decomposer_tEEEvPT5_SB_PT3_PKSC_PT1_PKSG_PT2_PKSK_T4_iiT6__param_9];
	ld.shared.u32 	%r1737, [%r350+7680];
	shr.u32 	%r1738, %r1737, %r2118;
	and.b32  	%r1739, %r1738, %r221;
	shl.b32 	%r1740, %r1739, 3;
	add.s32 	%r1742, %r783, %r1740;
	ld.shared.u64 	%rd201, [%r1742+26112];
	xor.b32  	%r1743, %r1737, -2147483648;
	add.s64 	%rd202, %rd201, %rd9;
	shl.b64 	%rd203, %rd202, 2;
	add.s64 	%rd204, %rd22, %rd203;
	st.global.u32 	[%rd204+7680], %r1743;
$L__BB15_237:
	bar.warp.sync 	-1;
	add.s32 	%r1744, %r1, 2304;
	setp.ge.s32 	%p158, %r1744, %r351;
	@%p158 bra 	$L__BB15_239;
	ld.param.u32 	%r2119, [_ZN3cub18CUB_300001_SM_10006detail10radix_sort29DeviceRadixSortOnesweepKernelINS1_5radix10policy_hubIiiyE10Policy1000ELNS0_9SortOrderE0EiiyiiNS1_21identity_decomposer_tEEEvPT5_SB_PT3_PKSC_PT1_PKSG_PT2_PKSK_T4_iiT6__param_9];
	ld.shared.u32 	%r1745, [%r350+9216];
	shr.u32 	%r1746, %r1745, %r2119;
	and.b32  	%r1747, %r1746, %r221;
	shl.b32 	%r1748, %r1747, 3;
	add.s32 	%r1750, %r783, %r1748;
	ld.shared.u64 	%rd205, [%r1750+26112];
	xor.b32  	%r1751, %r1745, -2147483648;
	add.s64 	%rd206, %rd205, %rd9;
	shl.b64 	%rd207, %rd206, 2;
	add.s64 	%rd208, %rd22, %rd207;
	st.global.u32 	[%rd208+9216], %r1751;
$L__BB15_239:
	bar.warp.sync 	-1;
	add.s32 	%r1752, %r1, 2688;
	setp.ge.s32 	%p159, %r1752, %r351;
	@%p159 bra 	$L__BB15_241;
	ld.param.u32 	%r2120, [_ZN3cub18CUB_300001_SM_10006detail10radix_sort29DeviceRadixSortOnesweepKernelINS1_5radix10policy_hubIiiyE10Policy1000ELNS0_9SortOrderE0EiiyiiNS1_21identity_decomposer_tEEEvPT5_SB_PT3_PKSC_PT1_PKSG_PT2_PKSK_T4_iiT6__param_9];
	ld.shared.u32 	%r1753, [%r350+10752];
	shr.u32 	%r1754, %r1753, %r2120;
	and.b32  	%r1755, %r1754, %r221;
	shl.b32 	%r1756, %r1755, 3;
	add.s32 	%r1758, %r783, %r1756;
	ld.shared.u64 	%rd209, [%r1758+26112];
	xor.b32  	%r1759, %r1753, -2147483648;
	add.s64 	%rd210, %rd209, %rd9;
	shl.b64 	%rd211, %rd210, 2;
	add.s64 	%rd212, %rd22, %rd211;
	st.global.u32 	[%rd212+10752], %r1759;
$L__BB15_241:
	bar.warp.sync 	-1;
	or.b32  	%r1760, %r1, 3072;
	setp.ge.s32 	%p160, %r1760, %r351;
	@%p160 bra 	$L__BB15_243;
	ld.param.u32 	%r2121, [_ZN3cub18CUB_300001_SM_10006detail10radix_sort29DeviceRadixSortOnesweepKernelINS1_5radix10policy_hubIiiyE10Policy1000ELNS0_9SortOrderE0EiiyiiNS1_21identity_decomposer_tEEEvPT5_SB_PT3_PKSC_PT1_PKSG_PT2_PKSK_T4_iiT6__param_9];
	ld.shared.u32 	%r1761, [%r350+12288];
	shr.u32 	%r1762, %r1761, %r2121;
	and.b32  	%r1763, %r1762, %r221;
	shl.b32 	%r1764, %r1763, 3;
	add.s32 	%r1766, %r783, %r1764;
	ld.shared.u64 	%rd213, [%r1766+26112];
	xor.b32  	%r1767, %r1761, -2147483648;
	add.s64 	%rd214, %rd213, %rd9;
	shl.b64 	%rd215, %rd214, 2;
	add.s64 	%rd216, %rd22, %rd215;
	st.global.u32 	[%rd216+12288], %r1767;
$L__BB15_243:
	bar.warp.sync 	-1;
	add.s32 	%r1768, %r1, 3456;
	setp.ge.s32 	%p161, %r1768, %r351;
	@%p161 bra 	$L__BB15_245;
	ld.param.u32 	%r2122, [_ZN3cub18CUB_300001_SM_10006detail10radix_sort29DeviceRadixSortOnesweepKernelINS1_5radix10policy_hubIiiyE10Policy1000ELNS0_9SortOrderE0EiiyiiNS1_21identity_decomposer_tEEEvPT5_SB_PT3_PKSC_PT1_PKSG_PT2_PKSK_T4_iiT6__param_9];
	ld.shared.u32 	%r1769, [%r350+13824];
	shr.u32 	%r1770, %r1769, %r2122;
	and.b32  	%r1771, %r1770, %r221;
	shl.b32 	%r1772, %r1771, 3;
	add.s32 	%r1774, %r783, %r1772;
	ld.shared.u64 	%rd217, [%r1774+26112];
	xor.b32  	%r1775, %r1769, -2147483648;
	add.s64 	%rd218, %rd217, %rd9;
	shl.b64 	%rd219, %rd218, 2;
	add.s64 	%rd220, %rd22, %rd219;
	st.global.u32 	[%rd220+13824], %r1775;
$L__BB15_245:
	bar.warp.sync 	-1;
	add.s32 	%r1776, %r1, 3840;
	setp.ge.s32 	%p162, %r1776, %r351;
	@%p162 bra 	$L__BB15_247;
	ld.param.u32 	%r2123, [_ZN3cub18CUB_300001_SM_10006detail10radix_sort29DeviceRadixSortOnesweepKernelINS1_5radix10policy_hubIiiyE10Policy1000ELNS0_9SortOrderE0EiiyiiNS1_21identity_decomposer_tEEEvPT5_SB_PT3_PKSC_PT1_PKSG_PT2_PKSK_T4_iiT6__param_9];
	ld.shared.u32 	%r1777, [%r350+15360];
	shr.u32 	%r1778, %r1777, %r2123;
	and.b32  	%r1779, %r1778, %r221;
	shl.b32 	%r1780, %r1779, 3;
	add.s32 	%r1782, %r783, %r1780;
	ld.shared.u64 	%rd221, [%r1782+26112];
	xor.b32  	%r1783, %r1777, -2147483648;
	add.s64 	%rd222, %rd221, %rd9;
	shl.b64 	%rd223, %rd222, 2;
	add.s64 	%rd224, %rd22, %rd223;
	st.global.u32 	[%rd224+15360], %r1783;
$L__BB15_247:
	bar.warp.sync 	-1;
	add.s32 	%r1784, %r1, 4224;
	setp.ge.s32 	%p163, %r1784, %r351;
	@%p163 bra 	$L__BB15_249;
	ld.param.u32 	%r2124, [_ZN3cub18CUB_300001_SM_10006detail10radix_sort29DeviceRadixSortOnesweepKernelINS1_5radix10policy_hubIiiyE10Policy1000ELNS0_9SortOrderE0EiiyiiNS1_21identity_decomposer_tEEEvPT5_SB_PT3_PKSC_PT1_PKSG_PT2_PKSK_T4_iiT6__param_9];
	ld.shared.u32 	%r1785, [%r350+16896];
	shr.u32 	%r1786, %r1785, %r2124;
	and.b32  	%r1787, %r1786, %r221;
	shl.b32 	%r1788, %r1787, 3;
	add.s32 	%r1790, %r783, %r1788;
	ld.shared.u64 	%rd225, [%r1790+26112];
	xor.b32  	%r1791, %r1785, -2147483648;
	add.s64 	%rd226, %rd225, %rd9;
	shl.b64 	%rd227, %rd226, 2;
	add.s64 	%rd228, %rd22, %rd227;
	st.global.u32 	[%rd228+16896], %r1791;
$L__BB15_249:
	bar.warp.sync 	-1;
	add.s32 	%r1792, %r1, 4608;
	setp.ge.s32 	%p164, %r1792, %r351;
	@%p164 bra 	$L__BB15_251;
	ld.param.u32 	%r2125, [_ZN3cub18CUB_300001_SM_10006detail10radix_sort29DeviceRadixSortOnesweepKernelINS1_5radix10policy_hubIiiyE10Policy1000ELNS0_9SortOrderE0EiiyiiNS1_21identity_decomposer_tEEEvPT5_SB_PT3_PKSC_PT1_PKSG_PT2_PKSK_T4_iiT6__param_9];
	ld.shared.u32 	%r1793, [%r350+18432];
	shr.u32 	%r1794, %r1793, %r2125;
	and.b32  	%r1795, %r1794, %r221;
	shl.b32 	%r1796, %r1795, 3;
	add.s32 	%r1798, %r783, %r1796;
	ld.shared.u64 	%rd229, [%r1798+26112];
	xor.b32  	%r1799, %r1793, -2147483648;
	add.s64 	%rd230, %rd229, %rd9;
	shl.b64 	%rd231, %rd230, 2;
	add.s64 	%rd232, %rd22, %rd231;
	st.global.u32 	[%rd232+18432], %r1799;
$L__BB15_251:
	bar.warp.sync 	-1;
	add.s32 	%r1800, %r1, 4992;
	setp.ge.s32 	%p165, %r1800, %r351;
	@%p165 bra 	$L__BB15_253;
	ld.param.u32 	%r2126, [_ZN3cub18CUB_300001_SM_10006detail10radix_sort29DeviceRadixSortOnesweepKernelINS1_5radix10policy_hubIiiyE10Policy1000ELNS0_9SortOrderE0EiiyiiNS1_21identity_decomposer_tEEEvPT5_SB_PT3_PKSC_PT1_PKSG_PT2_PKSK_T4_iiT6__param_9];
	ld.shared.u32 	%r1801, [%r350+19968];
	shr.u32 	%r1802, %r1801, %r2126;
	and.b32  	%r1803, %r1802, %r221;
	shl.b32 	%r1804, %r1803, 3;
	add.s32 	%r1806, %r783, %r1804;
	ld.shared.u64 	%rd233, [%r1806+26112];
	xor.b32  	%r1807, %r1801, -2147483648;
	add.s64 	%rd234, %rd233, %rd9;
	shl.b64 	%rd235, %rd234, 2;
	add.s64 	%rd236, %rd22, %rd235;
	st.global.u32 	[%rd236+19968], %r1807;
$L__BB15_253:
	bar.warp.sync 	-1;
	add.s32 	%r1808, %r1, 5376;
	setp.ge.s32 	%p166, %r1808, %r351;
	@%p166 bra 	$L__BB15_255;
	ld.param.u32 	%r2127, [_ZN3cub18CUB_300001_SM_10006detail10radix_sort29DeviceRadixSortOnesweepKernelINS1_5radix10policy_hubIiiyE10Policy1000ELNS0_9SortOrderE0EiiyiiNS1_21identity_decomposer_tEEEvPT5_SB_PT3_PKSC_PT1_PKSG_PT2_PKSK_T4_iiT6__param_9];
	ld.shared.u32 	%r1809, [%r350+21504];
	shr.u32 	%r1810, %r1809, %r2127;
	and.b32  	%r1811, %r1810, %r221;
	shl.b32 	%r1812, %r1811, 3;
	add.s32 	%r1814, %r783, %r1812;
	ld.shared.u64 	%rd237, [%r1814+26112];
	xor.b32  	%r1815, %r1809, -2147483648;
	add.s64 	%rd238, %rd237, %rd9;
	shl.b64 	%rd239, %rd238, 2;
	add.s64 	%rd240, %rd22, %rd239;
	st.global.u32 	[%rd240+21504], %r1815;
$L__BB15_255:
	bar.warp.sync 	-1;
	add.s32 	%r1816, %r1, 5760;
	setp.ge.s32 	%p167, %r1816, %r351;
	@%p167 bra 	$L__BB15_257;
	ld.param.u32 	%r2128, [_ZN3cub18CUB_300001_SM_10006detail10radix_sort29DeviceRadixSortOnesweepKernelINS1_5radix10policy_hubIiiyE10Policy1000ELNS0_9SortOrderE0EiiyiiNS1_21identity_decomposer_tEEEvPT5_SB_PT3_PKSC_PT1_PKSG_PT2_PKSK_T4_iiT6__param_9];
	ld.shared.u32 	%r1817, [%r350+23040];
	shr.u32 	%r1818, %r1817, %r2128;
	and.b32  	%r1819, %r1818, %r221;
	shl.b32 	%r1820, %r1819, 3;
	add.s32 	%r1822, %r783, %r1820;
	ld.shared.u64 	%rd241, [%r1822+26112];
	xor.b32  	%r1823, %r1817, -2147483648;
	add.s64 	%rd242, %rd241, %rd9;
	shl.b64 	%rd243, %rd242, 2;
	add.s64 	%rd244, %rd22, %rd243;
	st.global.u32 	[%rd244+23040], %r1823;
$L__BB15_257:
	bar.warp.sync 	-1;
	or.b32  	%r1824, %r1, 6144;
	setp.ge.s32 	%p168, %r1824, %r351;
	@%p168 bra 	$L__BB15_259;
	ld.param.u32 	%r2129, [_ZN3cub18CUB_300001_SM_10006detail10radix_sort29DeviceRadixSortOnesweepKernelINS1_5radix10policy_hubIiiyE10Policy1000ELNS0_9SortOrderE0EiiyiiNS1_21identity_decomposer_tEEEvPT5_SB_PT3_PKSC_PT1_PKSG_PT2_PKSK_T4_iiT6__param_9];
	ld.shared.u32 	%r1825, [%r350+24576];
	shr.u32 	%r1826, %r1825, %r2129;
	and.b32  	%r1827, %r1826, %r221;
	shl.b32 	%r1828, %r1827, 3;
	add.s32 	%r1830, %r783, %r1828;
	ld.shared.u64 	%rd245, [%r1830+26112];
	xor.b32  	%r1831, %r1825, -2147483648;
	add.s64 	%rd246, %rd245, %rd9;
	shl.b64 	%rd247, %rd246, 2;
	add.s64 	%rd248, %rd22, %rd247;
	st.global.u32 	[%rd248+24576], %r1831;
$L__BB15_259:
	bar.warp.sync 	-1;
$L__BB15_260:
	ld.param.u32 	%r2130, [_ZN3cub18CUB_300001_SM_10006detail10radix_sort29DeviceRadixSortOnesweepKernelINS1_5radix10policy_hubIiiyE10Policy1000ELNS0_9SortOrderE0EiiyiiNS1_21identity_decomposer_tEEEvPT5_SB_PT3_PKSC_PT1_PKSG_PT2_PKSK_T4_iiT6__param_9];
	ld.param.u32 	%r2090, [_ZN3cub18CUB_300001_SM_10006detail10radix_sort29DeviceRadixSortOnesweepKernelINS1_5radix10policy_hubIiiyE10Policy1000ELNS0_9SortOrderE0EiiyiiNS1_21identity_decomposer_tEEEvPT5_SB_PT3_PKSC_PT1_PKSG_PT2_PKSK_T4_iiT6__param_8];
	setp.gt.s32 	%p169, %r349, %r2090;
	ld.shared.u32 	%r1832, [%r350];
	shr.u32 	%r1833, %r1832, %r2130;
	and.b32  	%r352, %r1833, %r221;
	ld.shared.u32 	%r1834, [%r350+1536];
	shr.u32 	%r1835, %r1834, %r2130;
	and.b32  	%r353, %r1835, %r221;
	ld.shared.u32 	%r1836, [%r350+3072];
	shr.u32 	%r1837, %r1836, %r2130;
	and.b32  	%r354, %r1837, %r221;
	ld.shared.u32 	%r1838, [%r350+4608];
	shr.u32 	%r1839, %r1838, %r2130;
	and.b32  	%r355, %r1839, %r221;
	ld.shared.u32 	%r1840, [%r350+6144];
	shr.u32 	%r1841, %r1840, %r2130;
	and.b32  	%r356, %r1841, %r221;
	ld.shared.u32 	%r1842, [%r350+7680];
	shr.u32 	%r1843, %r1842, %r2130;
	and.b32  	%r357, %r1843, %r221;
	ld.shared.u32 	%r1844, [%r350+9216];
	shr.u32 	%r1845, %r1844, %r2130;
	and.b32  	%r358, %r1845, %r221;
	ld.shared.u32 	%r1846, [%r350+10752];
	shr.u32 	%r1847, %r1846, %r2130;
	and.b32  	%r359, %r1847, %r221;
	ld.shared.u32 	%r1848, [%r350+12288];
	shr.u32 	%r1849, %r1848, %r2130;
	and.b32  	%r360, %r1849, %r221;
	ld.shared.u32 	%r1850, [%r350+13824];
	shr.u32 	%r1851, %r1850, %r2130;
	and.b32  	%r361, %r1851, %r221;
	ld.shared.u32 	%r1852, [%r350+15360];
	shr.u32 	%r1853, %r1852, %r2130;
	and.b32  	%r362, %r1853, %r221;
	ld.shared.u32 	%r1854, [%r350+16896];
	shr.u32 	%r1855, %r1854, %r2130;
	and.b32  	%r363, %r1855, %r221;
	ld.shared.u32 	%r1856, [%r350+18432];
	shr.u32 	%r1857, %r1856, %r2130;
	and.b32  	%r364, %r1857, %r221;
	ld.shared.u32 	%r1858, [%r350+19968];
	shr.u32 	%r1859, %r1858, %r2130;
	and.b32  	%r365, %r1859, %r221;
	ld.shared.u32 	%r1860, [%r350+21504];
	shr.u32 	%r1861, %r1860, %r2130;
	and.b32  	%r366, %r1861, %r221;
	ld.shared.u32 	%r1862, [%r350+23040];
	shr.u32 	%r1863, %r1862, %r2130;
	and.b32  	%r367, %r1863, %r221;
	ld.shared.u32 	%r1864, [%r350+24576];
	shr.u32 	%r1865, %r1864, %r2130;
	and.b32  	%r368, %r1865, %r221;
	@%p169 bra 	$L__BB15_262;
	ld.param.u64 	%rd443, [_ZN3cub18CUB_300001_SM_10006detail10radix_sort29DeviceRadixSortOnesweepKernelINS1_5radix10policy_hubIiiyE10Policy1000ELNS0_9SortOrderE0EiiyiiNS1_21identity_decomposer_tEEEvPT5_SB_PT3_PKSC_PT1_PKSG_PT2_PKSK_T4_iiT6__param_7];
	cvta.to.global.u64 	%rd249, %rd443;
	and.b32  	%r1869, %r1, 31;
	or.b32  	%r1870, %r647, %r1869;
	cvt.u64.u32 	%rd250, %r1870;
	mul.lo.s32 	%r1871, %r3, 6528;
	cvt.s64.s32 	%rd251, %r1871;
	add.s64 	%rd252, %rd250, %rd251;
	shl.b64 	%rd253, %rd252, 2;
	add.s64 	%rd254, %rd249, %rd253;
	ld.global.u32 	%r2266, [%rd254];
	ld.global.u32 	%r2267, [%rd254+128];
	ld.global.u32 	%r2268, [%rd254+256];
	ld.global.u32 	%r2269, [%rd254+384];
	ld.global.u32 	%r2270, [%rd254+512];
	ld.global.u32 	%r2271, [%rd254+640];
	ld.global.u32 	%r2272, [%rd254+768];
	ld.global.u32 	%r2273, [%rd254+896];
	ld.global.u32 	%r2274, [%rd254+1024];
	ld.global.u32 	%r2275, [%rd254+1152];
	ld.global.u32 	%r2276, [%rd254+1280];
	ld.global.u32 	%r2277, [%rd254+1408];
	ld.global.u32 	%r2278, [%rd254+1536];
	ld.global.u32 	%r2279, [%rd254+1664];
	ld.global.u32 	%r2280, [%rd254+1792];
	ld.global.u32 	%r2281, [%rd254+1920];
	ld.global.u32 	%r2282, [%rd254+2048];
	bra.uni 	$L__BB15_296;
$L__BB15_262:
	ld.param.u32 	%r2091, [_ZN3cub18CUB_300001_SM_10006detail10radix_sort29DeviceRadixSortOnesweepKernelINS1_5radix10policy_hubIiiyE10Policy1000ELNS0_9SortOrderE0EiiyiiNS1_21identity_decomposer_tEEEvPT5_SB_PT3_PKSC_PT1_PKSG_PT2_PKSK_T4_iiT6__param_8];
	ld.param.u64 	%rd444, [_ZN3cub18CUB_300001_SM_10006detail10radix_sort29DeviceRadixSortOnesweepKernelINS1_5radix10policy_hubIiiyE10Policy1000ELNS0_9SortOrderE0EiiyiiNS1_21identity_decomposer_tEEEvPT5_SB_PT3_PKSC_PT1_PKSG_PT2_PKSK_T4_iiT6__param_7];
	cvta.to.global.u64 	%rd255, %rd444;
	add.s64 	%rd23, %rd255, %rd63;
	cvt.u32.u64 	%r1874, %rd7;
	sub.s32 	%r386, %r2091, %r649;
	setp.ge.s32 	%p170, %r1874, %r386;
	@%p170 bra 	$L__BB15_264;
	ld.global.u32 	%r2266, [%rd23];
$L__BB15_264:
	add.s32 	%r1877, %r1874, 32;
	setp.ge.s32 	%p171, %r1877, %r386;
	@%p171 bra 	$L__BB15_266;
	ld.global.u32 	%r2267, [%rd23+128];
$L__BB15_266:
	add.s32 	%r1880, %r1874, 64;
	setp.ge.s32 	%p172, %r1880, %r386;
	@%p172 bra 	$L__BB15_268;
	ld.global.u32 	%r2268, [%rd23+256];
$L__BB15_268:
	add.s32 	%r1883, %r1874, 96;
	setp.ge.s32 	%p173, %r1883, %r386;
	@%p173 bra 	$L__BB15_270;
	ld.global.u32 	%r2269, [%rd23+384];
$L__BB15_270:
	add.s32 	%r1886, %r1874, 128;
	setp.ge.s32 	%p174, %r1886, %r386;
	@%p174 bra 	$L__BB15_272;
	ld.global.u32 	%r2270, [%rd23+512];
$L__BB15_272:
	add.s32 	%r1889, %r1874, 160;
	setp.ge.s32 	%p175, %r1889, %r386;
	@%p175 bra 	$L__BB15_274;
	ld.global.u32 	%r2271, [%rd23+640];
$L__BB15_274:
	add.s32 	%r1892, %r1874, 192;
	setp.ge.s32 	%p176, %r1892, %r386;
	@%p176 bra 	$L__BB15_276;
	ld.global.u32 	%r2272, [%rd23+768];
$L__BB15_276:
	add.s32 	%r1895, %r1874, 224;
	setp.ge.s32 	%p177, %r1895, %r386;
	@%p177 bra 	$L__BB15_278;
	ld.param.u64 	%rd445, [_ZN3cub18CUB_300001_SM_10006detail10radix_sort29DeviceRadixSortOnesweepKernelINS1_5radix10policy_hubIiiyE10Policy1000ELNS0_9SortOrderE0EiiyiiNS1_21identity_decomposer_tEEEvPT5_SB_PT3_PKSC_PT1_PKSG_PT2_PKSK_T4_iiT6__param_7];
	cvta.to.global.u64 	%rd259, %rd445;
	cvt.s64.s32 	%rd260, %r649;
	add.s64 	%rd261, %rd7, %rd260;
	shl.b64 	%rd262, %rd261, 2;
	add.s64 	%rd263, %rd259, %rd262;
	ld.global.u32 	%r2273, [%rd263+896];
$L__BB15_278:
	add.s32 	%r1899, %r1874, 256;
	setp.ge.s32 	%p178, %r1899, %r386;
	@%p178 bra 	$L__BB15_280;
	ld.param.u64 	%rd446, [_ZN3cub18CUB_300001_SM_10006detail10radix_sort29DeviceRadixSortOnesweepKernelINS1_5radix10policy_hubIiiyE10Policy1000ELNS0_9SortOrderE0EiiyiiNS1_21identity_decomposer_tEEEvPT5_SB_PT3_PKSC_PT1_PKSG_PT2_PKSK_T4_iiT6__param_7];
	cvta.to.global.u64 	%rd264, %rd446;
	cvt.s64.s32 	%rd265, %r649;
	add.s64 	%rd266, %rd7, %rd265;
	shl.b64 	%rd267, %rd266, 2;
	add.s64 	%rd268, %rd264, %rd267;
	ld.global.u32 	%r2274, [%rd268+1024];
$L__BB15_280:
	add.s32 	%r1903, %r1874, 288;
	setp.ge.s32 	%p179, %r1903, %r386;
	@%p179 bra 	$L__BB15_282;
	ld.param.u64 	%rd447, [_ZN3cub18CUB_300001_SM_10006detail10radix_sort29DeviceRadixSortOnesweepKernelINS1_5radix10policy_hubIiiyE10Policy1000ELNS0_9SortOrderE0EiiyiiNS1_21identity_decomposer_tEEEvPT5_SB_PT3_PKSC_PT1_PKSG_PT2_PKSK_T4_iiT6__param_7];
	cvta.to.global.u64 	%rd269, %rd447;
	cvt.s64.s32 	%rd270, %r649;
	add.s64 	%rd271, %rd7, %rd270;
	shl.b64 	%rd272, %rd271, 2;
	add.s64 	%rd273, %rd269, %rd272;
	ld.global.u32 	%r2275, [%rd273+1152];
$L__BB15_282:
	add.s32 	%r1907, %r1874, 320;
	setp.ge.s32 	%p180, %r1907, %r386;
	@%p180 bra 	$L__BB15_284;
	ld.param.u64 	%rd448, [_ZN3cub18CUB_300001_SM_10006detail10radix_sort29DeviceRadixSortOnesweepKernelINS1_5radix10policy_hubIiiyE10Policy1000ELNS0_9SortOrderE0EiiyiiNS1_21identity_decomposer_tEEEvPT5_SB_PT3_PKSC_PT1_PKSG_PT2_PKSK_T4_iiT6__param_7];
	cvta.to.global.u64 	%rd274, %rd448;
	cvt.s64.s32 	%rd275, %r649;
	add.s64 	%rd276, %rd7, %rd275;
	shl.b64 	%rd277, %rd276, 2;
	add.s64 	%rd278, %rd274, %rd277;
	ld.global.u32 	%r2276, [%rd278+1280];
$L__BB15_284:
	add.s32 	%r1911, %r1874, 352;
	setp.ge.s32 	%p181, %r1911, %r386;
	@%p181 bra 	$L__BB15_286;
	ld.param.u64 	%rd449, [_ZN3cub18CUB_300001_SM_10006detail10radix_sort29DeviceRadixSortOnesweepKernelINS1_5radix10policy_hubIiiyE10Policy1000ELNS0_9SortOrderE0EiiyiiNS1_21identity_decomposer_tEEEvPT5_SB_PT3_PKSC_PT1_PKSG_PT2_PKSK_T4_iiT6__param_7];
	cvta.to.global.u64 	%rd279, %rd449;
	mul.lo.s32 	%r1912, %r3, 6528;
	cvt.s64.s32 	%rd280, %r1912;
	add.s64 	%rd281, %rd7, %rd280;
	shl.b64 	%rd282, %rd281, 2;
	add.s64 	%rd283, %rd279, %rd282;
	ld.global.u32 	%r2277, [%rd283+1408];
$L__BB15_286:
	add.s32 	%r1915, %r1874, 384;
	setp.ge.s32 	%p182, %r1915, %r386;
	@%p182 bra 	$L__BB15_288;
	ld.param.u64 	%rd450, [_ZN3cub18CUB_300001_SM_10006detail10radix_sort29DeviceRadixSortOnesweepKernelINS1_5radix10policy_hubIiiyE10Policy1000ELNS0_9SortOrderE0EiiyiiNS1_21identity_decomposer_tEEEvPT5_SB_PT3_PKSC_PT1_PKSG_PT2_PKSK_T4_iiT6__param_7];
	cvta.to.global.u64 	%rd284, %rd450;
	mul.lo.s32 	%r1916, %r3, 6528;
	cvt.s64.s32 	%rd285, %r1916;
	add.s64 	%rd286, %rd7, %rd285;
	shl.b64 	%rd287, %rd286, 2;
	add.s64 	%rd288, %rd284, %rd287;
	ld.global.u32 	%r2278, [%rd288+1536];
$L__BB15_288:
	cvt.u32.u64 	%r1918, %rd7;
	add.s32 	%r1919, %r1918, 416;
	setp.ge.s32 	%p183, %r1919, %r386;
	@%p183 bra 	$L__BB15_290;
	ld.param.u64 	%rd451, [_ZN3cub18CUB_300001_SM_10006detail10radix_sort29DeviceRadixSortOnesweepKernelINS1_5radix10policy_hubIiiyE10Policy1000ELNS0_9SortOrderE0EiiyiiNS1_21identity_decomposer_tEEEvPT5_SB_PT3_PKSC_PT1_PKSG_PT2_PKSK_T4_iiT6__param_7];
	cvta.to.global.u64 	%rd289, %rd451;
	mul.lo.s32 	%r1920, %r3, 6528;
	cvt.s64.s32 	%rd290, %r1920;
	add.s64 	%rd291, %rd7, %rd290;
	shl.b64 	%rd292, %rd291, 2;
	add.s64 	%rd293, %rd289, %rd292;
	ld.global.u32 	%r2279, [%rd293+1664];
$L__BB15_290:
	cvt.u32.u64 	%r1922, %rd7;
	add.s32 	%r1923, %r1922, 448;
	setp.ge.s32 	%p184, %r1923, %r386;
	@%p184 bra 	$L__BB15_292;
	ld.param.u64 	%rd452, [_ZN3cub18CUB_300001_SM_10006detail10radix_sort29DeviceRadixSortOnesweepKernelINS1_5radix10policy_hubIiiyE10Policy1000ELNS0_9SortOrderE0EiiyiiNS1_21identity_decomposer_tEEEvPT5_SB_PT3_PKSC_PT1_PKSG_PT2_PKSK_T4_iiT6__param_7];
	cvta.to.global.u64 	%rd294, %rd452;
	mul.lo.s32 	%r1924, %r3, 6528;
	cvt.s64.s32 	%rd295, %r1924;
	add.s64 	%rd296, %rd7, %rd295;
	shl.b64 	%rd297, %rd296, 2;
	add.s64 	%rd298, %rd294, %rd297;
	ld.global.u32 	%r2280, [%rd298+1792];
$L__BB15_292:
	cvt.u32.u64 	%r1926, %rd7;
	add.s32 	%r1927, %r1926, 480;
	setp.ge.s32 	%p185, %r1927, %r386;
	@%p185 bra 	$L__BB15_294;
	ld.param.u64 	%rd453, [_ZN3cub18CUB_300001_SM_10006detail10radix_sort29DeviceRadixSortOnesweepKernelINS1_5radix10policy_hubIiiyE10Policy1000ELNS0_9SortOrderE0EiiyiiNS1_21identity_decomposer_tEEEvPT5_SB_PT3_PKSC_PT1_PKSG_PT2_PKSK_T4_iiT6__param_7];
	cvta.to.global.u64 	%rd299, %rd453;
	mul.lo.s32 	%r1928, %r3, 6528;
	cvt.s64.s32 	%rd300, %r1928;
	add.s64 	%rd301, %rd7, %rd300;
	shl.b64 	%rd302, %rd301, 2;
	add.s64 	%rd303, %rd299, %rd302;
	ld.global.u32 	%r2281, [%rd303+1920];
$L__BB15_294:
	cvt.u32.u64 	%r1930, %rd7;
	add.s32 	%r1931, %r1930, 512;
	setp.ge.s32 	%p186, %r1931, %r386;
	@%p186 bra 	$L__BB15_296;
	ld.param.u64 	%rd454, [_ZN3cub18CUB_300001_SM_10006detail10radix_sort29DeviceRadixSortOnesweepKernelINS1_5radix10policy_hubIiiyE10Policy1000ELNS0_9SortOrderE0EiiyiiNS1_21identity_decomposer_tEEEvPT5_SB_PT3_PKSC_PT1_PKSG_PT2_PKSK_T4_iiT6__param_7];
	cvta.to.global.u64 	%rd304, %rd454;
	mov.u32 	%r1932, %tid.x;
	and.b32  	%r1933, %r1932, 992;
	mul.lo.s32 	%r1934, %r1933, 17;
	and.b32  	%r1935, %r1932, 31;
	or.b32  	%r1936, %r1934, %r1935;
	cvt.u64.u32 	%rd305, %r1936;
	mul.lo.s32 	%r1937, %r3, 6528;
	cvt.s64.s32 	%rd306, %r1937;
	add.s64 	%rd307, %rd305, %rd306;
	shl.b64 	%rd308, %rd307, 2;
	add.s64 	%rd309, %rd304, %rd308;
	ld.global.u32 	%r2282, [%rd309+2048];
$L__BB15_296:
	ld.param.u32 	%r2092, [_ZN3cub18CUB_300001_SM_10006detail10radix_sort29DeviceRadixSortOnesweepKernelINS1_5radix10policy_hubIiiyE10Policy1000ELNS0_9SortOrderE0EiiyiiNS1_21identity_decomposer_tEEEvPT5_SB_PT3_PKSC_PT1_PKSG_PT2_PKSK_T4_iiT6__param_8];
	ld.param.u64 	%rd441, [_ZN3cub18CUB_300001_SM_10006detail10radix_sort29DeviceRadixSortOnesweepKernelINS1_5radix10policy_hubIiiyE10Policy1000ELNS0_9SortOrderE0EiiyiiNS1_21identity_decomposer_tEEEvPT5_SB_PT3_PKSC_PT1_PKSG_PT2_PKSK_T4_iiT6__param_6];
	cvta.to.global.u64 	%rd24, %rd441;
	mov.u32 	%r437, %tid.x;
	cvt.u64.u32 	%rd25, %r437;
	shl.b32 	%r1938, %r437, 2;
	mov.u32 	%r1939, _ZZN3cub18CUB_300001_SM_10006detail10radix_sort29DeviceRadixSortOnesweepKernelINS1_5radix10policy_hubIiiyE10Policy1000ELNS0_9SortOrderE0EiiyiiNS1_21identity_decomposer_tEEEvPT5_SB_PT3_PKSC_PT1_PKSG_PT2_PKSK_T4_iiT6_E1s;
	add.s32 	%r438, %r1939, %r1938;
	mad.lo.s32 	%r1940, %r3, 6528, 6528;
	setp.gt.s32 	%p187, %r1940, %r2092;
	bar.sync 	0;
	st.shared.u32 	[%r323+-4], %r2266;
	st.shared.u32 	[%r324+-4], %r2267;
	st.shared.u32 	[%r325+-4], %r2268;
	st.shared.u32 	[%r326+-4], %r2269;
	st.shared.u32 	[%r327+-4], %r2270;
	st.shared.u32 	[%r328+-4], %r2271;
	st.shared.u32 	[%r329+-4], %r2272;
	st.shared.u32 	[%r330+-4], %r2273;
	st.shared.u32 	[%r331+-4], %r2274;
	st.shared.u32 	[%r332+-4], %r2275;
	st.shared.u32 	[%r333+-4], %r2276;
	st.shared.u32 	[%r334+-4], %r2277;
	st.shared.u32 	[%r335+-4], %r2278;
	st.shared.u32 	[%r336+-4], %r2279;
	st.shared.u32 	[%r337+-4], %r2280;
	st.shared.u32 	[%r338+-4], %r2281;
	st.shared.u32 	[%r339+-4], %r2282;
	bar.sync 	0;
	@%p187 bra 	$L__BB15_298;
	ld.shared.u32 	%r1941, [%r438];
	shl.b32 	%r1942, %r352, 3;
	add.s32 	%r1944, %r1939, 26112;
	add.s32 	%r1945, %r1944, %r1942;
	ld.shared.u64 	%rd310, [%r1945];
	add.s64 	%rd311, %rd310, %rd25;
	shl.b64 	%rd312, %rd311, 2;
	add.s64 	%rd313, %rd24, %rd312;
	st.global.u32 	[%rd313], %r1941;
	bar.warp.sync 	-1;
	ld.shared.u32 	%r1946, [%r438+1536];
	shl.b32 	%r1947, %r353, 3;
	add.s32 	%r1948, %r1944, %r1947;
	ld.shared.u64 	%rd314, [%r1948];
	add.s64 	%rd315, %rd314, %rd25;
	shl.b64 	%rd316, %rd315, 2;
	add.s64 	%rd317, %rd24, %rd316;
	st.global.u32 	[%rd317+1536], %r1946;
	bar.warp.sync 	-1;
	ld.shared.u32 	%r1949, [%r438+3072];
	shl.b32 	%r1950, %r354, 3;
	add.s32 	%r1951, %r1944, %r1950;
	ld.shared.u64 	%rd318, [%r1951];
	add.s64 	%rd319, %rd318, %rd25;
	shl.b64 	%rd320, %rd319, 2;
	add.s64 	%rd321, %rd24, %rd320;
	st.global.u32 	[%rd321+3072], %r1949;
	bar.warp.sync 	-1;
	ld.shared.u32 	%r1952, [%r438+4608];
	shl.b32 	%r1953, %r355, 3;
	add.s32 	%r1954, %r1944, %r1953;
	ld.shared.u64 	%rd322, [%r1954];
	add.s64 	%rd323, %rd322, %rd25;
	shl.b64 	%rd324, %rd323, 2;
	add.s64 	%rd325, %rd24, %rd324;
	st.global.u32 	[%rd325+4608], %r1952;
	bar.warp.sync 	-1;
	ld.shared.u32 	%r1955, [%r438+6144];
	shl.b32 	%r1956, %r356, 3;
	add.s32 	%r1957, %r1944, %r1956;
	ld.shared.u64 	%rd326, [%r1957];
	add.s64 	%rd327, %rd326, %rd25;
	shl.b64 	%rd328, %rd327, 2;
	add.s64 	%rd329, %rd24, %rd328;
	st.global.u32 	[%rd329+6144], %r1955;
	bar.warp.sync 	-1;
	ld.shared.u32 	%r1958, [%r438+7680];
	shl.b32 	%r1959, %r357, 3;
	add.s32 	%r1960, %r1944, %r1959;
	ld.shared.u64 	%rd330, [%r1960];
	add.s64 	%rd331, %rd330, %rd25;
	shl.b64 	%rd332, %rd331, 2;
	add.s64 	%rd333, %rd24, %rd332;
	st.global.u32 	[%rd333+7680], %r1958;
	bar.warp.sync 	-1;
	ld.shared.u32 	%r1961, [%r438+9216];
	shl.b32 	%r1962, %r358, 3;
	add.s32 	%r1963, %r1944, %r1962;
	ld.shared.u64 	%rd334, [%r1963];
	add.s64 	%rd335, %rd334, %rd25;
	shl.b64 	%rd336, %rd335, 2;
	add.s64 	%rd337, %rd24, %rd336;
	st.global.u32 	[%rd337+9216], %r1961;
	bar.warp.sync 	-1;
	ld.shared.u32 	%r1964, [%r438+10752];
	shl.b32 	%r1965, %r359, 3;
	add.s32 	%r1966, %r1944, %r1965;
	ld.shared.u64 	%rd338, [%r1966];
	add.s64 	%rd339, %rd338, %rd25;
	shl.b64 	%rd340, %rd339, 2;
	add.s64 	%rd341, %rd24, %rd340;
	st.global.u32 	[%rd341+10752], %r1964;
	bar.warp.sync 	-1;
	ld.shared.u32 	%r1967, [%r438+12288];
	shl.b32 	%r1968, %r360, 3;
	add.s32 	%r1969, %r1944, %r1968;
	ld.shared.u64 	%rd342, [%r1969];
	add.s64 	%rd343, %rd342, %rd25;
	shl.b64 	%rd344, %rd343, 2;
	add.s64 	%rd345, %rd24, %rd344;
	st.global.u32 	[%rd345+12288], %r1967;
	bar.warp.sync 	-1;
	ld.shared.u32 	%r1970, [%r438+13824];
	shl.b32 	%r1971, %r361, 3;
	add.s32 	%r1972, %r1944, %r1971;
	ld.shared.u64 	%rd346, [%r1972];
	add.s64 	%rd347, %rd346, %rd25;
	shl.b64 	%rd348, %rd347, 2;
	add.s64 	%rd349, %rd24, %rd348;
	st.global.u32 	[%rd349+13824], %r1970;
	bar.warp.sync 	-1;
	ld.shared.u32 	%r1973, [%r438+15360];
	shl.b32 	%r1974, %r362, 3;
	add.s32 	%r1975, %r1944, %r1974;
	ld.shared.u64 	%rd350, [%r1975];
	add.s64 	%rd351, %rd350, %rd25;
	shl.b64 	%rd352, %rd351, 2;
	add.s64 	%rd353, %rd24, %rd352;
	st.global.u32 	[%rd353+15360], %r1973;
	bar.warp.sync 	-1;
	ld.shared.u32 	%r1976, [%r438+16896];
	shl.b32 	%r1977, %r363, 3;
	add.s32 	%r1978, %r1944, %r1977;
	ld.shared.u64 	%rd354, [%r1978];
	add.s64 	%rd355, %rd354, %rd25;
	shl.b64 	%rd356, %rd355, 2;
	add.s64 	%rd357, %rd24, %rd356;
	st.global.u32 	[%rd357+16896], %r1976;
	bar.warp.sync 	-1;
	ld.shared.u32 	%r1979, [%r438+18432];
	shl.b32 	%r1980, %r364, 3;
	add.s32 	%r1981, %r1944, %r1980;
	ld.shared.u64 	%rd358, [%r1981];
	add.s64 	%rd359, %rd358, %rd25;
	shl.b64 	%rd360, %rd359, 2;
	add.s64 	%rd361, %rd24, %rd360;
	st.global.u32 	[%rd361+18432], %r1979;
	bar.warp.sync 	-1;
	ld.shared.u32 	%r1982, [%r438+19968];
	shl.b32 	%r1983, %r365, 3;
	add.s32 	%r1984, %r1944, %r1983;
	ld.shared.u64 	%rd362, [%r1984];
	add.s64 	%rd363, %rd362, %rd25;
	shl.b64 	%rd364, %rd363, 2;
	add.s64 	%rd365, %rd24, %rd364;
	st.global.u32 	[%rd365+19968], %r1982;
	bar.warp.sync 	-1;
	ld.shared.u32 	%r1985, [%r438+21504];
	shl.b32 	%r1986, %r366, 3;
	add.s32 	%r1987, %r1944, %r1986;
	ld.shared.u64 	%rd366, [%r1987];
	add.s64 	%rd367, %rd366, %rd25;
	shl.b64 	%rd368, %rd367, 2;
	add.s64 	%rd369, %rd24, %rd368;
	st.global.u32 	[%rd369+21504], %r1985;
	bar.warp.sync 	-1;
	ld.shared.u32 	%r1988, [%r438+23040];
	shl.b32 	%r1989, %r367, 3;
	add.s32 	%r1990, %r1944, %r1989;
	ld.shared.u64 	%rd370, [%r1990];
	add.s64 	%rd371, %rd370, %rd25;
	shl.b64 	%rd372, %rd371, 2;
	add.s64 	%rd373, %rd24, %rd372;
	st.global.u32 	[%rd373+23040], %r1988;
	bar.warp.sync 	-1;
	ld.shared.u32 	%r1991, [%r438+24576];
	shl.b32 	%r1992, %r368, 3;
	add.s32 	%r1993, %r1944, %r1992;
	ld.shared.u64 	%rd374, [%r1993];
	add.s64 	%rd375, %rd374, %rd25;
	shl.b64 	%rd376, %rd375, 2;
	add.s64 	%rd377, %rd24, %rd376;
	st.global.u32 	[%rd377+24576], %r1991;
	bar.warp.sync 	-1;
	bra.uni 	$L__BB15_333;
$L__BB15_298:
	ld.param.u32 	%r2093, [_ZN3cub18CUB_300001_SM_10006detail10radix_sort29DeviceRadixSortOnesweepKernelINS1_5radix10policy_hubIiiyE10Policy1000ELNS0_9SortOrderE0EiiyiiNS1_21identity_decomposer_tEEEvPT5_SB_PT3_PKSC_PT1_PKSG_PT2_PKSK_T4_iiT6__param_8];
	mad.lo.s32 	%r439, %r3, -6528, %r2093;
	shl.b32 	%r1994, %r352, 3;
	add.s32 	%r1996, %r1939, %r1994;
	ld.shared.u64 	%rd26, [%r1996+26112];
	setp.ge.s32 	%p188, %r437, %r439;
	@%p188 bra 	$L__BB15_300;
	ld.shared.u32 	%r1997, [%r438];
	add.s64 	%rd378, %rd26, %rd25;
	shl.b64 	%rd379, %rd378, 2;
	add.s64 	%rd380, %rd24, %rd379;
	st.global.u32 	[%rd380], %r1997;
$L__BB15_300:
	bar.warp.sync 	-1;
	shl.b32 	%r1998, %r353, 3;
	add.s32 	%r2000, %r1939, %r1998;
	ld.shared.u64 	%rd27, [%r2000+26112];
	add.s32 	%r2001, %r437, 384;
	setp.ge.s32 	%p189, %r2001, %r439;
	@%p189 bra 	$L__BB15_302;
	ld.shared.u32 	%r2002, [%r438+1536];
	add.s64 	%rd381, %rd27, %rd25;
	shl.b64 	%rd382, %rd381, 2;
	add.s64 	%rd383, %rd24, %rd382;
	st.global.u32 	[%rd383+1536], %r2002;
$L__BB15_302:
	bar.warp.sync 	-1;
	shl.b32 	%r2003, %r354, 3;
	add.s32 	%r2005, %r1939, %r2003;
	ld.shared.u64 	%rd28, [%r2005+26112];
	add.s32 	%r2006, %r437, 768;
	setp.ge.s32 	%p190, %r2006, %r439;
	@%p190 bra 	$L__BB15_304;
	ld.shared.u32 	%r2007, [%r438+3072];
	add.s64 	%rd384, %rd28, %rd25;
	shl.b64 	%rd385, %rd384, 2;
	add.s64 	%rd386, %rd24, %rd385;
	st.global.u32 	[%rd386+3072], %r2007;
$L__BB15_304:
	bar.warp.sync 	-1;
	shl.b32 	%r2008, %r355, 3;
	add.s32 	%r2010, %r1939, %r2008;
	ld.shared.u64 	%rd29, [%r2010+26112];
	add.s32 	%r2011, %r437, 1152;
	setp.ge.s32 	%p191, %r2011, %r439;
	@%p191 bra 	$L__BB15_306;
	ld.shared.u32 	%r2012, [%r438+4608];
	add.s64 	%rd387, %rd29, %rd25;
	shl.b64 	%rd388, %rd387, 2;
	add.s64 	%rd389, %rd24, %rd388;
	st.global.u32 	[%rd389+4608], %r2012;
$L__BB15_306:
	bar.warp.sync 	-1;
	shl.b32 	%r2013, %r356, 3;
	add.s32 	%r2015, %r1939, %r2013;
	ld.shared.u64 	%rd30, [%r2015+26112];
	add.s32 	%r2016, %r437, 1536;
	setp.ge.s32 	%p192, %r2016, %r439;
	@%p192 bra 	$L__BB15_308;
	ld.shared.u32 	%r2017, [%r438+6144];
	add.s64 	%rd390, %rd30, %rd25;
	shl.b64 	%rd391, %rd390, 2;
	add.s64 	%rd392, %rd24, %rd391;
	st.global.u32 	[%rd392+6144], %r2017;
$L__BB15_308:
	bar.warp.sync 	-1;
	shl.b32 	%r2018, %r357, 3;
	add.s32 	%r2020, %r1939, %r2018;
	ld.shared.u64 	%rd31, [%r2020+26112];
	add.s32 	%r2021, %r437, 1920;
	setp.ge.s32 	%p193, %r2021, %r439;
	@%p193 bra 	$L__BB15_310;
	ld.shared.u32 	%r2022, [%r438+7680];
	add.s64 	%rd393, %rd31, %rd25;
	shl.b64 	%rd394, %rd393, 2;
	add.s64 	%rd395, %rd24, %rd394;
	st.global.u32 	[%rd395+7680], %r2022;
$L__BB15_310:
	bar.warp.sync 	-1;
	shl.b32 	%r2023, %r358, 3;
	add.s32 	%r2025, %r1939, %r2023;
	ld.shared.u64 	%rd32, [%r2025+26112];
	add.s32 	%r2026, %r437, 2304;
	setp.ge.s32 	%p194, %r2026, %r439;
	@%p194 bra 	$L__BB15_312;
	ld.shared.u32 	%r2027, [%r438+9216];
	add.s64 	%rd396, %rd32, %rd25;
	shl.b64 	%rd397, %rd396, 2;
	add.s64 	%rd398, %rd24, %rd397;
	st.global.u32 	[%rd398+9216], %r2027;
$L__BB15_312:
	bar.warp.sync 	-1;
	shl.b32 	%r2028, %r359, 3;
	add.s32 	%r2030, %r1939, %r2028;
	ld.shared.u64 	%rd33, [%r2030+26112];
	add.s32 	%r2031, %r437, 2688;
	setp.ge.s32 	%p195, %r2031, %r439;
	@%p195 bra 	$L__BB15_314;
	ld.shared.u32 	%r2032, [%r438+10752];
	add.s64 	%rd399, %rd33, %rd25;
	shl.b64 	%rd400, %rd399, 2;
	add.s64 	%rd401, %rd24, %rd400;
	st.global.u32 	[%rd401+10752], %r2032;
$L__BB15_314:
	bar.warp.sync 	-1;
	shl.b32 	%r2033, %r360, 3;
	add.s32 	%r2035, %r1939, %r2033;
	ld.shared.u64 	%rd34, [%r2035+26112];
	or.b32  	%r2036, %r437, 3072;
	setp.ge.s32 	%p196, %r2036, %r439;
	@%p196 bra 	$L__BB15_316;
	ld.shared.u32 	%r2037, [%r438+12288];
	add.s64 	%rd402, %rd34, %rd25;
	shl.b64 	%rd403, %rd402, 2;
	add.s64 	%rd404, %rd24, %rd403;
	st.global.u32 	[%rd404+12288], %r2037;
$L__BB15_316:
	bar.warp.sync 	-1;
	shl.b32 	%r2038, %r361, 3;
	add.s32 	%r2040, %r1939, %r2038;
	ld.shared.u64 	%rd35, [%r2040+26112];
	add.s32 	%r2041, %r437, 3456;
	setp.ge.s32 	%p197, %r2041, %r439;
	@%p197 bra 	$L__BB15_318;
	ld.shared.u32 	%r2042, [%r438+13824];
	add.s64 	%rd405, %rd35, %rd25;
	shl.b64 	%rd406, %rd405, 2;
	add.s64 	%rd407, %rd24, %rd406;
	st.global.u32 	[%rd407+13824], %r2042;
$L__BB15_318:
	bar.warp.sync 	-1;
	shl.b32 	%r2043, %r362, 3;
	add.s32 	%r2045, %r1939, %r2043;
	ld.shared.u64 	%rd36, [%r2045+26112];
	add.s32 	%r2046, %r437, 3840;
	setp.ge.s32 	%p198, %r2046, %r439;
	@%p198 bra 	$L__BB15_320;
	ld.shared.u32 	%r2047, [%r438+15360];
	add.s64 	%rd408, %rd36, %rd25;
	shl.b64 	%rd409, %rd408, 2;
	add.s64 	%rd410, %rd24, %rd409;
	st.global.u32 	[%rd410+15360], %r2047;
$L__BB15_320:
	bar.warp.sync 	-1;
	shl.b32 	%r2048, %r363, 3;
	add.s32 	%r2050, %r1939, %r2048;
	ld.shared.u64 	%rd37, [%r2050+26112];
	add.s32 	%r2051, %r437, 4224;
	setp.ge.s32 	%p199, %r2051, %r439;
	@%p199 bra 	$L__BB15_322;
	ld.shared.u32 	%r2052, [%r438+16896];
	add.s64 	%rd411, %rd37, %rd25;
	shl.b64 	%rd412, %rd411, 2;
	add.s64 	%rd413, %rd24, %rd412;
	st.global.u32 	[%rd413+16896], %r2052;
$L__BB15_322:
	bar.warp.sync 	-1;
	shl.b32 	%r2053, %r364, 3;
	add.s32 	%r2055, %r1939, %r2053;
	ld.shared.u64 	%rd38, [%r2055+26112];
	add.s32 	%r2056, %r437, 4608;
	setp.ge.s32 	%p200, %r2056, %r439;
	@%p200 bra 	$L__BB15_324;
	ld.shared.u32 	%r2057, [%r438+18432];
	add.s64 	%rd414, %rd38, %rd25;
	shl.b64 	%rd415, %rd414, 2;
	add.s64 	%rd416, %rd24, %rd415;
	st.global.u32 	[%rd416+18432], %r2057;
$L__BB15_324:
	bar.warp.sync 	-1;
	shl.b32 	%r2058, %r365, 3;
	add.s32 	%r2060, %r1939, %r2058;
	ld.shared.u64 	%rd39, [%r2060+26112];
	add.s32 	%r2061, %r437, 4992;
	setp.ge.s32 	%p201, %r2061, %r439;
	@%p201 bra 	$L__BB15_326;
	ld.shared.u32 	%r2062, [%r438+19968];
	add.s64 	%rd417, %rd39, %rd25;
	shl.b64 	%rd418, %rd417, 2;
	add.s64 	%rd419, %rd24, %rd418;
	st.global.u32 	[%rd419+19968], %r2062;
$L__BB15_326:
	bar.warp.sync 	-1;
	shl.b32 	%r2063, %r366, 3;
	add.s32 	%r2065, %r1939, %r2063;
	ld.shared.u64 	%rd40, [%r2065+26112];
	add.s32 	%r2066, %r437, 5376;
	setp.ge.s32 	%p202, %r2066, %r439;
	@%p202 bra 	$L__BB15_328;
	ld.shared.u32 	%r2067, [%r438+21504];
	add.s64 	%rd420, %rd40, %rd25;
	shl.b64 	%rd421, %rd420, 2;
	add.s64 	%rd422, %rd24, %rd421;
	st.global.u32 	[%rd422+21504], %r2067;
$L__BB15_328:
	bar.warp.sync 	-1;
	shl.b32 	%r2068, %r367, 3;
	add.s32 	%r2070, %r1939, %r2068;
	ld.shared.u64 	%rd41, [%r2070+26112];
	add.s32 	%r2071, %r437, 5760;
	setp.ge.s32 	%p203, %r2071, %r439;
	@%p203 bra 	$L__BB15_330;
	ld.shared.u32 	%r2072, [%r438+23040];
	add.s64 	%rd423, %rd41, %rd25;
	shl.b64 	%rd424, %rd423, 2;
	add.s64 	%rd425, %rd24, %rd424;
	st.global.u32 	[%rd425+23040], %r2072;
$L__BB15_330:
	bar.warp.sync 	-1;
	shl.b32 	%r2073, %r368, 3;
	add.s32 	%r2075, %r1939, %r2073;
	ld.shared.u64 	%rd426, [%r2075+26112];
	add.s64 	%rd42, %rd426, %rd25;
	or.b32  	%r2076, %r437, 6144;
	setp.ge.s32 	%p204, %r2076, %r439;
	@%p204 bra 	$L__BB15_332;
	ld.shared.u32 	%r2077, [%r438+24576];
	shl.b64 	%rd427, %rd42, 2;
	add.s64 	%rd428, %rd24, %rd427;
	st.global.u32 	[%rd428+24576], %r2077;
$L__BB15_332:
	bar.warp.sync 	-1;
$L__BB15_333:
	ret;

}


// ===== COMPILED SASS (sm_100) =====

	.target	sm_100

	.elftype	@"ET_EXEC"


//--------------------- .note.nv.tkinfo           --------------------------
	.section	.note.nv.tkinfo,"",@"SHT_NOTE"
	.sectionflags	@"SHF_NOTE_NV_TKINFO"
	.tkinfo
        /*0018*/ 	.word	0x00000002
        /*0030*/ 	.string	""
        /*0030*/ 	.string	"ptxas"
        /*0030*/ 	.string	"Cuda compilation tools, release 13.0, V13.0.88"
        /*0030*/ 	.string	"Build cuda_13.0.r13.0/compiler.36424714_0"
        /*0030*/ 	.string	"-arch sm_100 -m 64 "



//--------------------- .note.nv.cuinfo           --------------------------
	.section	.note.nv.cuinfo,"",@"SHT_NOTE"
	.sectionflags	@"SHF_NOTE_NV_CUINFO"
        /*0018*/ 	.short	0x0002
        /*001a*/ 	.short	0x0064
        /*001c*/ 	.short	0x0082
	.zero		2


//--------------------- .nv.info                  --------------------------
	.section	.nv.info,"",@"SHT_CUDA_INFO"
	.align	4


	//----- nvinfo : EIATTR_REGCOUNT
	.align		4
        /*0000*/ 	.byte	0x04, 0x2f
        /*0002*/ 	.short	(.L_46 - .L_45)
	.align		4
.L_45:
        /*0004*/ 	.word	index@(_ZN6thrust24THRUST_300001_SM_1000_NS8cuda_cub4core6detail13_kernel_agentINS1_15__reduce_by_key9InitAgentIN3cub18CUB_300001_SM_100024ReduceByKeyScanTileStateIiiLb1EEEiPiEEJSA_iSB_EEEvDpT0_)
        /*0008*/ 	.word	0x0000000e


	//----- nvinfo : EIATTR_FRAME_SIZE
	.align		4
.L_46:
        /*000c*/ 	.byte	0x04, 0x11
        /*000e*/ 	.short	(.L_48 - .L_47)
	.align		4
.L_47:
        /*0010*/ 	.word	index@(_ZN6thrust24THRUST_300001_SM_1000_NS8cuda_cub4core6detail13_kernel_agentINS1_15__reduce_by_key9InitAgentIN3cub18CUB_300001_SM_100024ReduceByKeyScanTileStateIiiLb1EEEiPiEEJSA_iSB_EEEvDpT0_)
        /*0014*/ 	.word	0x00000000


	//----- nvinfo : EIATTR_REGCOUNT
	.align		4
.L_48:
        /*0018*/ 	.byte	0x04, 0x2f
        /*001a*/ 	.short	(.L_50 - .L_49)
	.align		4
.L_49:
        /*001c*/ 	.word	index@(_ZN6thrust24THRUST_300001_SM_1000_NS8cuda_cub4core6detail13_kernel_agentINS1_15__reduce_by_key16ReduceByKeyAgentINS0_6detail15normal_iteratorINS0_10device_ptrIiEEEESB_SB_SB_N4cuda3std3__48equal_toIiEENSE_4plusIiEEPiiEEJSB_SB_SB_SB_SJ_N3cub18CUB_300001_SM_100024ReduceByKeyScanTileStateIiiLb1EEESG_SI_iiEEEvDpT0_)
        /*0020*/ 	.word	0x0000003e


	//----- nvinfo : EIATTR_FRAME_SIZE
	.align		4
.L_50:
        /*0024*/ 	.byte	0x04, 0x11
        /*0026*/ 	.short	(.L_52 - .L_51)
	.align		4
.L_51:
        /*0028*/ 	.word	index@(_ZN6thrust24THRUST_300001_SM_1000_NS8cuda_cub4core6detail13_kernel_agentINS1_15__reduce_by_key16ReduceByKeyAgentINS0_6detail15normal_iteratorINS0_10device_ptrIiEEEESB_SB_SB_N4cuda3std3__48equal_toIiEENSE_4plusIiEEPiiEEJSB_SB_SB_SB_SJ_N3cub18CUB_300001_SM_100024ReduceByKeyScanTileStateIiiLb1EEESG_SI_iiEEEvDpT0_)
        /*002c*/ 	.word	0x00000000


	//----- nvinfo : EIATTR_REGCOUNT
	.align		4
.L_52:
        /*0030*/ 	.byte	0x04, 0x2f
        /*0032*/ 	.short	(.L_54 - .L_53)
	.align		4
.L_53:
        /*0034*/ 	.word	index@(_ZN6thrust24THRUST_300001_SM_1000_NS8cuda_cub4core6detail13_kernel_agentINS1_15__reduce_by_key9InitAgentIN3cub18CUB_300001_SM_100024ReduceByKeyScanTileStateIilLb1EEElPlEEJSA_lSB_EEEvDpT0_)
        /*0038*/ 	.word	0x0000000e


	//----- nvinfo : EIATTR_FRAME_SIZE
	.align		4
.L_54:
        /*003c*/ 	.byte	0x04, 0x11
        /*003e*/ 	.short	(.L_56 - .L_55)
	.align		4
.L_55:
        /*0040*/ 	.word	index@(_ZN6thrust24THRUST_300001_SM_1000_NS8cuda_cub4core6detail13_kernel_agentINS1_15__reduce_by_key9InitAgentIN3cub18CUB_300001_SM_100024ReduceByKeyScanTileStateIilLb1EEElPlEEJSA_lSB_EEEvDpT0_)
        /*0044*/ 	.word	0x00000000


	//----- nvinfo : EIATTR_REGCOUNT
	.align		4
.L_56:
        /*0048*/ 	.byte	0x04, 0x2f
        /*004a*/ 	.short	(.L_58 - .L_57)
	.align		4
.L_57:
        /*004c*/ 	.word	index@(_ZN6thrust24THRUST_300001_SM_1000_NS8cuda_cub4core6detail13_kernel_agentINS1_15__reduce_by_key16ReduceByKeyAgentINS0_6detail15normal_iteratorINS0_10device_ptrIiEEEESB_SB_SB_N4cuda3std3__48equal_toIiEENSE_4plusIiEEPllEEJSB_SB_SB_SB_SJ_N3cub18CUB_300001_SM_100024ReduceByKeyScanTileStateIilLb1EEESG_SI_llEEEvDpT0_)
        /*0050*/ 	.word	0x0000003a


	//----- nvinfo : EIATTR_FRAME_SIZE
	.align		4
.L_58:
        /*0054*/ 	.byte	0x04, 0x11
        /*0056*/ 	.short	(.L_60 - .L_59)
	.align		4
.L_59:
        /*0058*/ 	.word	index@(_ZN6thrust24THRUST_300001_SM_1000_NS8cuda_cub4core6detail13_kernel_agentINS1_15__reduce_by_key16ReduceByKeyAgentINS0_6detail15normal_iteratorINS0_10device_ptrIiEEEESB_SB_SB_N4cuda3std3__48equal_toIiEENSE_4plusIiEEPllEEJSB_SB_SB_SB_SJ_N3cub18CUB_300001_SM_100024ReduceByKeyScanTileStateIilLb1EEESG_SI_llEEEvDpT0_)
        /*005c*/ 	.word	0x00000000


	//----- nvinfo : EIATTR_REGCOUNT
	.align		4
.L_60:
        /*0060*/ 	.byte	0x04, 0x2f
        /*0062*/ 	.short	(.L_62 - .L_61)
	.align		4
.L_61:
        /*0064*/ 	.word	index@(_ZN3cub18CUB_300001_SM_10006detail11EmptyKernelIvEEvv)
        /*0068*/ 	.word	0x00000004


	//----- nvinfo : EIATTR_FRAME_SIZE
	.align		4
.L_62:
        /*006c*/ 	.byte	0x04, 0x11
        /*006e*/ 	.short	(.L_64 - .L_63)
	.align		4
.L_63:
        /*0070*/ 	.word	index@(_ZN3cub18CUB_300001_SM_10006detail11EmptyKernelIvEEvv)
        /*0074*/ 	.word	0x00000000


	//----- nvinfo : EIATTR_REGCOUNT
	.align		4
.L_64:
        /*0078*/ 	.byte	0x04, 0x2f
        /*007a*/ 	.short	(.L_66 - .L_65)
	.align		4
.L_65:
        /*007c*/ 	.word	index@(_ZN3cub18CUB_300001_SM_10006detail8for_each13static_kernelINS2_12policy_hub_t12policy_500_tEmN6thrust24THRUST_300001_SM_1000_NS8cuda_cub20__uninitialized_fill7functorINS7_10device_ptrIiEEiEEEEvT0_T1_)
        /*0080*/ 	.word	0x00000008


	//----- nvinfo : EIATTR_FRAME_SIZE
	.align		4
.L_66:
        /*0084*/ 	.byte	0x04, 0x11
        /*0086*/ 	.short	(.L_68 - .L_67)
	.align		4
.L_67:
        /*0088*/ 	.word	index@(_ZN3cub18CUB_300001_SM_10006detail8for_each13static_kernelINS2_12policy_hub_t12policy_500_tEmN6thrust24THRUST_300001_SM_1000_NS8cuda_cub20__uninitialized_fill7functorINS7_10device_ptrIiEEiEEEEvT0_T1_)
        /*008c*/ 	.word	0x00000000


	//----- nvinfo : EIATTR_REGCOUNT
	.align		4
.L_68:
        /*0090*/ 	.byte	0x04, 0x2f
        /*0092*/ 	.short	(.L_70 - .L_69)
	.align		4
.L_69:
        /*0094*/ 	.word	index@(_ZN3cub18CUB_300001_SM_10006detail6reduce28DeviceReduceSingleTileKernelINS2_10policy_hubIljN4cuda3std3__44plusIlEEE10Policy1000EN6thrust24THRUST_300001_SM_1000_NS18transform_iteratorI6count5NSD_6detail15normal_iteratorINSD_10device_ptrIiEEEEllEEPljS9_llNS7_10__identityEEEvT0_T1_T2_T3_T4_T6_)
        /*0098*/ 	.word	0x00000028


	//----- nvinfo : EIATTR_FRAME_SIZE
	.align		4
.L_70:
        /*009c*/ 	.byte	0x04, 0x11
        /*009e*/ 	.short	(.L_72 - .L_71)
	.align		4
.L_71:
        /*00a0*/ 	.word	index@(_ZN3cub18CUB_300001_SM_10006detail6reduce28DeviceReduceSingleTileKernelINS2_10policy_hubIljN4cuda3std3__44plusIlEEE10Policy1000EN6thrust24THRUST_300001_SM_1000_NS18transform_iteratorI6count5NSD_6detail15normal_iteratorINSD_10device_ptrIiEEEEllEEPljS9_llNS7_10__identityEEEvT0_T1_T2_T3_T4_T6_)
        /*00a4*/ 	.word	0x00000000


	//----- nvinfo : EIATTR_REGCOUNT
	.align		4
.L_72:
        /*00a8*/ 	.byte	0x04, 0x2f
        /*00aa*/ 	.short	(.L_74 - .L_73)
	.align		4
.L_73:
        /*00ac*/ 	.word	index@(_ZN3cub18CUB_300001_SM_10006detail6reduce18DeviceReduceKernelINS2_10policy_hubIljN4cuda3std3__44plusIlEEE10Policy1000EN6thrust24THRUST_300001_SM_1000_NS18transform_iteratorI6count5NSD_6detail15normal_iteratorINSD_10device_ptrIiEEEEllEEjS9_lNS7_10__identityEEEvT0_PT3_T1_NS0_13GridEvenShareISQ_EET2_T4_)
        /*00b0*/ 	.word	0x00000020


	//----- nvinfo : EIATTR_FRAME_SIZE
	.align		4
.L_74:
        /*00b4*/ 	.byte	0x04, 0x11
        /*00b6*/ 	.short	(.L_76 - .L_75)
	.align		4
.L_75:
        /*00b8*/ 	.word	index@(_ZN3cub18CUB_300001_SM_10006detail6reduce18DeviceReduceKernelINS2_10policy_hubIljN4cuda3std3__44plusIlEEE10Policy1000EN6thrust24THRUST_300001_SM_1000_NS18transform_iteratorI6count5NSD_6detail15normal_iteratorINSD_10device_ptrIiEEEEllEEjS9_lNS7_10__identityEEEvT0_PT3_T1_NS0_13GridEvenShareISQ_EET2_T4_)
        /*00bc*/ 	.word	0x00000000


	//----- nvinfo : EIATTR_REGCOUNT
	.align		4
.L_76:
        /*00c0*/ 	.byte	0x04, 0x2f
        /*00c2*/ 	.short	(.L_78 - .L_77)
	.align		4
.L_77:
        /*00c4*/ 	.word	index@(_ZN3cub18CUB_300001_SM_10006detail6reduce28DeviceReduceSingleTileKernelINS2_10policy_hubIljN4cuda3std3__44plusIlEEE10Policy1000EPlSC_iS9_llNS7_10__identityEEEvT0_T1_T2_T3_T4_T6_)
        /*00c8*/ 	.word	0x00000030


	//----- nvinfo : EIATTR_FRAME_SIZE
	.align		4
.L_78:
        /*00cc*/ 	.byte	0x04, 0x11
        /*00ce*/ 	.short	(.L_80 - .L_79)
	.align		4
.L_79:
        /*00d0*/ 	.word	index@(_ZN3cub18CUB_300001_SM_10006detail6reduce28DeviceReduceSingleTileKernelINS2_10policy_hubIljN4cuda3std3__44plusIlEEE10Policy1000EPlSC_iS9_llNS7_10__identityEEEvT0_T1_T2_T3_T4_T6_)
        /*00d4*/ 	.word	0x00000000


	//----- nvinfo : EIATTR_REGCOUNT
	.align		4
.L_80:
        /*00d8*/ 	.byte	0x04, 0x2f
        /*00da*/ 	.short	(.L_82 - .L_81)
	.align		4
.L_81:
        /*00dc*/ 	.word	index@(_ZN3cub18CUB_300001_SM_10006detail6reduce28DeviceReduceSingleTileKernelINS2_10policy_hubIlyN4cuda3std3__44plusIlEEE10Policy1000EN6thrust24THRUST_300001_SM_1000_NS18transform_iteratorI6count5NSD_6detail15normal_iteratorINSD_10device_ptrIiEEEEllEEPlyS9_llNS7_10__identityEEEvT0_T1_T2_T3_T4_T6_)
        /*00e0*/ 	.word	0x00000026


	//----- nvinfo : EIATTR_FRAME_SIZE
	.align		4
.L_82:
        /*00e4*/ 	.byte	0x04, 0x11
        /*00e6*/ 	.short	(.L_84 - .L_83)
	.align		4
.L_83:
        /*00e8*/ 	.word	index@(_ZN3cub18CUB_300001_SM_10006detail6reduce28DeviceReduceSingleTileKernelINS2_10policy_hubIlyN4cuda3std3__44plusIlEEE10Policy1000EN6thrust24THRUST_300001_SM_1000_NS18transform_iteratorI6count5NSD_6detail15normal_iteratorINSD_10device_ptrIiEEEEllEEPlyS9_llNS7_10__identityEEEvT0_T1_T2_T3_T4_T6_)
        /*00ec*/ 	.word	0x00000000


	//----- nvinfo : EIATTR_REGCOUNT
	.align		4
.L_84:
        /*00f0*/ 	.byte	0x04, 0x2f
        /*00f2*/ 	.short	(.L_86 - .L_85)
	.align		4
.L_85:
        /*00f4*/ 	.word	index@(_ZN3cub18CUB_300001_SM_10006detail6reduce18DeviceReduceKernelINS2_10policy_hubIlyN4cuda3std3__44plusIlEEE10Policy1000EN6thrust24THRUST_300001_SM_1000_NS18transform_iteratorI6count5NSD_6detail15normal_iteratorINSD_10device_ptrIiEEEEllEEyS9_lNS7_10__identityEEEvT0_PT3_T1_NS0_13GridEvenShareISQ_EET2_T4_)
        /*00f8*/ 	.word	0x0000001f


	//----- nvinfo : EIATTR_FRAME_SIZE
	.align		4
.L_86:
        /*00fc*/ 	.byte	0x04, 0x11
        /*00fe*/ 	.short	(.L_88 - .L_87)
	.align		4
.L_87:
        /*0100*/ 	.word	index@(_ZN3cub18CUB_300001_SM_10006detail6reduce18DeviceReduceKernelINS2_10policy_hubIlyN4cuda3std3__44plusIlEEE10Policy1000EN6thrust24THRUST_300001_SM_1000_NS18transform_iteratorI6count5NSD_6detail15normal_iteratorINSD_10device_ptrIiEEEEllEEyS9_lNS7_10__identityEEEvT0_PT3_T1_NS0_13GridEvenShareISQ_EET2_T4_)
        /*0104*/ 	.word	0x00000000


	//----- nvinfo : EIATTR_REGCOUNT
	.align		4
.L_88:
        /*0108*/ 	.byte	0x04, 0x2f
        /*010a*/ 	.short	(.L_90 - .L_89)
	.align		4
.L_89:
        /*010c*/ 	.word	index@(_ZN3cub18CUB_300001_SM_10006detail6reduce28DeviceReduceSingleTileKernelINS2_10policy_hubIlyN4cuda3std3__44plusIlEEE10Policy1000EPlSC_iS9_llNS7_10__identityEEEvT0_T1_T2_T3_T4_T6_)
        /*0110*/ 	.word	0x00000030


	//----- nvinfo : EIATTR_FRAME_SIZE
	.align		4
.L_90:
        /*0114*/ 	.byte	0x04, 0x11
        /*0116*/ 	.short	(.L_92 - .L_91)
	.align		4
.L_91:
        /*0118*/ 	.word	index@(_ZN3cub18CUB_300001_SM_10006detail6reduce28DeviceReduceSingleTileKernelINS2_10policy_hubIlyN4cuda3std3__44plusIlEEE10Policy1000EPlSC_iS9_llNS7_10__identityEEEvT0_T1_T2_T3_T4_T6_)
        /*011c*/ 	.word	0x00000000


	//----- nvinfo : EIATTR_REGCOUNT
	.align		4
.L_92:
        /*0120*/ 	.byte	0x04, 0x2f
        /*0122*/ 	.short	(.L_94 - .L_93)
	.align		4
.L_93:
        /*0124*/ 	.word	index@(_ZN3cub18CUB_300001_SM_10006detail10radix_sort31DeviceRadixSortSingleTileKernelINS1_5radix10policy_hubIiiyE10Policy1000ELNS0_9SortOrderE0EiiyNS1_21identity_decomposer_tEEEvPKT1_PSA_PKT2_PSE_T3_iiT4_)
        /*0128*/ 	.word	0x00000099


	//----- nvinfo : EIATTR_FRAME_SIZE
	.align		4
.L_94:
        /*012c*/ 	.byte	0x04, 0x11
        /*012e*/ 	.short	(.L_96 - .L_95)
	.align		4
.L_95:
        /*0130*/ 	.word	index@(_ZN3cub18CUB_300001_SM_10006detail10radix_sort31DeviceRadixSortSingleTileKernelINS1_5radix10policy_hubIiiyE10Policy1000ELNS0_9SortOrderE0EiiyNS1_21identity_decomposer_tEEEvPKT1_PSA_PKT2_PSE_T3_iiT4_)
        /*0134*/ 	.word	0x00000000


	//----- nvinfo : EIATTR_REGCOUNT
	.align		4
.L_96:
        /*0138*/ 	.byte	0x04, 0x2f
        /*013a*/ 	.short	(.L_98 - .L_97)
	.align		4
.L_97:
        /*013c*/ 	.word	index@(_ZN3cub18CUB_300001_SM_10006detail10radix_sort30DeviceRadixSortHistogramKernelINS1_5radix10policy_hubIiiyE10Policy1000ELNS0_9SortOrderE0EiyNS1_21identity_decomposer_tEEEvPT2_PKT1_SA_iiT3_)
        /*0140*/ 	.word	0x00000020


	//----- nvinfo : EIATTR_FRAME_SIZE
	.align		4
.L_98:
        /*0144*/ 	.byte	0x04, 0x11
        /*0146*/ 	.short	(.L_100 - .L_99)
	.align		4
.L_99:
        /*0148*/ 	.word	index@(_ZN3cub18CUB_300001_SM_10006detail10radix_sort30DeviceRadixSortHistogramKernelINS1_5radix10policy_hubIiiyE10Policy1000ELNS0_9SortOrderE0EiyNS1_21identity_decomposer_tEEEvPT2_PKT1_SA_iiT3_)
        /*014c*/ 	.word	0x00000000


	//----- nvinfo : EIATTR_REGCOUNT
	.align		4
.L_100:
        /*0150*/ 	.byte	0x04, 0x2f
        /*0152*/ 	.short	(.L_102 - .L_101)
	.align		4
.L_101:
        /*0154*/ 	.word	index@(_ZN3cub18CUB_300001_SM_10006detail10radix_sort33DeviceRadixSortExclusiveSumKernelINS1_5radix10policy_hubIiiyE10Policy1000EyEEvPT0_)
        /*0158*/ 	.word	0x00000020


	//----- nvinfo : EIATTR_FRAME_SIZE
	.align		4
.L_102:
        /*015c*/ 	.byte	0x04, 0x11
        /*015e*/ 	.short	(.L_104 - .L_103)
	.align		4
.L_103:
        /*0160*/ 	.word	index@(_ZN3cub18CUB_300001_SM_10006detail10radix_sort33DeviceRadixSortExclusiveSumKernelINS1_5radix10policy_hubIiiyE10Policy1000EyEEvPT0_)
        /*0164*/ 	.word	0x00000000


	//----- nvinfo : EIATTR_REGCOUNT
	.align		4
.L_104:
        /*0168*/ 	.byte	0x04, 0x2f
        /*016a*/ 	.short	(.L_106 - .L_105)
	.align		4
.L_105:
        /*016c*/ 	.word	index@(_ZN3cub18CUB_300001_SM_10006detail10radix_sort29DeviceRadixSortOnesweepKernelINS1_5radix10policy_hubIiiyE10Policy1000ELNS0_9SortOrderE0EiiyiiNS1_21identity_decomposer_tEEEvPT5_SB_PT3_PKSC_PT1_PKSG_PT2_PKSK_T4_iiT6_)
        /*0170*/ 	.word	0x00000049


	//----- nvinfo : EIATTR_FRAME_SIZE
	.align		4
.L_106:
        /*0174*/ 	.byte	0x04, 0x11
        /*0176*/ 	.short	(.L_108 - .L_107)
	.align		4
.L_107:
        /*0178*/ 	.word	index@(_ZN3cub18CUB_300001_SM_10006detail10radix_sort29DeviceRadixSortOnesweepKernelINS1_5radix10policy_hubIiiyE10Policy1000ELNS0_9SortOrderE0EiiyiiNS1_21identity_decomposer_tEEEvPT5_SB_PT3_PKSC_PT1_PKSG_PT2_PKSK_T4_iiT6_)
        /*017c*/ 	.word	0x00000000


	//----- nvinfo : EIATTR_MIN_STACK_SIZE
	.align		4
.L_108:
        /*0180*/ 	.byte	0x04, 0x12
        /*0182*/ 	.short	(.L_110 - .L_109)
	.align		4
.L_109:
        /*0184*/ 	.word	index@(_ZN3cub18CUB_300001_SM_10006detail10radix_sort29DeviceRadixSortOnesweepKernelINS1_5radix10policy_hubIiiyE10Policy1000ELNS0_9SortOrderE0EiiyiiNS1_21identity_decomposer_tEEEvPT5_SB_PT3_PKSC_PT1_PKSG_PT2_PKSK_T4_iiT6_)
        /*0188*/ 	.word	0x00000000


	//----- nvinfo : EIATTR_MIN_STACK_SIZE
	.align		4
.L_110:
        /*018c*/ 	.byte	0x04, 0x12
        /*018e*/ 	.short	(.L_112 - .L_111)
	.align		4
.L_111:
        /*0190*/ 	.word	index@(_ZN3cub18CUB_300001_SM_10006detail10radix_sort33DeviceRadixSortExclusiveSumKernelINS1_5radix10policy_hubIiiyE10Policy1000EyEEvPT0_)
        /*0194*/ 	.word	0x00000000


	//----- nvinfo : EIATTR_MIN_STACK_SIZE
	.align		4
.L_112:
        /*0198*/ 	.byte	0x04, 0x12
        /*019a*/ 	.short	(.L_114 - .L_113)
	.align		4
.L_113:
        /*019c*/ 	.word	index@(_ZN3cub18CUB_300001_SM_10006detail10radix_sort30DeviceRadixSortHistogramKernelINS1_5radix10policy_hubIiiyE10Policy1000ELNS0_9SortOrderE0EiyNS1_21identity_decomposer_tEEEvPT2_PKT1_SA_iiT3_)
        /*01a0*/ 	.word	0x00000000


	//----- nvinfo : EIATTR_MIN_STACK_SIZE
	.align		4
.L_114:
        /*01a4*/ 	.byte	0x04, 0x12
        /*01a6*/ 	.short	(.L_116 - .L_115)
	.align		4
.L_115:
        /*01a8*/ 	.word	index@(_ZN3cub18CUB_300001_SM_10006detail10radix_sort31DeviceRadixSortSingleTileKernelINS1_5radix10policy_hubIiiyE10Policy1000ELNS0_9SortOrderE0EiiyNS1_21identity_decomposer_tEEEvPKT1_PSA_PKT2_PSE_T3_iiT4_)
        /*01ac*/ 	.word	0x00000000


	//----- nvinfo : EIATTR_MIN_STACK_SIZE
	.align		4
.L_116:
        /*01b0*/ 	.byte	0x04, 0x12
        /*01b2*/ 	.short	(.L_118 - .L_117)
	.align		4
.L_117:
        /*01b4*/ 	.word	index@(_ZN3cub18CUB_300001_SM_10006detail6reduce28DeviceReduceSingleTileKernelINS2_10policy_hubIlyN4cuda3std3__44plusIlEEE10Policy1000EPlSC_iS9_llNS7_10__identityEEEvT0_T1_T2_T3_T4_T6_)
        /*01b8*/ 	.word	0x00000000


	//----- nvinfo : EIATTR_MIN_STACK_SIZE
	.align		4
.L_118:
        /*01bc*/ 	.byte	0x04, 0x12
        /*01be*/ 	.short	(.L_120 - .L_119)
	.align		4
.L_119:
        /*01c0*/ 	.word	index@(_ZN3cub18CUB_300001_SM_10006detail6reduce18DeviceReduceKernelINS2_10policy_hubIlyN4cuda3std3__44plusIlEEE10Policy1000EN6thrust24THRUST_300001_SM_1000_NS18transform_iteratorI6count5NSD_6detail15normal_iteratorINSD_10device_ptrIiEEEEllEEyS9_lNS7_10__identityEEEvT0_PT3_T1_NS0_13GridEvenShareISQ_EET2_T4_)
        /*01c4*/ 	.word	0x00000000


	//----- nvinfo : EIATTR_MIN_STACK_SIZE
	.align		4
.L_120:
        /*01c8*/ 	.byte	0x04, 0x12
        /*01ca*/ 	.short	(.L_122 - .L_121)
	.align		4
.L_121:
        /*01cc*/ 	.word	index@(_ZN3cub18CUB_300001_SM_10006detail6reduce28DeviceReduceSingleTileKernelINS2_10policy_hubIlyN4cuda3std3__44plusIlEEE10Policy1000EN6thrust24THRUST_300001_SM_1000_NS18transform_iteratorI6count5NSD_6detail15normal_iteratorINSD_10device_ptrIiEEEEllEEPlyS9_llNS7_10__identityEEEvT0_T1_T2_T3_T4_T6_)
        /*01d0*/ 	.word	0x00000000


	//----- nvinfo : EIATTR_MIN_STACK_SIZE
	.align		4
.L_122:
        /*01d4*/ 	.byte	0x04, 0x12
        /*01d6*/ 	.short	(.L_124 - .L_123)
	.align		4
.L_123:
        /*01d8*/ 	.word	index@(_ZN3cub18CUB_300001_SM_10006detail6reduce28DeviceReduceSingleTileKernelINS2_10policy_hubIljN4cuda3std3__44plusIlEEE10Policy1000EPlSC_iS9_llNS7_10__identityEEEvT0_T1_T2_T3_T4_T6_)
        /*01dc*/ 	.word	0x00000000


	//----- nvinfo : EIATTR_MIN_STACK_SIZE
	.align		4
.L_124:
        /*01e0*/ 	.byte	0x04, 0x12
        /*01e2*/ 	.short	(.L_126 - .L_125)
	.align		4
.L_125:
        /*01e4*/ 	.word	index@(_ZN3cub18CUB_300001_SM_10006detail6reduce18DeviceReduceKernelINS2_10policy_hubIljN4cuda3std3__44plusIlEEE10Policy1000EN6thrust24THRUST_300001_SM_1000_NS18transform_iteratorI6count5NSD_6detail15normal_iteratorINSD_10device_ptrIiEEEEllEEjS9_lNS7_10__identityEEEvT0_PT3_T1_NS0_13GridEvenShareISQ_EET2_T4_)
        /*01e8*/ 	.word	0x00000000


	//----- nvinfo : EIATTR_MIN_STACK_SIZE
	.align		4
.L_126:
        /*01ec*/ 	.byte	0x04, 0x12
        /*01ee*/ 	.short	(.L_128 - .L_127)
	.align		4
.L_127:
        /*01f0*/ 	.word	index@(_ZN3cub18CUB_300001_SM_10006detail6reduce28DeviceReduceSingleTileKernelINS2_10policy_hubIljN4cuda3std3__44plusIlEEE10Policy1000EN6thrust24THRUST_300001_SM_1000_NS18transform_iteratorI6count5NSD_6detail15normal_iteratorINSD_10device_ptrIiEEEEllEEPljS9_llNS7_10__identityEEEvT0_T1_T2_T3_T4_T6_)
        /*01f4*/ 	.word	0x00000000


	//----- nvinfo : EIATTR_MIN_STACK_SIZE
	.align		4
.L_128:
        /*01f8*/ 	.byte	0x04, 0x12
        /*01fa*/ 	.short	(.L_130 - .L_129)
	.align		4
.L_129:
        /*01fc*/ 	.word	index@(_ZN3cub18CUB_300001_SM_10006detail8for_each13static_kernelINS2_12policy_hub_t12policy_500_tEmN6thrust24THRUST_300001_SM_1000_NS8cuda_cub20__uninitialized_fill7functorINS7_10device_ptrIiEEiEEEEvT0_T1_)
        /*0200*/ 	.word	0x00000000


	//----- nvinfo : EIATTR_MIN_STACK_SIZE
	.align		4
.L_130:
        /*0204*/ 	.byte	0x04, 0x12
        /*0206*/ 	.short	(.L_132 - .L_131)
	.align		4
.L_131:
        /*0208*/ 	.word	index@(_ZN3cub18CUB_300001_SM_10006detail11EmptyKernelIvEEvv)
        /*020c*/ 	.word	0x00000000


	//----- nvinfo : EIATTR_MIN_STACK_SIZE
	.align		4
.L_132:
        /*0210*/ 	.byte	0x04, 0x12
        /*0212*/ 	.short	(.L_134 - .L_133)
	.align		4
.L_133:
        /*0214*/ 	.word	index@(_ZN6thrust24THRUST_300001_SM_1000_NS8cuda_cub4core6detail13_kernel_agentINS1_15__reduce_by_key16ReduceByKeyAgentINS0_6detail15normal_iteratorINS0_10device_ptrIiEEEESB_SB_SB_N4cuda3std3__48equal_toIiEENSE_4plusIiEEPllEEJSB_SB_SB_SB_SJ_N3cub18CUB_300001_SM_100024ReduceByKeyScanTileStateIilLb1EEESG_SI_llEEEvDpT0_)
        /*0218*/ 	.word	0x00000000


	//----- nvinfo : EIATTR_MIN_STACK_SIZE
	.align		4
.L_134:
        /*021c*/ 	.byte	0x04, 0x12
        /*021e*/ 	.short	(.L_136 - .L_135)
	.align		4
.L_135:
        /*0220*/ 	.word	index@(_ZN6thrust24THRUST_300001_SM_1000_NS8cuda_cub4core6detail13_kernel_agentINS1_15__reduce_by_key9InitAgentIN3cub18CUB_300001_SM_100024ReduceByKeyScanTileStateIilLb1EEElPlEEJSA_lSB_EEEvDpT0_)
        /*0224*/ 	.word	0x00000000


	//----- nvinfo : EIATTR_MIN_STACK_SIZE
	.align		4
.L_136:
        /*0228*/ 	.byte	0x04, 0x12
        /*022a*/ 	.short	(.L_138 - .L_137)
	.align		4
.L_137:
        /*022c*/ 	.word	index@(_ZN6thrust24THRUST_300001_SM_1000_NS8cuda_cub4core6detail13_kernel_agentINS1_15__reduce_by_key16ReduceByKeyAgentINS0_6detail15normal_iteratorINS0_10device_ptrIiEEEESB_SB_SB_N4cuda3std3__48equal_toIiEENSE_4plusIiEEPiiEEJSB_SB_SB_SB_SJ_N3cub18CUB_300001_SM_100024ReduceByKeyScanTileStateIiiLb1EEESG_SI_iiEEEvDpT0_)
        /*0230*/ 	.word	0x00000000


	//----- nvinfo : EIATTR_MIN_STACK_SIZE
	.align		4
.L_138:
        /*0234*/ 	.byte	0x04, 0x12
        /*0236*/ 	.short	(.L_140 - .L_139)
	.align		4
.L_139:
        /*0238*/ 	.word	index@(_ZN6thrust24THRUST_300001_SM_1000_NS8cuda_cub4core6detail13_kernel_agentINS1_15__reduce_by_key9InitAgentIN3cub18CUB_300001_SM_100024ReduceByKeyScanTileStateIiiLb1EEEiPiEEJSA_iSB_EEEvDpT0_)
        /*023c*/ 	.word	0x00000000
.L_140:


//--------------------- .nv.compat                --------------------------
	.section	.nv.compat,"",@"SHT_CUDA_COMPAT_INFO"
	.align	4
        /*0000*/ 	.byte	0x02, 0x09, 0x00, 0x00, 0x02, 0x02, 0x01, 0x00, 0x02, 0x05, 0x05, 0x00, 0x03, 0x07, 0x01, 0x01
        /*0010*/ 	.byte	0x02, 0x03, 0x00, 0x00, 0x02, 0x06, 0x01, 0x00, 0x04, 0x0b, 0x08, 0x00, 0x09, 0x00, 0x00, 0x00
        /*0020*/ 	.byte	0x00, 0x00, 0x00, 0x00


//--------------------- .nv.info._ZN3cub18CUB_300001_SM_10006detail10radix_sort29DeviceRadixSortOnesweepKernelINS1_5radix10policy_hubIiiyE10Policy1000ELNS0_9SortOrderE0EiiyiiNS1_21identity_decomposer_tEEEvPT5_SB_PT3_PKSC_PT1_PKSG_PT2_PKSK_T4_iiT6_ --------------------------
	.section	.nv.info._ZN3cub18CUB_300001_SM_10006detail10radix_sort29DeviceRadixSortOnesweepKernelINS1_5radix10policy_hubIiiyE10Policy1000ELNS0_9SortOrderE0EiiyiiNS1_21identity_decomposer_tEEEvPT5_SB_PT3_PKSC_PT1_PKSG_PT2_PKSK_T4_iiT6_,"",@"SHT_CUDA_INFO"
	.sectionflags	@""
	.align	4


	//----- nvinfo : EIATTR_CUDA_API_VERSION
	.align		4
        /*0000*/ 	.byte	0x04, 0x37
        /*0002*/ 	.short	(.L_142 - .L_141)
.L_141:
        /*0004*/ 	.word	0x00000082


	//----- nvinfo : EIATTR_KPARAM_INFO
	.align		4
.L_142:
        /*0008*/ 	.byte	0x04, 0x17
        /*000a*/ 	.short	(.L_144 - .L_143)
.L_143:
        /*000c*/ 	.word	0x00000000
        /*0010*/ 	.short	0x000b
        /*0012*/ 	.short	0x004c
        /*0014*/ 	.byte	0x00, 0xf0, 0x05, 0x00


	//----- nvinfo : EIATTR_KPARAM_INFO
	.align		4
.L_144:
        /*0018*/ 	.byte	0x04, 0x17
        /*001a*/ 	.short	(.L_146 - .L_145)
.L_145:
        /*001c*/ 	.word	0x00000000
        /*0020*/ 	.short	0x000a
        /*0022*/ 	.short	0x0048
        /*0024*/ 	.byte	0x00, 0xf0, 0x11, 0x00


	//----- nvinfo : EIATTR_KPARAM_INFO
	.align		4
.L_146:
        /*0028*/ 	.byte	0x04, 0x17
        /*002a*/ 	.short	(.L_148 - .L_147)
.L_147:
        /*002c*/ 	.word	0x00000000
        /*0030*/ 	.short	0x0009
        /*0032*/ 	.short	0x0044
        /*0034*/ 	.byte	0x00, 0xf0, 0x11, 0x00


	//----- nvinfo : EIATTR_KPARAM_INFO
	.align		4
.L_148:
        /*0038*/ 	.byte	0x04, 0x17
        /*003a*/ 	.short	(.L_150 - .L_149)
.L_149:
        /*003c*/ 	.word	0x00000000
        /*0040*/ 	.short	0x0008
        /*0042*/ 	.short	0x0040
        /*0044*/ 	.byte	0x00, 0xf0, 0x11, 0x00


	//----- nvinfo : EIATTR_KPARAM_INFO
	.align		4
.L_150:
        /*0048*/ 	.byte	0x04, 0x17
        /*004a*/ 	.short	(.L_152 - .L_151)
.L_151:
        /*004c*/ 	.word	0x00000000
        /*0050*/ 	.short	0x0007
        /*0052*/ 	.short	0x0038
        /*0054*/ 	.byte	0x00, 0xf5, 0x21, 0x00


	//----- nvinfo : EIATTR_KPARAM_INFO
	.align		4
.L_152:
        /*0058*/ 	.byte	0x04, 0x17
        /*005a*/ 	.short	(.L_154 - .L_153)
.L_153:
        /*005c*/ 	.word	0x00000000
        /*0060*/ 	.short	0x0006
        /*0062*/ 	.short	0x0030
        /*0064*/ 	.byte	0x00, 0xf5, 0x21, 0x00


	//----- nvinfo : EIATTR_KPARAM_INFO
	.align		4
.L_154:
        /*0068*/ 	.byte	0x04, 0x17
        /*006a*/ 	.short	(.L_156 - .L_155)
.L_155:
        /*006c*/ 	.word	0x00000000
        /*0070*/ 	.short	0x0005
        /*0072*/ 	.short	0x0028
        /*0074*/ 	.byte	0x00, 0xf5, 0x21, 0x00


	//----- nvinfo : EIATTR_KPARAM_INFO
	.align		4
.L_156:
        /*0078*/ 	.byte	0x04, 0x17
        /*007a*/ 	.short	(.L_158 - .L_157)
.L_157:
        /*007c*/ 	.word	0x00000000
        /*0080*/ 	.short	0x0004
        /*0082*/ 	.short	0x0020
        /*0084*/ 	.byte	0x00, 0xf5, 0x21, 0x00


	//----- nvinfo : EIATTR_KPARAM_INFO
	.align		4
.L_158:
        /*0088*/ 	.byte	0x04, 0x17
        /*008a*/ 	.short	(.L_160 - .L_159)
.L_159:
        /*008c*/ 	.word	0x00000000
        /*0090*/ 	.short	0x0003
        /*0092*/ 	.short	0x0018
        /*0094*/ 	.byte	0x00, 0xf5, 0x21, 0x00


	//----- nvinfo : EIATTR_KPARAM_INFO
	.align		4
.L_160:
        /*0098*/ 	.byte	0x04, 0x17
        /*009a*/ 	.short	(.L_162 - .L_161)
.L_161:
        /*009c*/ 	.word	0x00000000
        /*00a0*/ 	.short	0x0002
        /*00a2*/ 	.short	0x0010
        /*00a4*/ 	.byte	0x00, 0xf5, 0x21, 0x00


	//----- nvinfo : EIATTR_KPARAM_INFO
	.align		4
.L_162:
        /*00a8*/ 	.byte	0x04, 0x17
        /*00aa*/ 	.short	(.L_164 - .L_163)
.L_163:
        /*00ac*/ 	.word	0x00000000
        /*00b0*/ 	.short	0x0001
        /*00b2*/ 	.short	0x0008
        /*00b4*/ 	.byte	0x00, 0xf5, 0x21, 0x00


	//----- nvinfo : EIATTR_KPARAM_INFO
	.align		4
.L_164:
        /*00b8*/ 	.byte	0x04, 0x17
        /*00ba*/ 	.short	(.L_166 - .L_165)
.L_165:
        /*00bc*/ 	.word	0x00000000
        /*00c0*/ 	.short	0x0000
        /*00c2*/ 	.short	0x0000
        /*00c4*/ 	.byte	0x00, 0xf5, 0x21, 0x00


	//----- nvinfo : EIATTR_SPARSE_MMA_MASK
	.align		4
.L_166:
        /*00c8*/ 	.byte	0x03, 0x50
        /*00ca*/ 	.short	0x0000


	//----- nvinfo : EIATTR_MAXREG_COUNT
	.align		4
        /*00cc*/ 	.byte	0x03, 0x1b
        /*00ce*/ 	.short	0x00a8


	//----- nvinfo : EIATTR_NUM_BARRIERS
	.align		4
        /*00d0*/ 	.byte	0x02, 0x4c
        /*00d2*/ 	.byte	0x01
	.zero		1


	//----- nvinfo : EIATTR_MERCURY_ISA_VERSION
	.align		4
        /*00d4*/ 	.byte	0x03, 0x5f
        /*00d6*/ 	.short	0x0101


	//----- nvinfo : EIATTR_COOP_GROUP_MASK_REGIDS
	.align		4
        /*00d8*/ 	.byte	0x04, 0x29
        /*00da*/ 	.short	(.L_168 - .L_167)


	//   ....[0]....
.L_167:
        /*00dc*/ 	.word	0xffffffff


	//   ....[1]....
        /*00e0*/ 	.word	0x05000006


	//   ....[2]....
        /*00e4*/ 	.word	0xffffffff


	//   ....[3]....
        /*00e8*/ 	.word	0xffffffff


	//   ....[4]....
        /*00ec*/ 	.word	0xffffffff


	//   ....[5]....
        /*00f0*/ 	.word	0xffffffff


	//   ....[6]....
        /*00f4*/ 	.word	0xffffffff


	//   ....[7]....
        /*00f8*/ 	.word	0xffffffff


	//   ....[8]....
        /*00fc*/ 	.word	0xffffffff


	//   ....[9]....
        /*0100*/ 	.word	0xffffffff


	//   ....[10]....
        /*0104*/ 	.word	0xffffffff


	//   ....[11]....
        /*0108*/ 	.word	0xffffffff


	//   ....[12]....
        /*010c*/ 	.word	0xffffffff


	//   ....[13]....
        /*0110*/ 	.word	0xffffffff


	//   ....[14]....
        /*0114*/ 	.word	0xffffffff


	//   ....[15]....
        /*0118*/ 	.word	0xffffffff


	//   ....[16]....
        /*011c*/ 	.word	0xffffffff


	//   ....[17]....
        /*0120*/ 	.word	0xffffffff


	//   ....[18]....
        /*0124*/ 	.word	0xffffffff


	//   ....[19]....
        /*0128*/ 	.word	0xffffffff


	//   ....[20]....
        /*012c*/ 	.word	0xffffffff


	//   ....[21]....
        /*0130*/ 	.word	0xffffffff


	//   ....[22]....
        /*0134*/ 	.word	0xffffffff


	//   ....[23]....
        /*0138*/ 	.word	0xffffffff


	//   ....[24]....
        /*013c*/ 	.word	0xffffffff


	//   ....[25]....
        /*0140*/ 	.word	0xffffffff


	//   ....[26]....
        /*0144*/ 	.word	0xffffffff


	//   ....[27]....
        /*0148*/ 	.word	0xffffffff


	//   ....[28]....
        /*014c*/ 	.word	0xffffffff


	//   ....[29]....
        /*0150*/ 	.word	0xffffffff


	//   ....[30]....
        /*0154*/ 	.word	0xffffffff


	//   ....[31]....
        /*0158*/ 	.word	0xffffffff


	//   ....[32]....
        /*015c*/ 	.word	0xffffffff


	//   ....[33]....
        /*0160*/ 	.word	0xffffffff


	//   ....[34]....
        /*0164*/ 	.word	0xffffffff


	//   ....[35]....
        /*0168*/ 	.word	0xffffffff


	//   ....[36]....
        /*016c*/ 	.word	0xffffffff


	//   ....[37]....
        /*0170*/ 	.word	0xffffffff


	//   ....[38]....
        /*0174*/ 	.word	0xffffffff


	//   ....[39]....
        /*0178*/ 	.word	0xffffffff


	//   ....[40]....
        /*017c*/ 	.word	0xffffffff


	//   ....[41]....
        /*0180*/ 	.word	0xffffffff


	//   ....[42]....
        /*0184*/ 	.word	0xffffffff


	//   ....[43]....
        /*0188*/ 	.word	0xffffffff


	//   ....[44]....
        /*018c*/ 	.word	0xffffffff


	//   ....[45]....
        /*0190*/ 	.word	0xffffffff


	//   ....[46]....
        /*0194*/ 	.word	0xffffffff


	//   ....[47]....
        /*0198*/ 	.word	0xffffffff


	//   ....[48]....
        /*019c*/ 	.word	0xffffffff


	//   ....[49]....
        /*01a0*/ 	.word	0xffffffff


	//   ....[50]....
        /*01a4*/ 	.word	0xffffffff


	//   ....[51]....
        /*01a8*/ 	.word	0xffffffff


	//   ....[52]....
        /*01ac*/ 	.word	0xffffffff


	//   ....[53]....
        /*01b0*/ 	.word	0xffffffff


	//   ....[54]....
        /*01b4*/ 	.word	0xffffffff


	//   ....[55]....
        /*01b8*/ 	.word	0xffffffff


	//   ....[56]....
        /*01bc*/ 	.word	0xffffffff


	//   ....[57]....
        /*01c0*/ 	.word	0xffffffff


	//   ....[58]....
        /*01c4*/ 	.word	0xffffffff


	//   ....[59]....
        /*01c8*/ 	.word	0xffffffff


	//   ....[60]....
        /*01cc*/ 	.word	0xffffffff


	//   ....[61]....
        /*01d0*/ 	.word	0xffffffff


	//   ....[62]....
        /*01d4*/ 	.word	0xffffffff


	//   ....[63]....
        /*01d8*/ 	.word	0xffffffff


	//   ....[64]....
        /*01dc*/ 	.word	0xffffffff


	//   ....[65]....
        /*01e0*/ 	.word	0xffffffff


	//   ....[66]....
        /*01e4*/ 	.word	0xffffffff


	//   ....[67]....
        /*01e8*/ 	.word	0xffffffff


	//   ....[68]....
        /*01ec*/ 	.word	0xffffffff


	//   ....[69]....
        /*01f0*/ 	.word	0xffffffff


	//   ....[70]....
        /*01f4*/ 	.word	0xffffffff


	//   ....[71]....
        /*01f8*/ 	.word	0xffffffff


	//   ....[72]....
        /*01fc*/ 	.word	0xffffffff


	//   ....[73]....
        /*0200*/ 	.word	0xffffffff


	//   ....[74]....
        /*0204*/ 	.word	0xffffffff


	//   ....[75]....
        /*0208*/ 	.word	0xffffffff


	//   ....[76]....
        /*020c*/ 	.word	0xffffffff


	//   ....[77]....
        /*0210*/ 	.word	0xffffffff


	//   ....[78]....
        /*0214*/ 	.word	0xffffffff


	//   ....[79]....
        /*0218*/ 	.word	0xffffffff


	//   ....[80]....
        /*021c*/ 	.word	0xffffffff


	//   ....[81]....
        /*0220*/ 	.word	0xffffffff


	//   ....[82]....
        /*0224*/ 	.word	0xffffffff


	//   ....[83]....
        /*0228*/ 	.word	0xffffffff


	//   ....[84]....
        /*022c*/ 	.word	0xffffffff


	//   ....[85]....
        /*0230*/ 	.word	0xffffffff


	//   ....[86]....
        /*0234*/ 	.word	0xffffffff


	//   ....[87]....
        /*0238*/ 	.word	0xffffffff


	//   ....[88]....
        /*023c*/ 	.word	0xffffffff


	//   ....[89]....
        /*0240*/ 	.word	0xffffffff


	//   ....[90]....
        /*0244*/ 	.word	0xffffffff


	//   ....[91]....
        /*0248*/ 	.word	0xffffffff


	//   ....[92]....
        /*024c*/ 	.word	0xffffffff


	//   ....[93]....
        /*0250*/ 	.word	0xffffffff


	//   ....[94]....
        /*0254*/ 	.word	0xffffffff


	//   ....[95]....
        /*0258*/ 	.word	0xffffffff


	//   ....[96]....
        /*025c*/ 	.word	0xffffffff


	//   ....[97]....
        /*0260*/ 	.word	0xffffffff


	//   ....[98]....
        /*0264*/ 	.word	0xffffffff


	//   ....[99]....
        /*0268*/ 	.word	0xffffffff


	//   ....[100]....
        /*026c*/ 	.word	0xffffffff


	//   ....[101]....
        /*0270*/ 	.word	0xffffffff


	//   ....[102]....
        /*0274*/ 	.word	0xffffffff


	//   ....[103]....
        /*0278*/ 	.word	0xffffffff


	//   ....[104]....
        /*027c*/ 	.word	0xffffffff


	//   ....[105]....
        /*0280*/ 	.word	0xffffffff


	//   ....[106]....
        /*0284*/ 	.word	0xffffffff


	//   ....[107]....
        /*0288*/ 	.word	0xffffffff


	//   ....[108]....
        /*028c*/ 	.word	0xffffffff


	//   ....[109]....
        /*0290*/ 	.word	0xffffffff


	//   ....[110]....
        /*0294*/ 	.word	0xffffffff


	//   ....[111]....
        /*0298*/ 	.word	0xffffffff


	//   ....[112]....
        /*029c*/ 	.word	0xffffffff


	//   ....[113]....
        /*02a0*/ 	.word	0xffffffff


	//   ....[114]....
        /*02a4*/ 	.word	0xffffffff


	//   ....[115]....
        /*02a8*/ 	.word	0xffffffff


	//   ....[116]....
        /*02ac*/ 	.word	0xffffffff


	//   ....[117]....
        /*02b0*/ 	.word	0xffffffff


	//   ....[118]....
        /*02b4*/ 	.word	0xffffffff


	//   ....[119]....
        /*02b8*/ 	.word	0xffffffff


	//   ....[120]....
        /*02bc*/ 	.word	0xffffffff


	//   ....[121]....
        /*02c0*/ 	.word	0xffffffff


	//   ....[122]....
        /*02c4*/ 	.word	0xffffffff


	//   ....[123]....
        /*02c8*/ 	.word	0xffffffff


	//   ....[124]....
        /*02cc*/ 	.word	0xffffffff


	//   ....[125]....
        /*02d0*/ 	.word	0xffffffff


	//   ....[126]....
        /*02d4*/ 	.word	0xffffffff


	//   ....[127]....
        /*02d8*/ 	.word	0xffffffff


	//   ....[128]....
        /*02dc*/ 	.word	0xffffffff


	//   ....[129]....
        /*02e0*/ 	.word	0xffffffff


	//   ....[130]....
        /*02e4*/ 	.word	0xffffffff


	//   ....[131]....
        /*02e8*/ 	.word	0xffffffff


	//   ....[132]....
        /*02ec*/ 	.word	0xffffffff


	//   ....[133]....
        /*02f0*/ 	.word	0xffffffff


	//   ....[134]....
        /*02f4*/ 	.word	0xffffffff


	//   ....[135]....
        /*02f8*/ 	.word	0xffffffff


	//   ....[136]....
        /*02fc*/ 	.word	0xffffffff


	//   ....[137]....
        /*0300*/ 	.word	0xffffffff


	//   ....[138]....
        /*0304*/ 	.word	0xffffffff


	//   ....[139]....
        /*0308*/ 	.word	0xffffffff


	//   ....[140]....
        /*030c*/ 	.word	0xffffffff


	//   ....[141]....
        /*0310*/ 	.word	0xffffffff


	//   ....[142]....
        /*0314*/ 	.word	0xffffffff


	//   ....[143]....
        /*0318*/ 	.word	0xffffffff


	//   ....[144]....
        /*031c*/ 	.word	0xffffffff


	//   ....[145]....
        /*0320*/ 	.word	0xffffffff


	//   ....[146]....
        /*0324*/ 	.word	0xffffffff


	//   ....[147]....
        /*0328*/ 	.word	0xffffffff


	//   ....[148]....
        /*032c*/ 	.word	0xffffffff


	//   ....[149]....
        /*0330*/ 	.word	0xffffffff


	//   ....[150]....
        /*0334*/ 	.word	0xffffffff


	//   ....[151]....
        /*0338*/ 	.word	0xffffffff


	//   ....[152]....
        /*033c*/ 	.word	0xffffffff


	//   ....[153]....
        /*0340*/ 	.word	0xffffffff


	//   ....[154]....
        /*0344*/ 	.word	0xffffffff


	//   ....[155]....
        /*0348*/ 	.word	0xffffffff


	//   ....[156]....
        /*034c*/ 	.word	0xffffffff


	//   ....[157]....
        /*0350*/ 	.word	0xffffffff


	//   ....[158]....
        /*0354*/ 	.word	0xffffffff


	//   ....[159]....
        /*0358*/ 	.word	0xffffffff


	//   ....[160]....
        /*035c*/ 	.word	0x05000006


	//   ....[161]....
        /*0360*/ 	.word	0xffffffff


	//   ....[162]....
        /*0364*/ 	.word	0xffffffff


	//   ....[163]....
        /*0368*/ 	.word	0xffffffff


	//   ....[164]....
        /*036c*/ 	.word	0xffffffff


	//   ....[165]....
        /*0370*/ 	.word	0xffffffff


	//   ....[166]....
        /*0374*/ 	.word	0xffffffff


	//   ....[167]....
        /*0378*/ 	.word	0xffffffff


	//   ....[168]....
        /*037c*/ 	.word	0xffffffff


	//   ....[169]....
        /*0380*/ 	.word	0xffffffff


	//   ....[170]....
        /*0384*/ 	.word	0xffffffff


	//   ....[171]....
        /*0388*/ 	.word	0xffffffff


	//   ....[172]....
        /*038c*/ 	.word	0xffffffff


	//   ....[173]....
        /*0390*/ 	.word	0xffffffff


	//   ....[174]....
        /*0394*/ 	.word	0xffffffff


	//   ....[175]....
        /*0398*/ 	.word	0xffffffff


	//   ....[176]....
        /*039c*/ 	.word	0xffffffff


	//   ....[177]....
        /*03a0*/ 	.word	0xffffffff


	//   ....[178]....
        /*03a4*/ 	.word	0xffffffff


	//   ....[179]....
        /*03a8*/ 	.word	0xffffffff


	//   ....[180]....
        /*03ac*/ 	.word	0xffffffff


	//   ....[181]....
        /*03b0*/ 	.word	0xffffffff


	//   ....[182]....
        /*03b4*/ 	.word	0xffffffff


	//   ....[183]....
        /*03b8*/ 	.word	0xffffffff


	//   ....[184]....
        /*03bc*/ 	.word	0xffffffff


	//   ....[185]....
        /*03c0*/ 	.word	0xffffffff


	//   ....[186]....
        /*03c4*/ 	.word	0xffffffff


	//   ....[187]....
        /*03c8*/ 	.word	0xffffffff


	//   ....[188]....
        /*03cc*/ 	.word	0xffffffff


	//   ....[189]....
        /*03d0*/ 	.word	0xffffffff


	//   ....[190]....
        /*03d4*/ 	.word	0xffffffff


	//   ....[191]....
        /*03d8*/ 	.word	0xffffffff


	//   ....[192]....
        /*03dc*/ 	.word	0xffffffff


	//   ....[193]....
        /*03e0*/ 	.word	0xffffffff


	//   ....[194]....
        /*03e4*/ 	.word	0xffffffff


	//   ....[195]....
        /*03e8*/ 	.word	0xffffffff


	//   ....[196]....
        /*03ec*/ 	.word	0xffffffff


	//   ....[197]....
        /*03f0*/ 	.word	0xffffffff


	//   ....[198]....
        /*03f4*/ 	.word	0xffffffff


	//   ....[199]....
        /*03f8*/ 	.word	0xffffffff


	//   ....[200]....
        /*03fc*/ 	.word	0xffffffff


	//   ....[201]....
        /*0400*/ 	.word	0xffffffff


	//   ....[202]....
        /*0404*/ 	.word	0xffffffff


	//   ....[203]....
        /*0408*/ 	.word	0xffffffff


	//   ....[204]....
        /*040c*/ 	.word	0xffffffff


	//   ....[205]....
        /*0410*/ 	.word	0xffffffff


	//   ....[206]....
        /*0414*/ 	.word	0xffffffff


	//   ....[207]....
        /*0418*/ 	.word	0xffffffff


	//   ....[208]....
        /*041c*/ 	.word	0xffffffff


	//   ....[209]....
        /*0420*/ 	.word	0xffffffff


	//   ....[210]....
        /*0424*/ 	.word	0xffffffff


	//   ....[211]....
        /*0428*/ 	.word	0xffffffff


	//   ....[212]....
        /*042c*/ 	.word	0xffffffff


	//   ....[213]....
        /*0430*/ 	.word	0xffffffff


	//   ....[214]....
        /*0434*/ 	.word	0xffffffff


	//   ....[215]....
        /*0438*/ 	.word	0xffffffff


	//   ....[216]....
        /*043c*/ 	.word	0xffffffff


	//   ....[217]....
        /*0440*/ 	.word	0xffffffff


	//   ....[218]....
        /*0444*/ 	.word	0xffffffff


	//   ....[219]....
        /*0448*/ 	.word	0xffffffff


	//   ....[220]....
        /*044c*/ 	.word	0xffffffff


	//   ....[221]....
        /*0450*/ 	.word	0xffffffff


	//   ....[222]....
        /*0454*/ 	.word	0xffffffff


	//   ....[223]....
        /*0458*/ 	.word	0xffffffff


	//   ....[224]....
        /*045c*/ 	.word	0xffffffff


	//   ....[225]....
        /*0460*/ 	.word	0xffffffff


	//   ....[226]....
        /*0464*/ 	.word	0xffffffff


	//   ....[227]....
        /*0468*/ 	.word	0xffffffff


	//   ....[228]....
        /*046c*/ 	.word	0xffffffff


	//   ....[229]....
        /*0470*/ 	.word	0x0500002f


	//   ....[230]....
        /*0474*/ 	.word	0x0500002f


	//   ....[231]....
        /*0478*/ 	.word	0x0500002f


	//   ....[232]....
        /*047c*/ 	.word	0x0500002f


	//   ....[233]....
        /*0480*/ 	.word	0x0500002f


	//----- nvinfo : EIATTR_COOP_GROUP_INSTR_OFFSETS
	.align		4
.L_168:
        /*0484*/ 	.byte	0x04, 0x28
        /*0486*/ 	.short	(.L_170 - .L_169)


	//   ....[0]....
.L_169:
        /*0488*/ 	.word	0x00000e40


	//   ....[1]....
        /*048c*/ 	.word	0x00001890


	//   ....[2]....
        /*0490*/ 	.word	0x00002ad0


	//   ....[3]....
        /*0494*/ 	.word	0x00002af0


	//   ....[4]....
        /*0498*/ 	.word	0x00002b10


	//   ....[5]....
        /*049c*/ 	.word	0x00002b30


	//   ....[6]....
        /*04a0*/ 	.word	0x00002b50


	//   ....[7]....
        /*04a4*/ 	.word	0x00003000


	//   ....[8]....
        /*04a8*/ 	.word	0x00003010


	//   ....[9]....
        /*04ac*/ 	.word	0x00003030


	//   ....[10]....
        /*04b0*/ 	.word	0x00003050


	//   ....[11]....
        /*04b4*/ 	.word	0x000030a0


	//   ....[12]....
        /*04b8*/ 	.word	0x000030d0


	//   ....[13]....
        /*04bc*/ 	.word	0x00003120


	//   ....[14]....
        /*04c0*/ 	.word	0x00003160


	//   ....[15]....
        /*04c4*/ 	.word	0x00003250


	//   ....[16]....
        /*04c8*/ 	.word	0x00003280


	//   ....[17]....
        /*04cc*/ 	.word	0x00003290


	//   ....[18]....
        /*04d0*/ 	.word	0x000032b0


	//   ....[19]....
        /*04d4*/ 	.word	0x000032f0


	//   ....[20]....
        /*04d8*/ 	.word	0x00003320


	//   ....[21]....
        /*04dc*/ 	.word	0x00003360


	//   ....[22]....
        /*04e0*/ 	.word	0x00003380


	//   ....[23]....
        /*04e4*/ 	.word	0x000033a0


	//   ....[24]....
        /*04e8*/ 	.word	0x00003490


	//   ....[25]....
        /*04ec*/ 	.word	0x000034c0


	//   ....[26]....
        /*04f0*/ 	.word	0x000034d0


	//   ....[27]....
        /*04f4*/ 	.word	0x000034f0


	//   ....[28]....
        /*04f8*/ 	.word	0x00003530


	//   ....[29]....
        /*04fc*/ 	.word	0x00003560


	//   ....[30]....
        /*0500*/ 	.word	0x000035a0


	//   ....[31]....
        /*0504*/ 	.word	0x000035c0


	//   ....[32]....
        /*0508*/ 	.word	0x000035e0


	//   ....[33]....
        /*050c*/ 	.word	0x000036d0


	//   ....[34]....
        /*0510*/ 	.word	0x00003700


	//   ....[35]....
        /*0514*/ 	.word	0x00003710


	//   ....[36]....
        /*0518*/ 	.word	0x00003730


	//   ....[37]....
        /*051c*/ 	.word	0x00003770


	//   ....[38]....
        /*0520*/ 	.word	0x000037a0


	//   ....[39]....
        /*0524*/ 	.word	0x000037e0


	//   ....[40]....
        /*0528*/ 	.word	0x00003800


	//   ....[41]....
        /*052c*/ 	.word	0x00003820


	//   ....[42]....
        /*0530*/ 	.word	0x00003930


	//   ....[43]....
        /*0534*/ 	.word	0x00003960


	//   ....[44]....
        /*0538*/ 	.word	0x00003970


	//   ....[45]....
        /*053c*/ 	.word	0x00003990


	//   ....[46]....
        /*0540*/ 	.word	0x000039d0


	//   ....[47]....
        /*0544*/ 	.word	0x00003a00


	//   ....[48]....
        /*0548*/ 	.word	0x00003a40


	//   ....[49]....
        /*054c*/ 	.word	0x00003a60


	//   ....[50]....
        /*0550*/ 	.word	0x00003a80


	//   ....[51]....
        /*0554*/ 	.word	0x00003b90


	//   ....[52]....
        /*0558*/ 	.word	0x00003bc0


	//   ....[53]....
        /*055c*/ 	.word	0x00003bd0


	//   ....[54]....
        /*0560*/ 	.word	0x00003bf0


	//   ....[55]....
        /*0564*/ 	.word	0x00003c30


	//   ....[56]....
        /*0568*/ 	.word	0x00003c60


	//   ....[57]....
        /*056c*/ 	.word	0x00003ca0


	//   ....[58]....
        /*0570*/ 	.word	0x00003cc0


	//   ....[59]....
        /*0574*/ 	.word	0x00003ce0


	//   ....[60]....
        /*0578*/ 	.word	0x00003df0


	//   ....[61]....
        /*057c*/ 	.word	0x00003e20


	//   ....[62]....
        /*0580*/ 	.word	0x00003e30


	//   ....[63]....
        /*0584*/ 	.word	0x00003e50


	//   ....[64]....
        /*0588*/ 	.word	0x00003e90


	//   ....[65]....
        /*058c*/ 	.word	0x00003ec0


	//   ....[66]....
        /*0590*/ 	.word	0x00003f00


	//   ....[67]....
        /*0594*/ 	.word	0x00003f20


	//   ....[68]....
        /*0598*/ 	.word	0x00003f40


	//   ....[69]....
        /*059c*/ 	.word	0x00004050


	//   ....[70]....
        /*05a0*/ 	.word	0x00004080


	//   ....[71]....
        /*05a4*/ 	.word	0x00004090


	//   ....[72]....
        /*05a8*/ 	.word	0x000040b0


	//   ....[73]....
        /*05ac*/ 	.word	0x000040f0


	//   ....[74]....
        /*05b0*/ 	.word	0x00004120


	//   ....[75]....
        /*05b4*/ 	.word	0x00004160


	//   ....[76]....
        /*05b8*/ 	.word	0x00004180


	//   ....[77]....
        /*05bc*/ 	.word	0x000041a0


	//   ....[78]....
        /*05c0*/ 	.word	0x000042b0


	//   ....[79]....
        /*05c4*/ 	.word	0x00004300


	//   ....[80]....
        /*05c8*/ 	.word	0x00004310


	//   ....[81]....
        /*05cc*/ 	.word	0x00004330


	//   ....[82]....
        /*05d0*/ 	.word	0x00004370


	//   ....[83]....
        /*05d4*/ 	.word	0x000043a0


	//   ....[84]....
        /*05d8*/ 	.word	0x000043e0


	//   ....[85]....
        /*05dc*/ 	.word	0x00004400


	//   ....[86]....
        /*05e0*/ 	.word	0x00004420


	//   ....[87]....
        /*05e4*/ 	.word	0x00004510


	//   ....[88]....
        /*05e8*/ 	.word	0x00004560


	//   ....[89]....
        /*05ec*/ 	.word	0x00004570


	//   ....[90]....
        /*05f0*/ 	.word	0x000045a0


	//   ....[91]....
        /*05f4*/ 	.word	0x000045c0


	//   ....[92]....
        /*05f8*/ 	.word	0x00004610


	//   ....[93]....
        /*05fc*/ 	.word	0x00004630


	//   ....[94]....
        /*0600*/ 	.word	0x00004670


	//   ....[95]....
        /*0604*/ 	.word	0x00004690


	//   ....[96]....
        /*0608*/ 	.word	0x00004770


	//   ....[97]....
        /*060c*/ 	.word	0x000047c0


	//   ....[98]....
        /*0610*/ 	.word	0x000047d0


	//   ....[99]....
        /*0614*/ 	.word	0x00004820


	//   ....[100]....
        /*0618*/ 	.word	0x00004850


	//   ....[101]....
        /*061c*/ 	.word	0x00004880


	//   ....[102]....
        /*0620*/ 	.word	0x000048b0


	//   ....[103]....
        /*0624*/ 	.word	0x000048e0


	//   ....[104]....
        /*0628*/ 	.word	0x00004910


	//   ....[105]....
        /*062c*/ 	.word	0x000049d0


	//   ....[106]....
        /*0630*/ 	.word	0x00004a20


	//   ....[107]....
        /*0634*/ 	.word	0x00004a30


	//   ....[108]....
        /*0638*/ 	.word	0x00004a80


	//   ....[109]....
        /*063c*/ 	.word	0x00004ab0


	//   ....[110]....
        /*0640*/ 	.word	0x00004ae0


	//   ....[111]....
        /*0644*/ 	.word	0x00004b10


	//   ....[112]....
        /*0648*/ 	.word	0x00004b40


	//   ....[113]....
        /*064c*/ 	.word	0x00004b70


	//   ....[114]....
        /*0650*/ 	.word	0x00004c60


	//   ....[115]....
        /*0654*/ 	.word	0x00004c80


	//   ....[116]....
        /*0658*/ 	.word	0x00004c90


	//   ....[117]....
        /*065c*/ 	.word	0x00004ce0


	//   ....[118]....
        /*0660*/ 	.word	0x00004d10


	//   ....[119]....
        /*0664*/ 	.word	0x00004d40


	//   ....[120]....
        /*0668*/ 	.word	0x00004d70


	//   ....[121]....
        /*066c*/ 	.word	0x00004da0


	//   ....[122]....
        /*0670*/ 	.word	0x00004dd0


	//   ....[123]....
        /*0674*/ 	.word	0x00004ec0


	//   ....[124]....
        /*0678*/ 	.word	0x00004f00


	//   ....[125]....
        /*067c*/ 	.word	0x00004f10


	//   ....[126]....
        /*0680*/ 	.word	0x00004f60


	//   ....[127]....
        /*0684*/ 	.word	0x00004f90


	//   ....[128]....
        /*0688*/ 	.word	0x00004fc0


	//   ....[129]....
        /*068c*/ 	.word	0x00004ff0


	//   ....[130]....
        /*0690*/ 	.word	0x00005020


	//   ....[131]....
        /*0694*/ 	.word	0x00005050


	//   ....[132]....
        /*0698*/ 	.word	0x00005140


	//   ....[133]....
        /*069c*/ 	.word	0x00005170


	//   ....[134]....
        /*06a0*/ 	.word	0x00005180


	//   ....[135]....
        /*06a4*/ 	.word	0x000051d0


	//   ....[136]....
        /*06a8*/ 	.word	0x00005200


	//   ....[137]....
        /*06ac*/ 	.word	0x00005230


	//   ....[138]....
        /*06b0*/ 	.word	0x00005260


	//   ....[139]....
        /*06b4*/ 	.word	0x00005290


	//   ....[140]....
        /*06b8*/ 	.word	0x000052c0


	//   ....[141]....
        /*06bc*/ 	.word	0x000053e0


	//   ....[142]....
        /*06c0*/ 	.word	0x000053f0


	//   ....[143]....
        /*06c4*/ 	.word	0x00005440


	//   ....[144]....
        /*06c8*/ 	.word	0x00005470


	//   ....[145]....
        /*06cc*/ 	.word	0x000054a0


	//   ....[146]....
        /*06d0*/ 	.word	0x000054d0


	//   ....[147]....
        /*06d4*/ 	.word	0x00005500


	//   ....[148]....
        /*06d8*/ 	.word	0x00005530


	//   ....[149]....
        /*06dc*/ 	.word	0x00005560


	//   ....[150]....
        /*06e0*/ 	.word	0x00005600


	//   ....[151]....
        /*06e4*/ 	.word	0x00005620


	//   ....[152]....
        /*06e8*/ 	.word	0x00005630


	//   ....[153]....
        /*06ec*/ 	.word	0x00005680


	//   ....[154]....
        /*06f0*/ 	.word	0x000056b0


	//   ....[155]....
        /*06f4*/ 	.word	0x000056e0


	//   ....[156]....
        /*06f8*/ 	.word	0x00005710


	//   ....[157]....
        /*06fc*/ 	.word	0x00005740


	//   ....[158]....
        /*0700*/ 	.word	0x00005770


	//   ....[159]....
        /*0704*/ 	.word	0x000058a0


	//   ....[160]....
        /*0708*/ 	.word	0x00005d40


	//   ....[161]....
        /*070c*/ 	.word	0x00006070


	//   ....[162]....
        /*0710*/ 	.word	0x00006130


	//   ....[163]....
        /*0714*/ 	.word	0x000061f0


	//   ....[164]....
        /*0718*/ 	.word	0x000062b0


	//   ....[165]....
        /*071c*/ 	.word	0x00006370


	//   ....[166]....
        /*0720*/ 	.word	0x00006430


	//   ....[167]....
        /*0724*/ 	.word	0x000064f0


	//   ....[168]....
        /*0728*/ 	.word	0x000065b0


	//   ....[169]....
        /*072c*/ 	.word	0x00006670


	//   ....[170]....
        /*0730*/ 	.word	0x00006730


	//   ....[171]....
        /*0734*/ 	.word	0x000067f0


	//   ....[172]....
        /*0738*/ 	.word	0x000068b0


	//   ....[173]....
        /*073c*/ 	.word	0x00006970


	//   ....[174]....
        /*0740*/ 	.word	0x00006a30


	//   ....[175]....
        /*0744*/ 	.word	0x00006af0


	//   ....[176]....
        /*0748*/ 	.word	0x00006bb0


	//   ....[177]....
        /*074c*/ 	.word	0x00006c70


	//   ....[178]....
        /*0750*/ 	.word	0x00006e60


	//   ....[179]....
        /*0754*/ 	.word	0x00006f90


	//   ....[180]....
        /*0758*/ 	.word	0x000070c0


	//   ....[181]....
        /*075c*/ 	.word	0x000071f0


	//   ....[182]....
        /*0760*/ 	.word	0x00007320


	//   ....[183]....
        /*0764*/ 	.word	0x00007450


	//   ....[184]....
        /*0768*/ 	.word	0x00007580


	//   ....[185]....
        /*076c*/ 	.word	0x000076b0


	//   ....[186]....
        /*0770*/ 	.word	0x000077e0


	//   ....[187]....
        /*0774*/ 	.word	0x00007910


	//   ....[188]....
        /*0778*/ 	.word	0x00007a40


	//   ....[189]....
        /*077c*/ 	.word	0x00007b60


	//   ....[190]....
        /*0780*/ 	.word	0x00007c70


	//   ....[191]....
        /*0784*/ 	.word	0x00007d80


	//   ....[192]....
        /*0788*/ 	.word	0x00007e90


	//   ....[193]....
        /*078c*/ 	.word	0x00007fa0


	//   ....[194]....
        /*0790*/ 	.word	0x000080b0


	//   ....[195]....
        /*0794*/ 	.word	0x00008eb0


	//   ....[196]....
        /*0798*/ 	.word	0x00008f40


	//   ....[197]....
        /*079c*/ 	.word	0x00008fc0


	//   ....[198]....
        /*07a0*/ 	.word	0x00009050


	//   ....[199]....
        /*07a4*/ 	.word	0x000090d0


	//   ....[200]....
        /*07a8*/ 	.word	0x00009160


	//   ....[201]....
        /*07ac*/ 	.word	0x000091e0


	//   ....[202]....
        /*07b0*/ 	.word	0x00009270


	//   ....[203]....
        /*07b4*/ 	.word	0x000092f0


	//   ....[204]....
        /*07b8*/ 	.word	0x00009380


	//   ....[205]....
        /*07bc*/ 	.word	0x00009400


	//   ....[206]....
        /*07c0*/ 	.word	0x00009490


	//   ....[207]....
        /*07c4*/ 	.word	0x00009510


	//   ....[208]....
        /*07c8*/ 	.word	0x000095a0


	//   ....[209]....
        /*07cc*/ 	.word	0x00009620


	//   ....[210]....
        /*07d0*/ 	.word	0x000096b0


	//   ....[211]....
        /*07d4*/ 	.word	0x00009730


	//   ....[212]....
        /*07d8*/ 	.word	0x00009890


	//   ....[213]....
        /*07dc*/ 	.word	0x00009960


	//   ....[214]....
        /*07e0*/ 	.word	0x00009a10


	//   ....[215]....
        /*07e4*/ 	.word	0x00009ad0


	//   ....[216]....
        /*07e8*/ 	.word	0x00009b80


	//   ....[217]....
        /*07ec*/ 	.word	0x00009c40


	//   ....[218]....
        /*07f0*/ 	.word	0x00009cf0


	//   ....[219]....
        /*07f4*/ 	.word	0x00009db0


	//   ....[220]....
        /*07f8*/ 	.word	0x00009e60


	//   ....[221]....
        /*07fc*/ 	.word	0x00009f20


	//   ....[222]....
        /*0800*/ 	.word	0x00009fd0


	//   ....[223]....
        /*0804*/ 	.word	0x0000a090


	//   ....[224]....
        /*0808*/ 	.word	0x0000a140


	//   ....[225]....
        /*080c*/ 	.word	0x0000a200


	//   ....[226]....
        /*0810*/ 	.word	0x0000a2a0


	//   ....[227]....
        /*0814*/ 	.word	0x0000a360


	//   ....[228]....
        /*0818*/ 	.word	0x0000a400


	//   ....[229]....
        /*081c*/ 	.word	0x0000a470


	//   ....[230]....
        /*0820*/ 	.word	0x0000a4e0


	//   ....[231]....
        /*0824*/ 	.word	0x0000a550


	//   ....[232]....
        /*0828*/ 	.word	0x0000a5c0


	//   ....[233]....
        /*082c*/ 	.word	0x0000a630


	//----- nvinfo : EIATTR_VRC_CTA_INIT_COUNT
	.align		4
.L_170:
        /*0830*/ 	.byte	0x02, 0x4a
	.zero		1
	.zero		1


	//----- nvinfo : EIATTR_EXIT_INSTR_OFFSETS
	.align		4
        /*0834*/ 	.byte	0x04, 0x1c
        /*0836*/ 	.short	(.L_172 - .L_171)


	//   ....[0]....
.L_171:
        /*0838*/ 	.word	0x00002570


	//   ....[1]....
        /*083c*/ 	.word	0x000028d0


	//   ....[2]....
        /*0840*/ 	.word	0x000028f0


	//   ....[3]....
        /*0844*/ 	.word	0x00009740


	//   ....[4]....
        /*0848*/ 	.word	0x0000a410


	//----- nvinfo : EIATTR_MAX_THREADS
	.align		4
.L_172:
        /*084c*/ 	.byte	0x04, 0x05
        /*084e*/ 	.short	(.L_174 - .L_173)
.L_173:
        /*0850*/ 	.word	0x00000180
        /*0854*/ 	.word	0x00000001
        /*0858*/ 	.word	0x00000001


	//----- nvinfo : EIATTR_CRS_STACK_SIZE
	.align		4
.L_174:
        /*085c*/ 	.byte	0x04, 0x1e
        /*085e*/ 	.short	(.L_176 - .L_175)
.L_175:
        /*0860*/ 	.word	0x00000000


	//----- nvinfo : EIATTR_CBANK_PARAM_SIZE
	.align		4
.L_176:
        /*0864*/ 	.byte	0x03, 0x19
        /*0866*/ 	.short	0x004d


	//----- nvinfo : EIATTR_PARAM_CBANK
	.align		4
        /*0868*/ 	.byte	0x04, 0x0a
        /*086a*/ 	.short	(.L_178 - .L_177)
	.align		4
.L_177:
        /*086c*/ 	.word	index@(.nv.constant0._ZN3cub18CUB_300001_SM_10006detail10radix_sort29DeviceRadixSortOnesweepKernelINS1_5radix10policy_hubIiiyE10Policy1000ELNS0_9SortOrderE0EiiyiiNS1_21identity_decomposer_tEEEvPT5_SB_PT3_PKSC_PT1_PKSG_PT2_PKSK_T4_iiT6_)
        /*0870*/ 	.short	0x0380
        /*0872*/ 	.short	0x004d


	//----- nvinfo : EIATTR_SW_WAR
	.align		4
.L_178:
        /*0874*/ 	.byte	0x04, 0x36
        /*0876*/ 	.short	(.L_180 - .L_179)
.L_179:
        /*0878*/ 	.word	0x00000008
.L_180:


//--------------------- .nv.info._ZN3cub18CUB_300001_SM_10006detail10radix_sort33DeviceRadixSortExclusiveSumKernelINS1_5radix10policy_hubIiiyE10Policy1000EyEEvPT0_ --------------------------
	.section	.nv.info._ZN3cub18CUB_300001_SM_10006detail10radix_sort33DeviceRadixSortExclusiveSumKernelINS1_5radix10policy_hubIiiyE10Policy1000EyEEvPT0_,"",@"SHT_CUDA_INFO"
	.sectionflags	@""
	.align	4


	//----- nvinfo : EIATTR_CUDA_API_VERSION
	.align		4
        /*0000*/ 	.byte	0x04, 0x37
        /*0002*/ 	.short	(.L_182 - .L_181)
.L_181:
        /*0004*/ 	.word	0x00000082


	//----- nvinfo : EIATTR_KPARAM_INFO
	.align		4
.L_182:
        /*0008*/ 	.byte	0x04, 0x17
        /*000a*/ 	.short	(.L_184 - .L_183)
.L_183:
        /*000c*/ 	.word	0x00000000
        /*0010*/ 	.short	0x0000
        /*0012*/ 	.short	0x0000
        /*0014*/ 	.byte	0x00, 0xf5, 0x21, 0x00


	//----- nvinfo : EIATTR_SPARSE_MMA_MASK
	.align		4
.L_184:
        /*0018*/ 	.byte	0x03, 0x50
        /*001a*/ 	.short	0x0000


	//----- nvinfo : EIATTR_MAXREG_COUNT
	.align		4
        /*001c*/ 	.byte	0x03, 0x1b
        /*001e*/ 	.short	0x00ff


	//----- nvinfo : EIATTR_NUM_BARRIERS
	.align		4
        /*0020*/ 	.byte	0x02, 0x4c
        /*0022*/ 	.byte	0x01
	.zero		1


	//----- nvinfo : EIATTR_MERCURY_ISA_VERSION
	.align		4
        /*0024*/ 	.byte	0x03, 0x5f
        /*0026*/ 	.short	0x0101


	//----- nvinfo : EIATTR_COOP_GROUP_MASK_REGIDS
	.align		4
        /*0028*/ 	.byte	0x04, 0x29
        /*002a*/ 	.short	(.L_186 - .L_185)


	//   ....[0]....
.L_185:
        /*002c*/ 	.word	0xffffffff


	//   ....[1]....
        /*0030*/ 	.word	0xffffffff


	//   ....[2]....
        /*0034*/ 	.word	0xffffffff


	//   ....[3]....
        /*0038*/ 	.word	0xffffffff


	//   ....[4]....
        /*003c*/ 	.word	0xffffffff


	//   ....[5]....
        /*0040*/ 	.word	0xffffffff


	//   ....[6]....
        /*0044*/ 	.word	0xffffffff


	//   ....[7]....
        /*0048*/ 	.word	0xffffffff


	//   ....[8]....
        /*004c*/ 	.word	0xffffffff


	//   ....[9]....
        /*0050*/ 	.word	0xffffffff


	//   ....[10]....
        /*0054*/ 	.word	0x05000015


	//   ....[11]....
        /*0058*/ 	.word	0x05000015


	//   ....[12]....
        /*005c*/ 	.word	0x05000015


	//   ....[13]....
        /*0060*/ 	.word	0x05000015


	//   ....[14]....
        /*0064*/ 	.word	0x05000015


	//   ....[15]....
        /*0068*/ 	.word	0x05000015


	//   ....[16]....
        /*006c*/ 	.word	0x05000015


	//   ....[17]....
        /*0070*/ 	.word	0x05000015


	//   ....[18]....
        /*0074*/ 	.word	0x05000015


	//   ....[19]....
        /*0078*/ 	.word	0x05000015


	//----- nvinfo : EIATTR_COOP_GROUP_INSTR_OFFSETS
	.align		4
.L_186:
        /*007c*/ 	.byte	0x04, 0x28
        /*007e*/ 	.short	(.L_188 - .L_187)


	//   ....[0]....
.L_187:
        /*0080*/ 	.word	0x00000250


	//   ....[1]....
        /*0084*/ 	.word	0x00000260


	//   ....[2]....
        /*0088*/ 	.word	0x000002a0


	//   ....[3]....
        /*008c*/ 	.word	0x000002c0


	//   ....[4]....
        /*0090*/ 	.word	0x00000310


	//   ....[5]....
        /*0094*/ 	.word	0x00000320


	//   ....[6]....
        /*0098*/ 	.word	0x00000360


	//   ....[7]....
        /*009c*/ 	.word	0x00000380


	//   ....[8]....
        /*00a0*/ 	.word	0x000003d0


	//   ....[9]....
        /*00a4*/ 	.word	0x000003e0


	//   ....[10]....
        /*00a8*/ 	.word	0x00000660


	//   ....[11]....
        /*00ac*/ 	.word	0x000006b0


	//   ....[12]....
        /*00b0*/ 	.word	0x00000740


	//   ....[13]....
        /*00b4*/ 	.word	0x00000790


	//   ....[14]....
        /*00b8*/ 	.word	0x00000820


	//   ....[15]....
        /*00bc*/ 	.word	0x00000870


	//   ....[16]....
        /*00c0*/ 	.word	0x00000900


	//   ....[17]....
        /*00c4*/ 	.word	0x00000950


	//   ....[18]....
        /*00c8*/ 	.word	0x000009e0


	//   ....[19]....
        /*00cc*/ 	.word	0x00000a30


	//----- nvinfo : EIATTR_VRC_CTA_INIT_COUNT
	.align		4
.L_188:
        /*00d0*/ 	.byte	0x02, 0x4a
	.zero		1
	.zero		1


	//----- nvinfo : EIATTR_EXIT_INSTR_OFFSETS
	.align		4
        /*00d4*/ 	.byte	0x04, 0x1c
        /*00d6*/ 	.short	(.L_190 - .L_189)


	//   ....[0]....
.L_189:
        /*00d8*/ 	.word	0x000005d0


	//   ....[1]....
        /*00dc*/ 	.word	0x00000600


	//----- nvinfo : EIATTR_CRS_STACK_SIZE
	.align		4
.L_190:
        /*00e0*/ 	.byte	0x04, 0x1e
        /*00e2*/ 	.short	(.L_192 - .L_191)
.L_191:
        /*00e4*/ 	.word	0x00000000


	//----- nvinfo : EIATTR_CBANK_PARAM_SIZE
	.align		4
.L_192:
        /*00e8*/ 	.byte	0x03, 0x19
        /*00ea*/ 	.short	0x0008


	//----- nvinfo : EIATTR_PARAM_CBANK
	.align		4
        /*00ec*/ 	.byte	0x04, 0x0a
        /*00ee*/ 	.short	(.L_194 - .L_193)
	.align		4
.L_193:
        /*00f0*/ 	.word	index@(.nv.constant0._ZN3cub18CUB_300001_SM_10006detail10radix_sort33DeviceRadixSortExclusiveSumKernelINS1_5radix10policy_hubIiiyE10Policy1000EyEEvPT0_)
        /*00f4*/ 	.short	0x0380
        /*00f6*/ 	.short	0x0008


	//----- nvinfo : EIATTR_SW_WAR
	.align		4
.L_194:
        /*00f8*/ 	.byte	0x04, 0x36
        /*00fa*/ 	.short	(.L_196 - .L_195)
.L_195:
        /*00fc*/ 	.word	0x00000008
.L_196:


//--------------------- .nv.info._ZN3cub18CUB_300001_SM_10006detail10radix_sort30DeviceRadixSortHistogramKernelINS1_5radix10policy_hubIiiyE10Policy1000ELNS0_9SortOrderE0EiyNS1_21identity_decomposer_tEEEvPT2_PKT1_SA_iiT3_ --------------------------
	.section	.nv.info._ZN3cub18CUB_300001_SM_10006detail10radix_sort30DeviceRadixSortHistogramKernelINS1_5radix10policy_hubIiiyE10Policy1000ELNS0_9SortOrderE0EiyNS1_21identity_decomposer_tEEEvPT2_PKT1_SA_iiT3_,"",@"SHT_CUDA_INFO"
	.sectionflags	@""
	.align	4


	//----- nvinfo : EIATTR_CUDA_API_VERSION
	.align		4
        /*0000*/ 	.byte	0x04, 0x37
        /*0002*/ 	.short	(.L_198 - .L_197)
.L_197:
        /*0004*/ 	.word	0x00000082


	//----- nvinfo : EIATTR_KPARAM_INFO
	.align		4
.L_198:
        /*0008*/ 	.byte	0x04, 0x17
        /*000a*/ 	.short	(.L_200 - .L_199)
.L_199:
        /*000c*/ 	.word	0x00000000
        /*0010*/ 	.short	0x0005
        /*0012*/ 	.short	0x0020
        /*0014*/ 	.byte	0x00, 0xf0, 0x05, 0x00


	//----- nvinfo : EIATTR_KPARAM_INFO
	.align		4
.L_200:
        /*0018*/ 	.byte	0x04, 0x17
        /*001a*/ 	.short	(.L_202 - .L_201)
.L_201:
        /*001c*/ 	.word	0x00000000
        /*0020*/ 	.short	0x0004
        /*0022*/ 	.short	0x001c
        /*0024*/ 	.byte	0x00, 0xf0, 0x11, 0x00


	//----- nvinfo : EIATTR_KPARAM_INFO
	.align		4
.L_202:
        /*0028*/ 	.byte	0x04, 0x17
        /*002a*/ 	.short	(.L_204 - .L_203)
.L_203:
        /*002c*/ 	.word	0x00000000
        /*0030*/ 	.short	0x0003
        /*0032*/ 	.short	0x0018
        /*0034*/ 	.byte	0x00, 0xf0, 0x11, 0x00


	//----- nvinfo : EIATTR_KPARAM_INFO
	.align		4
.L_204:
        /*0038*/ 	.byte	0x04, 0x17
        /*003a*/ 	.short	(.L_206 - .L_205)
.L_205:
        /*003c*/ 	.word	0x00000000
        /*0040*/ 	.short	0x0002
        /*0042*/ 	.short	0x0010
        /*0044*/ 	.byte	0x00, 0xf0, 0x21, 0x00


	//----- nvinfo : EIATTR_KPARAM_INFO
	.align		4
.L_206:
        /*0048*/ 	.byte	0x04, 0x17
        /*004a*/ 	.short	(.L_208 - .L_207)
.L_207:
        /*004c*/ 	.word	0x00000000
        /*0050*/ 	.short	0x0001
        /*0052*/ 	.short	0x0008
        /*0054*/ 	.byte	0x00, 0xf5, 0x21, 0x00


	//----- nvinfo : EIATTR_KPARAM_INFO
	.align		4
.L_208:
        /*0058*/ 	.byte	0x04, 0x17
        /*005a*/ 	.short	(.L_210 - .L_209)
.L_209:
        /*005c*/ 	.word	0x00000000
        /*0060*/ 	.short	0x0000
        /*0062*/ 	.short	0x0000
        /*0064*/ 	.byte	0x00, 0xf5, 0x21, 0x00


	//----- nvinfo : EIATTR_SPARSE_MMA_MASK
	.align		4
.L_210:
        /*0068*/ 	.byte	0x03, 0x50
        /*006a*/ 	.short	0x0000


	//----- nvinfo : EIATTR_MAXREG_COUNT
	.align		4
        /*006c*/ 	.byte	0x03, 0x1b
        /*006e*/ 	.short	0x00ff


	//----- nvinfo : EIATTR_NUM_BARRIERS
	.align		4
        /*0070*/ 	.byte	0x02, 0x4c
        /*0072*/ 	.byte	0x01
	.zero		1


	//----- nvinfo : EIATTR_MERCURY_ISA_VERSION
	.align		4
        /*0074*/ 	.byte	0x03, 0x5f
        /*0076*/ 	.short	0x0101


	//----- nvinfo : EIATTR_VRC_CTA_INIT_COUNT
	.align		4
        /*0078*/ 	.byte	0x02, 0x4a
	.zero		1
	.zero		1


	//----- nvinfo : EIATTR_EXIT_INSTR_OFFSETS
	.align		4
        /*007c*/ 	.byte	0x04, 0x1c
        /*007e*/ 	.short	(.L_212 - .L_211)


	//   ....[0]....
.L_211:
        /*0080*/ 	.word	0x00000040


	//   ....[1]....
        /*0084*/ 	.word	0x00002ee0


	//----- nvinfo : EIATTR_MAX_THREADS
	.align		4
.L_212:
        /*0088*/ 	.byte	0x04, 0x05
        /*008a*/ 	.short	(.L_214 - .L_213)
.L_213:
        /*008c*/ 	.word	0x00000080
        /*0090*/ 	.word	0x00000001
        /*0094*/ 	.word	0x00000001


	//----- nvinfo : EIATTR_CRS_STACK_SIZE
	.align		4
.L_214:
        /*0098*/ 	.byte	0x04, 0x1e
        /*009a*/ 	.short	(.L_216 - .L_215)
.L_215:
        /*009c*/ 	.word	0x00000000


	//----- nvinfo : EIATTR_CBANK_PARAM_SIZE
	.align		4
.L_216:
        /*00a0*/ 	.byte	0x03, 0x19
        /*00a2*/ 	.short	0x0021


	//----- nvinfo : EIATTR_PARAM_CBANK
	.align		4
        /*00a4*/ 	.byte	0x04, 0x0a
        /*00a6*/ 	.short	(.L_218 - .L_217)
	.align		4
.L_217:
        /*00a8*/ 	.word	index@(.nv.constant0._ZN3cub18CUB_300001_SM_10006detail10radix_sort30DeviceRadixSortHistogramKernelINS1_5radix10policy_hubIiiyE10Policy1000ELNS0_9SortOrderE0EiyNS1_21identity_decomposer_tEEEvPT2_PKT1_SA_iiT3_)
        /*00ac*/ 	.short	0x0380
        /*00ae*/ 	.short	0x0021


	//----- nvinfo : EIATTR_SW_WAR
	.align		4
.L_218:
        /*00b0*/ 	.byte	0x04, 0x36
        /*00b2*/ 	.short	(.L_220 - .L_219)
.L_219:
        /*00b4*/ 	.word	0x00000008
.L_220:


//--------------------- .nv.info._ZN3cub18CUB_300001_SM_10006detail10radix_sort31DeviceRadixSortSingleTileKernelINS1_5radix10policy_hubIiiyE10Policy1000ELNS0_9SortOrderE0EiiyNS1_21identity_decomposer_tEEEvPKT1_PSA_PKT2_PSE_T3_iiT4_ --------------------------
	.section	.nv.info._ZN3cub18CUB_300001_SM_10006detail10radix_sort31DeviceRadixSortSingleTileKernelINS1_5radix10policy_hubIiiyE10Policy1000ELNS0_9SortOrderE0EiiyNS1_21identity_decomposer_tEEEvPKT1_PSA_PKT2_PSE_T3_iiT4_,"",@"SHT_CUDA_INFO"
	.sectionflags	@""
	.align	4


	//----- nvinfo : EIATTR_CUDA_API_VERSION
	.align		4
        /*0000*/ 	.byte	0x04, 0x37
        /*0002*/ 	.short	(.L_222 - .L_221)
.L_221:
        /*0004*/ 	.word	0x00000082


	//----- nvinfo : EIATTR_KPARAM_INFO
	.align		4
.L_222:
        /*0008*/ 	.byte	0x04, 0x17
        /*000a*/ 	.short	(.L_224 - .L_223)
.L_223:
        /*000c*/ 	.word	0x00000000
        /*0010*/ 	.short	0x0007
        /*0012*/ 	.short	0x0030
        /*0014*/ 	.byte	0x00, 0xf0, 0x05, 0x00


	//----- nvinfo : EIATTR_KPARAM_INFO
	.align		4
.L_224:
        /*0018*/ 	.byte	0x04, 0x17
        /*001a*/ 	.short	(.L_226 - .L_225)
.L_225:
        /*001c*/ 	.word	0x00000000
        /*0020*/ 	.short	0x0006
        /*0022*/ 	.short	0x002c
        /*0024*/ 	.byte	0x00, 0xf0, 0x11, 0x00


	//----- nvinfo : EIATTR_KPARAM_INFO
	.align		4
.L_226:
        /*0028*/ 	.byte	0x04, 0x17
        /*002a*/ 	.short	(.L_228 - .L_227)
.L_227:
        /*002c*/ 	.word	0x00000000
        /*0030*/ 	.short	0x0005
        /*0032*/ 	.short	0x0028
        /*0034*/ 	.byte	0x00, 0xf0, 0x11, 0x00


	//----- nvinfo : EIATTR_KPARAM_INFO
	.align		4
.L_228:
        /*0038*/ 	.byte	0x04, 0x17
        /*003a*/ 	.short	(.L_230 - .L_229)
.L_229:
        /*003c*/ 	.word	0x00000000
        /*0040*/ 	.short	0x0004
        /*0042*/ 	.short	0x0020
        /*0044*/ 	.byte	0x00, 0xf0, 0x21, 0x00


	//----- nvinfo : EIATTR_KPARAM_INFO
	.align		4
.L_230:
        /*0048*/ 	.byte	0x04, 0x17
        /*004a*/ 	.short	(.L_232 - .L_231)
.L_231:
        /*004c*/ 	.word	0x00000000
        /*0050*/ 	.short	0x0003
        /*0052*/ 	.short	0x0018
        /*0054*/ 	.byte	0x00, 0xf5, 0x21, 0x00


	//----- nvinfo : EIATTR_KPARAM_INFO
	.align		4
.L_232:
        /*0058*/ 	.byte	0x04, 0x17
        /*005a*/ 	.short	(.L_234 - .L_233)
.L_233:
        /*005c*/ 	.word	0x00000000
        /*0060*/ 	.short	0x0002
        /*0062*/ 	.short	0x0010
        /*0064*/ 	.byte	0x00, 0xf5, 0x21, 0x00


	//----- nvinfo : EIATTR_KPARAM_INFO
	.align		4
.L_234:
        /*0068*/ 	.byte	0x04, 0x17
        /*006a*/ 	.short	(.L_236 - .L_235)
.L_235:
        /*006c*/ 	.word	0x00000000
        /*0070*/ 	.short	0x0001
        /*0072*/ 	.short	0x0008
        /*0074*/ 	.byte	0x00, 0xf5, 0x21, 0x00


	//----- nvinfo : EIATTR_KPARAM_INFO
	.align		4
.L_236:
        /*0078*/ 	.byte	0x04, 0x17
        /*007a*/ 	.short	(.L_238 - .L_237)
.L_237:
        /*007c*/ 	.word	0x00000000
        /*0080*/ 	.short	0x0000
        /*0082*/ 	.short	0x0000
        /*0084*/ 	.byte	0x00, 0xf5, 0x21, 0x00


	//----- nvinfo : EIATTR_SPARSE_MMA_MASK
	.align		4
.L_238:
        /*0088*/ 	.byte	0x03, 0x50
        /*008a*/ 	.short	0x0000


	//----- nvinfo : EIATTR_MAXREG_COUNT
	.align		4
        /*008c*/ 	.byte	0x03, 0x1b
        /*008e*/ 	.short	0x00ff


	//----- nvinfo : EIATTR_NUM_BARRIERS
	.align		4
        /*0090*/ 	.byte	0x02, 0x4c
        /*0092*/ 	.byte	0x01
	.zero		1


	//----- nvinfo : EIATTR_MERCURY_ISA_VERSION
	.align		4
        /*0094*/ 	.byte	0x03, 0x5f
        /*0096*/ 	.short	0x0101


	//----- nvinfo : EIATTR_COOP_GROUP_MASK_REGIDS
	.align		4
        /*0098*/ 	.byte	0x04, 0x29
        /*009a*/ 	.short	(.L_240 - .L_239)


	//   ....[0]....
.L_239:
        /*009c*/ 	.word	0xffffffff


	//   ....[1]....
        /*00a0*/ 	.word	0xffffffff


	//   ....[2]....
        /*00a4*/ 	.word	0xffffffff


	//   ....[3]....
        /*00a8*/ 	.word	0xffffffff


	//   ....[4]....
        /*00ac*/ 	.word	0xffffffff


	//----- nvinfo : EIATTR_COOP_GROUP_INSTR_OFFSETS
	.align		4
.L_240:
        /*00b0*/ 	.byte	0x04, 0x28
        /*00b2*/ 	.short	(.L_242 - .L_241)


	//   ....[0]....
.L_241:
        /*00b4*/ 	.word	0x00001e20


	//   ....[1]....
        /*00b8*/ 	.word	0x00001e40


	//   ....[2]....
        /*00bc*/ 	.word	0x00001e60


	//   ....[3]....
        /*00c0*/ 	.word	0x00001e80


	//   ....[4]....
        /*00c4*/ 	.word	0x00001ea0


	//----- nvinfo : EIATTR_VRC_CTA_INIT_COUNT
	.align		4
.L_242:
        /*00c8*/ 	.byte	0x02, 0x4a
	.zero		1
	.zero		1


	//----- nvinfo : EIATTR_EXIT_INSTR_OFFSETS
	.align		4
        /*00cc*/ 	.byte	0x04, 0x1c
        /*00ce*/ 	.short	(.L_244 - .L_243)


	//   ....[0]....
.L_243:
        /*00d0*/ 	.word	0x00003bf0


	//   ....[1]....
        /*00d4*/ 	.word	0x00003c40


	//----- nvinfo : EIATTR_MAX_THREADS
	.align		4
.L_244:
        /*00d8*/ 	.byte	0x04, 0x05
        /*00da*/ 	.short	(.L_246 - .L_245)
.L_245:
        /*00dc*/ 	.word	0x00000100
        /*00e0*/ 	.word	0x00000001
        /*00e4*/ 	.word	0x00000001


	//----- nvinfo : EIATTR_CBANK_PARAM_SIZE
	.align		4
.L_246:
        /*00e8*/ 	.byte	0x03, 0x19
        /*00ea*/ 	.short	0x0031


	//----- nvinfo : EIATTR_PARAM_CBANK
	.align		4
        /*00ec*/ 	.byte	0x04, 0x0a
        /*00ee*/ 	.short	(.L_248 - .L_247)
	.align		4
.L_247:
        /*00f0*/ 	.word	index@(.nv.constant0._ZN3cub18CUB_300001_SM_10006detail10radix_sort31DeviceRadixSortSingleTileKernelINS1_5radix10policy_hubIiiyE10Policy1000ELNS0_9SortOrderE0EiiyNS1_21identity_decomposer_tEEEvPKT1_PSA_PKT2_PSE_T3_iiT4_)
        /*00f4*/ 	.short	0x0380
        /*00f6*/ 	.short	0x0031


	//----- nvinfo : EIATTR_SW_WAR
	.align		4
.L_248:
        /*00f8*/ 	.byte	0x04, 0x36
        /*00fa*/ 	.short	(.L_250 - .L_249)
.L_249:
        /*00fc*/ 	.word	0x00000008
.L_250:


//--------------------- .nv.info._ZN3cub18CUB_300001_SM_10006detail6reduce28DeviceReduceSingleTileKernelINS2_10policy_hubIlyN4cuda3std3__44plusIlEEE10Policy1000EPlSC_iS9_llNS7_10__identityEEEvT0_T1_T2_T3_T4_T6_ --------------------------
	.section	.nv.info._ZN3cub18CUB_300001_SM_10006detail6reduce28DeviceReduceSingleTileKernelINS2_10policy_hubIlyN4cuda3std3__44plusIlEEE10Policy1000EPlSC_iS9_llNS7_10__identityEEEvT0_T1_T2_T3_T4_T6_,"",@"SHT_CUDA_INFO"
	.sectionflags	@""
	.align	4


	//----- nvinfo : EIATTR_CUDA_API_VERSION
	.align		4
        /*0000*/ 	.byte	0x04, 0x37
        /*0002*/ 	.short	(.L_252 - .L_251)
.L_251:
        /*0004*/ 	.word	0x00000082


	//----- nvinfo : EIATTR_KPARAM_INFO
	.align		4
.L_252:
        /*0008*/ 	.byte	0x04, 0x17
        /*000a*/ 	.short	(.L_254 - .L_253)
.L_253:
        /*000c*/ 	.word	0x00000000
        /*0010*/ 	.short	0x0005
        /*0012*/ 	.short	0x0020
        /*0014*/ 	.byte	0x00, 0xf0, 0x05, 0x00


	//----- nvinfo : EIATTR_KPARAM_INFO
	.align		4
.L_254:
        /*0018*/ 	.byte	0x04, 0x17
        /*001a*/ 	.short	(.L_256 - .L_255)
.L_255:
        /*001c*/ 	.word	0x00000000
        /*0020*/ 	.short	0x0004
        /*0022*/ 	.short	0x0018
        /*0024*/ 	.byte	0x00, 0xf0, 0x21, 0x00


	//----- nvinfo : EIATTR_KPARAM_INFO
	.align		4
.L_256:
        /*0028*/ 	.byte	0x04, 0x17
        /*002a*/ 	.short	(.L_258 - .L_257)
.L_257:
        /*002c*/ 	.word	0x00000000
        /*0030*/ 	.short	0x0003
        /*0032*/ 	.short	0x0014
        /*0034*/ 	.byte	0x00, 0xf0, 0x05, 0x00


	//----- nvinfo : EIATTR_KPARAM_INFO
	.align		4
.L_258:
        /*0038*/ 	.byte	0x04, 0x17
        /*003a*/ 	.short	(.L_260 - .L_259)
.L_259:
        /*003c*/ 	.word	0x00000000
        /*0040*/ 	.short	0x0002
        /*0042*/ 	.short	0x0010
        /*0044*/ 	.byte	0x00, 0xf0, 0x11, 0x00


	//----- nvinfo : EIATTR_KPARAM_INFO
	.align		4
.L_260:
        /*0048*/ 	.byte	0x04, 0x17
        /*004a*/ 	.short	(.L_262 - .L_261)
.L_261:
        /*004c*/ 	.word	0x00000000
        /*0050*/ 	.short	0x0001
        /*0052*/ 	.short	0x0008
        /*0054*/ 	.byte	0x00, 0xf5, 0x21, 0x00


	//----- nvinfo : EIATTR_KPARAM_INFO
	.align		4
.L_262:
        /*0058*/ 	.byte	0x04, 0x17
        /*005a*/ 	.short	(.L_264 - .L_263)
.L_263:
        /*005c*/ 	.word	0x00000000
        /*0060*/ 	.short	0x0000
        /*0062*/ 	.short	0x0000
        /*0064*/ 	.byte	0x00, 0xf5, 0x21, 0x00


	//----- nvinfo : EIATTR_SPARSE_MMA_MASK
	.align		4
.L_264:
        /*0068*/ 	.byte	0x03, 0x50
        /*006a*/ 	.short	0x0000


	//----- nvinfo : EIATTR_MAXREG_COUNT
	.align		4
        /*006c*/ 	.byte	0x03, 0x1b
        /*006e*/ 	.short	0x0080


	//----- nvinfo : EIATTR_NUM_BARRIERS
	.align		4
        /*0070*/ 	.byte	0x02, 0x4c
        /*0072*/ 	.byte	0x01
	.zero		1


	//----- nvinfo : EIATTR_MERCURY_ISA_VERSION
	.align		4
        /*0074*/ 	.byte	0x03, 0x5f
        /*0076*/ 	.short	0x0101


	//----- nvinfo : EIATTR_COOP_GROUP_MASK_REGIDS
	.align		4
        /*0078*/ 	.byte	0x04, 0x29
        /*007a*/ 	.short	(.L_266 - .L_265)


	//   ....[0]....
.L_265:
        /*007c*/ 	.word	0xffffffff


	//   ....[1]....
        /*0080*/ 	.word	0xffffffff


	//   ....[2]....
        /*0084*/ 	.word	0xffffffff


	//   ....[3]....
        /*0088*/ 	.word	0xffffffff


	//   ....[4]....
        /*008c*/ 	.word	0xffffffff


	//   ....[5]....
        /*0090*/ 	.word	0xffffffff


	//   ....[6]....
        /*0094*/ 	.word	0xffffffff


	//   ....[7]....
        /*0098*/ 	.word	0xffffffff


	//   ....[8]....
        /*009c*/ 	.word	0xffffffff


	//   ....[9]....
        /*00a0*/ 	.word	0xffffffff


	//   ....[10]....
        /*00a4*/ 	.word	0xffffffff


	//   ....[11]....
        /*00a8*/ 	.word	0xffffffff


	//   ....[12]....
        /*00ac*/ 	.word	0xffffffff


	//   ....[13]....
        /*00b0*/ 	.word	0xffffffff


	//   ....[14]....
        /*00b4*/ 	.word	0xffffffff


	//   ....[15]....
        /*00b8*/ 	.word	0xffffffff


	//   ....[16]....
        /*00bc*/ 	.word	0xffffffff


	//   ....[17]....
        /*00c0*/ 	.word	0xffffffff


	//   ....[18]....
        /*00c4*/ 	.word	0xffffffff


	//   ....[19]....
        /*00c8*/ 	.word	0xffffffff


	//   ....[20]....
        /*00cc*/ 	.word	0xffffffff


	//   ....[21]....
        /*00d0*/ 	.word	0xffffffff


	//   ....[22]....
        /*00d4*/ 	.word	0xffffffff


	//   ....[23]....
        /*00d8*/ 	.word	0xffffffff


	//   ....[24]....
        /*00dc*/ 	.word	0xffffffff


	//   ....[25]....
        /*00e0*/ 	.word	0xffffffff


	//   ....[26]....
        /*00e4*/ 	.word	0xffffffff


	//   ....[27]....
        /*00e8*/ 	.word	0xffffffff


	//   ....[28]....
        /*00ec*/ 	.word	0xffffffff


	//   ....[29]....
        /*00f0*/ 	.word	0xffffffff


	//----- nvinfo : EIATTR_COOP_GROUP_INSTR_OFFSETS
	.align		4
.L_266:
        /*00f4*/ 	.byte	0x04, 0x28
        /*00f6*/ 	.short	(.L_268 - .L_267)


	//   ....[0]....
.L_267:
        /*00f8*/ 	.word	0x00000970


	//   ....[1]....
        /*00fc*/ 	.word	0x00000980


	//   ....[2]....
        /*0100*/ 	.word	0x000009e0


	//   ....[3]....
        /*0104*/ 	.word	0x00000a00


	//   ....[4]....
        /*0108*/ 	.word	0x00000a50


	//   ....[5]....
        /*010c*/ 	.word	0x00000a70


	//   ....[6]....
        /*0110*/ 	.word	0x00000ab0


	//   ....[7]....
        /*0114*/ 	.word	0x00000af0


	//   ....[8]....
        /*0118*/ 	.word	0x00000b40


	//   ....[9]....
        /*011c*/ 	.word	0x00000b80


	//   ....[10]....
        /*0120*/ 	.word	0x00000e80


	//   ....[11]....
        /*0124*/ 	.word	0x00000e90


	//   ....[12]....
        /*0128*/ 	.word	0x00000f10


	//   ....[13]....
        /*012c*/ 	.word	0x00000f30


	//   ....[14]....
        /*0130*/ 	.word	0x00000f70


	//   ....[15]....
        /*0134*/ 	.word	0x00000fb0


	//   ....[16]....
        /*0138*/ 	.word	0x00001010


	//   ....[17]....
        /*013c*/ 	.word	0x00001040


	//   ....[18]....
        /*0140*/ 	.word	0x00001080


	//   ....[19]....
        /*0144*/ 	.word	0x000010c0


	//   ....[20]....
        /*0148*/ 	.word	0x000021b0


	//   ....[21]....
        /*014c*/ 	.word	0x000021c0


	//   ....[22]....
        /*0150*/ 	.word	0x00002240


	//   ....[23]....
        /*0154*/ 	.word	0x00002250


	//   ....[24]....
        /*0158*/ 	.word	0x000022b0


	//   ....[25]....
        /*015c*/ 	.word	0x000022d0


	//   ....[26]....
        /*0160*/ 	.word	0x00002310


	//   ....[27]....
        /*0164*/ 	.word	0x00002340


	//   ....[28]....
        /*0168*/ 	.word	0x00002380


	//   ....[29]....
        /*016c*/ 	.word	0x000023e0


	//----- nvinfo : EIATTR_VRC_CTA_INIT_COUNT
	.align		4
.L_268:
        /*0170*/ 	.byte	0x02, 0x4a
	.zero		1
	.zero		1


	//----- nvinfo : EIATTR_EXIT_INSTR_OFFSETS
	.align		4
        /*0174*/ 	.byte	0x04, 0x1c
        /*0176*/ 	.short	(.L_270 - .L_269)


	//   ....[0]....
.L_269:
        /*0178*/ 	.word	0x00000080


	//   ....[1]....
        /*017c*/ 	.word	0x000000c0


	//   ....[2]....
        /*0180*/ 	.word	0x00002650


	//   ....[3]....
        /*0184*/ 	.word	0x000026b0


	//----- nvinfo : EIATTR_MAX_THREADS
	.align		4
.L_270:
        /*0188*/ 	.byte	0x04, 0x05
        /*018a*/ 	.short	(.L_272 - .L_271)
.L_271:
        /*018c*/ 	.word	0x00000200
        /*0190*/ 	.word	0x00000001
        /*0194*/ 	.word	0x00000001


	//----- nvinfo : EIATTR_CRS_STACK_SIZE
	.align		4
.L_272:
        /*0198*/ 	.byte	0x04, 0x1e
        /*019a*/ 	.short	(.L_274 - .L_273)
.L_273:
        /*019c*/ 	.word	0x00000000


	//----- nvinfo : EIATTR_CBANK_PARAM_SIZE
	.align		4
.L_274:
        /*01a0*/ 	.byte	0x03, 0x19
        /*01a2*/ 	.short	0x0021


	//----- nvinfo : EIATTR_PARAM_CBANK
	.align		4
        /*01a4*/ 	.byte	0x04, 0x0a
        /*01a6*/ 	.short	(.L_276 - .L_275)
	.align		4
.L_275:
        /*01a8*/ 	.word	index@(.nv.constant0._ZN3cub18CUB_300001_SM_10006detail6reduce28DeviceReduceSingleTileKernelINS2_10policy_hubIlyN4cuda3std3__44plusIlEEE10Policy1000EPlSC_iS9_llNS7_10__identityEEEvT0_T1_T2_T3_T4_T6_)
        /*01ac*/ 	.short	0x0380
        /*01ae*/ 	.short	0x0021


	//----- nvinfo : EIATTR_SW_WAR
	.align		4
.L_276:
        /*01b0*/ 	.byte	0x04, 0x36
        /*01b2*/ 	.short	(.L_278 - .L_277)
.L_277:
        /*01b4*/ 	.word	0x00000008
.L_278:


//--------------------- .nv.info._ZN3cub18CUB_300001_SM_10006detail6reduce18DeviceReduceKernelINS2_10policy_hubIlyN4cuda3std3__44plusIlEEE10Policy1000EN6thrust24THRUST_300001_SM_1000_NS18transform_iteratorI6count5NSD_6detail15normal_iteratorINSD_10device_ptrIiEEEEllEEyS9_lNS7_10__identityEEEvT0_PT3_T1_NS0_13GridEvenShareISQ_EET2_T4_ --------------------------
	.section	.nv.info._ZN3cub18CUB_300001_SM_10006detail6reduce18DeviceReduceKernelINS2_10policy_hubIlyN4cuda3std3__44plusIlEEE10Policy1000EN6thrust24THRUST_300001_SM_1000_NS18transform_iteratorI6count5NSD_6detail15normal_iteratorINSD_10device_ptrIiEEEEllEEyS9_lNS7_10__identityEEEvT0_PT3_T1_NS0_13GridEvenShareISQ_EET2_T4_,"",@"SHT_CUDA_INFO"
	.sectionflags	@""
	.align	4


	//----- nvinfo : EIATTR_CUDA_API_VERSION
	.align		4
        /*0000*/ 	.byte	0x04, 0x37
        /*0002*/ 	.short	(.L_280 - .L_279)
.L_279:
        /*0004*/ 	.word	0x00000082


	//----- nvinfo : EIATTR_KPARAM_INFO
	.align		4
.L_280:
        /*0008*/ 	.byte	0x04, 0x17
        /*000a*/ 	.short	(.L_282 - .L_281)
.L_281:
        /*000c*/ 	.word	0x00000000
        /*0010*/ 	.short	0x0005
        /*0012*/ 	.short	0x0069
        /*0014*/ 	.byte	0x00, 0xf0, 0x05, 0x00


	//----- nvinfo : EIATTR_KPARAM_INFO
	.align		4
.L_282:
        /*0018*/ 	.byte	0x04, 0x17
        /*001a*/ 	.short	(.L_284 - .L_283)
.L_283:
        /*001c*/ 	.word	0x00000000
        /*0020*/ 	.short	0x0004
        /*0022*/ 	.short	0x0068
        /*0024*/ 	.byte	0x00, 0xf0, 0x05, 0x00


	//----- nvinfo : EIATTR_KPARAM_INFO
	.align		4
.L_284:
        /*0028*/ 	.byte	0x04, 0x17
        /*002a*/ 	.short	(.L_286 - .L_285)
.L_285:
        /*002c*/ 	.word	0x00000000
        /*0030*/ 	.short	0x0003
        /*0032*/ 	.short	0x0020
        /*0034*/ 	.byte	0x00, 0xf0, 0x21, 0x01


	//----- nvinfo : EIATTR_KPARAM_INFO
	.align		4
.L_286:
        /*0038*/ 	.byte	0x04, 0x17
        /*003a*/ 	.short	(.L_288 - .L_287)
.L_287:
        /*003c*/ 	.word	0x00000000
        /*0040*/ 	.short	0x0002
        /*0042*/ 	.short	0x0018
        /*0044*/ 	.byte	0x00, 0xf0, 0x21, 0x00


	//----- nvinfo : EIATTR_KPARAM_INFO
	.align		4
.L_288:
        /*0048*/ 	.byte	0x04, 0x17
        /*004a*/ 	.short	(.L_290 - .L_289)
.L_289:
        /*004c*/ 	.word	0x00000000
        /*0050*/ 	.short	0x0001
        /*0052*/ 	.short	0x0010
        /*0054*/ 	.byte	0x00, 0xf5, 0x21, 0x00


	//----- nvinfo : EIATTR_KPARAM_INFO
	.align		4
.L_290:
        /*0058*/ 	.byte	0x04, 0x17
        /*005a*/ 	.short	(.L_292 - .L_291)
.L_291:
        /*005c*/ 	.word	0x00000000
        /*0060*/ 	.short	0x0000
        /*0062*/ 	.short	0x0000
        /*0064*/ 	.byte	0x00, 0xf0, 0x41, 0x00


	//----- nvinfo : EIATTR_SPARSE_MMA_MASK
	.align		4
.L_292:
        /*0068*/ 	.byte	0x03, 0x50
        /*006a*/ 	.short	0x0000


	//----- nvinfo : EIATTR_MAXREG_COUNT
	.align		4
        /*006c*/ 	.byte	0x03, 0x1b
        /*006e*/ 	.short	0x0080


	//----- nvinfo : EIATTR_NUM_BARRIERS
	.align		4
        /*0070*/ 	.byte	0x02, 0x4c
        /*0072*/ 	.byte	0x01
	.zero		1


	//----- nvinfo : EIATTR_MERCURY_ISA_VERSION
	.align		4
        /*0074*/ 	.byte	0x03, 0x5f
        /*0076*/ 	.short	0x0101


	//----- nvinfo : EIATTR_COOP_GROUP_MASK_REGIDS
	.align		4
        /*0078*/ 	.byte	0x04, 0x29
        /*007a*/ 	.short	(.L_294 - .L_293)


	//   ....[0]....
.L_293:
        /*007c*/ 	.word	0xffffffff


	//   ....[1]....
        /*0080*/ 	.word	0xffffffff


	//   ....[2]....
        /*0084*/ 	.word	0xffffffff


	//   ....[3]....
        /*0088*/ 	.word	0xffffffff


	//   ....[4]....
        /*008c*/ 	.word	0xffffffff


	//   ....[5]....
        /*0090*/ 	.word	0xffffffff


	//   ....[6]....
        /*0094*/ 	.word	0xffffffff


	//   ....[7]....
        /*0098*/ 	.word	0xffffffff


	//   ....[8]....
        /*009c*/ 	.word	0xffffffff


	//   ....[9]....
        /*00a0*/ 	.word	0xffffffff


	//   ....[10]....
        /*00a4*/ 	.word	0xffffffff


	//   ....[11]....
        /*00a8*/ 	.word	0xffffffff


	//   ....[12]....
        /*00ac*/ 	.word	0xffffffff


	//   ....[13]....
        /*00b0*/ 	.word	0xffffffff


	//   ....[14]....
        /*00b4*/ 	.word	0xffffffff


	//   ....[15]....
        /*00b8*/ 	.word	0xffffffff


	//   ....[16]....
        /*00bc*/ 	.word	0xffffffff


	//   ....[17]....
        /*00c0*/ 	.word	0xffffffff


	//   ....[18]....
        /*00c4*/ 	.word	0xffffffff


	//   ....[19]....
        /*00c8*/ 	.word	0xffffffff


	//   ....[20]....
        /*00cc*/ 	.word	0xffffffff


	//   ....[21]....
        /*00d0*/ 	.word	0xffffffff


	//   ....[22]....
        /*00d4*/ 	.word	0xffffffff


	//   ....[23]....
        /*00d8*/ 	.word	0xffffffff


	//   ....[24]....
        /*00dc*/ 	.word	0xffffffff


	//   ....[25]....
        /*00e0*/ 	.word	0xffffffff


	//   ....[26]....
        /*00e4*/ 	.word	0xffffffff


	//   ....[27]....
        /*00e8*/ 	.word	0xffffffff


	//   ....[28]....
        /*00ec*/ 	.word	0xffffffff


	//   ....[29]....
        /*00f0*/ 	.word	0xffffffff


	//----- nvinfo : EIATTR_COOP_GROUP_INSTR_OFFSETS
	.align		4
.L_294:
        /*00f4*/ 	.byte	0x04, 0x28
        /*00f6*/ 	.short	(.L_296 - .L_295)


	//   ....[0]....
.L_295:
        /*00f8*/ 	.word	0x00000d80


	//   ....[1]....
        /*00fc*/ 	.word	0x00000d90


	//   ....[2]....
        /*0100*/ 	.word	0x00000df0


	//   ....[3]....
        /*0104*/ 	.word	0x00000e10


	//   ....[4]....
        /*0108*/ 	.word	0x00000e60


	//   ....[5]....
        /*010c*/ 	.word	0x00000e80


	//   ....[6]....
        /*0110*/ 	.word	0x00000ec0


	//   ....[7]....
        /*0114*/ 	.word	0x00000f00


	//   ....[8]....
        /*0118*/ 	.word	0x00000f60


	//   ....[9]....
        /*011c*/ 	.word	0x00000fb0


	//   ....[10]....
        /*0120*/ 	.word	0x00001290


	//   ....[11]....
        /*0124*/ 	.word	0x000012a0


	//   ....[12]....
        /*0128*/ 	.word	0x00001330


	//   ....[13]....
        /*012c*/ 	.word	0x00001350


	//   ....[14]....
        /*0130*/ 	.word	0x000013b0


	//   ....[15]....
        /*0134*/ 	.word	0x00001400


	//   ....[16]....
        /*0138*/ 	.word	0x00001450


	//   ....[17]....
        /*013c*/ 	.word	0x00001480


	//   ....[18]....
        /*0140*/ 	.word	0x000014c0


	//   ....[19]....
        /*0144*/ 	.word	0x00001510


	//   ....[20]....
        /*0148*/ 	.word	0x00002d40


	//   ....[21]....
        /*014c*/ 	.word	0x00002d50


	//   ....[22]....
        /*0150*/ 	.word	0x00002dd0


	//   ....[23]....
        /*0154*/ 	.word	0x00002de0


	//   ....[24]....
        /*0158*/ 	.word	0x00002e40


	//   ....[25]....
        /*015c*/ 	.word	0x00002e70


	//   ....[26]....
        /*0160*/ 	.word	0x00002eb0


	//   ....[27]....
        /*0164*/ 	.word	0x00002ee0


	//   ....[28]....
        /*0168*/ 	.word	0x00002f30


	//   ....[29]....
        /*016c*/ 	.word	0x00002f80


	//----- nvinfo : EIATTR_VRC_CTA_INIT_COUNT
	.align		4
.L_296:
        /*0170*/ 	.byte	0x02, 0x4a
	.zero		1
	.zero		1


	//----- nvinfo : EIATTR_EXIT_INSTR_OFFSETS
	.align		4
        /*0174*/ 	.byte	0x04, 0x1c
        /*0176*/ 	.short	(.L_298 - .L_297)


	//   ....[0]....
.L_297:
        /*0178*/ 	.word	0x000031f0


	//   ....[1]....
        /*017c*/ 	.word	0x00003230


	//----- nvinfo : EIATTR_MAX_THREADS
	.align		4
.L_298:
        /*0180*/ 	.byte	0x04, 0x05
        /*0182*/ 	.short	(.L_300 - .L_299)
.L_299:
        /*0184*/ 	.word	0x00000200
        /*0188*/ 	.word	0x00000001
        /*018c*/ 	.word	0x00000001


	//----- nvinfo : EIATTR_CRS_STACK_SIZE
	.align		4
.L_300:
        /*0190*/ 	.byte	0x04, 0x1e
        /*0192*/ 	.short	(.L_302 - .L_301)
.L_301:
        /*0194*/ 	.word	0x00000000


	//----- nvinfo : EIATTR_CBANK_PARAM_SIZE
	.align		4
.L_302:
        /*0198*/ 	.byte	0x03, 0x19
        /*019a*/ 	.short	0x006a


	//----- nvinfo : EIATTR_PARAM_CBANK
	.align		4
        /*019c*/ 	.byte	0x04, 0x0a
        /*019e*/ 	.short	(.L_304 - .L_303)
	.align		4
.L_303:
        /*01a0*/ 	.word	index@(.nv.constant0._ZN3cub18CUB_300001_SM_10006detail6reduce18DeviceReduceKernelINS2_10policy_hubIlyN4cuda3std3__44plusIlEEE10Policy1000EN6thrust24THRUST_300001_SM_1000_NS18transform_iteratorI6count5NSD_6detail15normal_iteratorINSD_10device_ptrIiEEEEllEEyS9_lNS7_10__identityEEEvT0_PT3_T1_NS0_13GridEvenShareISQ_EET2_T4_)
        /*01a4*/ 	.short	0x0380
        /*01a6*/ 	.short	0x006a


	//----- nvinfo : EIATTR_SW_WAR
	.align		4
.L_304:
        /*01a8*/ 	.byte	0x04, 0x36
        /*01aa*/ 	.short	(.L_306 - .L_305)
.L_305:
        /*01ac*/ 	.word	0x00000008
.L_306:


//--------------------- .nv.info._ZN3cub18CUB_300001_SM_10006detail6reduce28DeviceReduceSingleTileKernelINS2_10policy_hubIlyN4cuda3std3__44plusIlEEE10Policy1000EN6thrust24THRUST_300001_SM_1000_NS18transform_iteratorI6count5NSD_6detail15normal_iteratorINSD_10device_ptrIiEEEEllEEPlyS9_llNS7_10__identityEEEvT0_T1_T2_T3_T4_T6_ --------------------------
	.section	.nv.info._ZN3cub18CUB_300001_SM_10006detail6reduce28DeviceReduceSingleTileKernelINS2_10policy_hubIlyN4cuda3std3__44plusIlEEE10Policy1000EN6thrust24THRUST_300001_SM_1000_NS18transform_iteratorI6count5NSD_6detail15normal_iteratorINSD_10device_ptrIiEEEEllEEPlyS9_llNS7_10__identityEEEvT0_T1_T2_T3_T4_T6_,"",@"SHT_CUDA_INFO"
	.sectionflags	@""
	.align	4


	//----- nvinfo : EIATTR_CUDA_API_VERSION
	.align		4
        /*0000*/ 	.byte	0x04, 0x37
        /*0002*/ 	.short	(.L_308 - .L_307)
.L_307:
        /*0004*/ 	.word	0x00000082


	//----- nvinfo : EIATTR_KPARAM_INFO
	.align		4
.L_308:
        /*0008*/ 	.byte	0x04, 0x17
        /*000a*/ 	.short	(.L_310 - .L_309)
.L_309:
        /*000c*/ 	.word	0x00000000
        /*0010*/ 	.short	0x0005
        /*0012*/ 	.short	0x0030
        /*0014*/ 	.byte	0x00, 0xf0, 0x05, 0x00


	//----- nvinfo : EIATTR_KPARAM_INFO
	.align		4
.L_310:
        /*0018*/ 	.byte	0x04, 0x17
        /*001a*/ 	.short	(.L_312 - .L_311)
.L_311:
        /*001c*/ 	.word	0x00000000
        /*0020*/ 	.short	0x0004
        /*0022*/ 	.short	0x0028
        /*0024*/ 	.byte	0x00, 0xf0, 0x21, 0x00


	//----- nvinfo : EIATTR_KPARAM_INFO
	.align		4
.L_312:
        /*0028*/ 	.byte	0x04, 0x17
        /*002a*/ 	.short	(.L_314 - .L_313)
.L_313:
        /*002c*/ 	.word	0x00000000
        /*0030*/ 	.short	0x0003
        /*0032*/ 	.short	0x0020
        /*0034*/ 	.byte	0x00, 0xf0, 0x05, 0x00


	//----- nvinfo : EIATTR_KPARAM_INFO
	.align		4
.L_314:
        /*0038*/ 	.byte	0x04, 0x17
        /*003a*/ 	.short	(.L_316 - .L_315)
.L_315:
        /*003c*/ 	.word	0x00000000
        /*0040*/ 	.short	0x0002
        /*0042*/ 	.short	0x0018
        /*0044*/ 	.byte	0x00, 0xf0, 0x21, 0x00


	//----- nvinfo : EIATTR_KPARAM_INFO
	.align		4
.L_316:
        /*0048*/ 	.byte	0x04, 0x17
        /*004a*/ 	.short	(.L_318 - .L_317)
.L_317:
        /*004c*/ 	.word	0x00000000
        /*0050*/ 	.short	0x0001
        /*0052*/ 	.short	0x0010
        /*0054*/ 	.byte	0x00, 0xf5, 0x21, 0x00


	//----- nvinfo : EIATTR_KPARAM_INFO
	.align		4
.L_318:
        /*0058*/ 	.byte	0x04, 0x17
        /*005a*/ 	.short	(.L_320 - .L_319)
.L_319:
        /*005c*/ 	.word	0x00000000
        /*0060*/ 	.short	0x0000
        /*0062*/ 	.short	0x0000
        /*0064*/ 	.byte	0x00, 0xf0, 0x41, 0x00


	//----- nvinfo : EIATTR_SPARSE_MMA_MASK
	.align		4
.L_320:
        /*0068*/ 	.byte	0x03, 0x50
        /*006a*/ 	.short	0x0000


	//----- nvinfo : EIATTR_MAXREG_COUNT
	.align		4
        /*006c*/ 	.byte	0x03, 0x1b
        /*006e*/ 	.short	0x0080


	//----- nvinfo : EIATTR_NUM_BARRIERS
	.align		4
        /*0070*/ 	.byte	0x02, 0x4c
        /*0072*/ 	.byte	0x01
	.zero		1


	//----- nvinfo : EIATTR_MERCURY_ISA_VERSION
	.align		4
        /*0074*/ 	.byte	0x03, 0x5f
        /*0076*/ 	.short	0x0101


	//----- nvinfo : EIATTR_COOP_GROUP_MASK_REGIDS
	.align		4
        /*0078*/ 	.byte	0x04, 0x29
        /*007a*/ 	.short	(.L_322 - .L_321)


	//   ....[0]....
.L_321:
        /*007c*/ 	.word	0xffffffff


	//   ....[1]....
        /*0080*/ 	.word	0xffffffff


	//   ....[2]....
        /*0084*/ 	.word	0xffffffff


	//   ....[3]....
        /*0088*/ 	.word	0xffffffff


	//   ....[4]....
        /*008c*/ 	.word	0xffffffff


	//   ....[5]....
        /*0090*/ 	.word	0xffffffff


	//   ....[6]....
        /*0094*/ 	.word	0xffffffff


	//   ....[7]....
        /*0098*/ 	.word	0xffffffff


	//   ....[8]....
        /*009c*/ 	.word	0xffffffff


	//   ....[9]....
        /*00a0*/ 	.word	0xffffffff


	//   ....[10]....
        /*00a4*/ 	.word	0xffffffff


	//   ....[11]....
        /*00a8*/ 	.word	0xffffffff


	//   ....[12]....
        /*00ac*/ 	.word	0xffffffff


	//   ....[13]....
        /*00b0*/ 	.word	0xffffffff


	//   ....[14]....
        /*00b4*/ 	.word	0xffffffff


	//   ....[15]....
        /*00b8*/ 	.word	0xffffffff


	//   ....[16]....
        /*00bc*/ 	.word	0xffffffff


	//   ....[17]....
        /*00c0*/ 	.word	0xffffffff


	//   ....[18]....
        /*00c4*/ 	.word	0xffffffff


	//   ....[19]....
        /*00c8*/ 	.word	0xffffffff


	//   ....[20]....
        /*00cc*/ 	.word	0xffffffff


	//   ....[21]....
        /*00d0*/ 	.word	0xffffffff


	//   ....[22]....
        /*00d4*/ 	.word	0xffffffff


	//   ....[23]....
        /*00d8*/ 	.word	0xffffffff


	//   ....[24]....
        /*00dc*/ 	.word	0xffffffff


	//   ....[25]....
        /*00e0*/ 	.word	0xffffffff


	//   ....[26]....
        /*00e4*/ 	.word	0xffffffff


	//   ....[27]....
        /*00e8*/ 	.word	0xffffffff


	//   ....[28]....
        /*00ec*/ 	.word	0xffffffff


	//   ....[29]....
        /*00f0*/ 	.word	0xffffffff


	//----- nvinfo : EIATTR_COOP_GROUP_INSTR_OFFSETS
	.align		4
.L_322:
        /*00f4*/ 	.byte	0x04, 0x28
        /*00f6*/ 	.short	(.L_324 - .L_323)


	//   ....[0]....
.L_323:
        /*00f8*/ 	.word	0x00000d00


	//   ....[1]....
        /*00fc*/ 	.word	0x00000d10


	//   ....[2]....
        /*0100*/ 	.word	0x00000d70


	//   ....[3]....
        /*0104*/ 	.word	0x00000d90


	//   ....[4]....
        /*0108*/ 	.word	0x00000de0


	//   ....[5]....
        /*010c*/ 	.word	0x00000e00


	//   ....[6]....
        /*0110*/ 	.word	0x00000e40


	//   ....[7]....
        /*0114*/ 	.word	0x00000e80


	//   ....[8]....
        /*0118*/ 	.word	0x00000ed0


	//   ....[9]....
        /*011c*/ 	.word	0x00000f10


	//   ....[10]....
        /*0120*/ 	.word	0x00001210


	//   ....[11]....
        /*0124*/ 	.word	0x00001220


	//   ....[12]....
        /*0128*/ 	.word	0x000012a0


	//   ....[13]....
        /*012c*/ 	.word	0x000012c0


	//   ....[14]....
        /*0130*/ 	.word	0x00001310


	//   ....[15]....
        /*0134*/ 	.word	0x00001370


	//   ....[16]....
        /*0138*/ 	.word	0x000013b0


	//   ....[17]....
        /*013c*/ 	.word	0x000013e0


	//   ....[18]....
        /*0140*/ 	.word	0x00001430


	//   ....[19]....
        /*0144*/ 	.word	0x00001490


	//   ....[20]....
        /*0148*/ 	.word	0x00002ba0


	//   ....[21]....
        /*014c*/ 	.word	0x00002bb0


	//   ....[22]....
        /*0150*/ 	.word	0x00002c30


	//   ....[23]....
        /*0154*/ 	.word	0x00002c40


	//   ....[24]....
        /*0158*/ 	.word	0x00002ca0


	//   ....[25]....
        /*015c*/ 	.word	0x00002cc0


	//   ....[26]....
        /*0160*/ 	.word	0x00002d00


	//   ....[27]....
        /*0164*/ 	.word	0x00002d30


	//   ....[28]....
        /*0168*/ 	.word	0x00002d80


	//   ....[29]....
        /*016c*/ 	.word	0x00002dd0


	//----- nvinfo : EIATTR_VRC_CTA_INIT_COUNT
	.align		4
.L_324:
        /*0170*/ 	.byte	0x02, 0x4a
	.zero		1
	.zero		1


	//----- nvinfo : EIATTR_EXIT_INSTR_OFFSETS
	.align		4
        /*0174*/ 	.byte	0x04, 0x1c
        /*0176*/ 	.short	(.L_326 - .L_325)


	//   ....[0]....
.L_325:
        /*0178*/ 	.word	0x000000a0


	//   ....[1]....
        /*017c*/ 	.word	0x000000e0


	//   ....[2]....
        /*0180*/ 	.word	0x00003030


	//   ....[3]....
        /*0184*/ 	.word	0x00003090


	//----- nvinfo : EIATTR_MAX_THREADS
	.align		4
.L_326:
        /*0188*/ 	.byte	0x04, 0x05
        /*018a*/ 	.short	(.L_328 - .L_327)
.L_327:
        /*018c*/ 	.word	0x00000200
        /*0190*/ 	.word	0x00000001
        /*0194*/ 	.word	0x00000001


	//----- nvinfo : EIATTR_CRS_STACK_SIZE
	.align		4
.L_328:
        /*0198*/ 	.byte	0x04, 0x1e
        /*019a*/ 	.short	(.L_330 - .L_329)
.L_329:
        /*019c*/ 	.word	0x00000000


	//----- nvinfo : EIATTR_CBANK_PARAM_SIZE
	.align		4
.L_330:
        /*01a0*/ 	.byte	0x03, 0x19
        /*01a2*/ 	.short	0x0031


	//----- nvinfo : EIATTR_PARAM_CBANK
	.align		4
        /*01a4*/ 	.byte	0x04, 0x0a
        /*01a6*/ 	.short	(.L_332 - .L_331)
	.align		4
.L_331:
        /*01a8*/ 	.word	index@(.nv.constant0._ZN3cub18CUB_300001_SM_10006detail6reduce28DeviceReduceSingleTileKernelINS2_10policy_hubIlyN4cuda3std3__44plusIlEEE10Policy1000EN6thrust24THRUST_300001_SM_1000_NS18transform_iteratorI6count5NSD_6detail15normal_iteratorINSD_10device_ptrIiEEEEllEEPlyS9_llNS7_10__identityEEEvT0_T1_T2_T3_T4_T6_)
        /*01ac*/ 	.short	0x0380
        /*01ae*/ 	.short	0x0031


	//----- nvinfo : EIATTR_SW_WAR
	.align		4
.L_332:
        /*01b0*/ 	.byte	0x04, 0x36
        /*01b2*/ 	.short	(.L_334 - .L_333)
.L_333:
        /*01b4*/ 	.word	0x00000008
.L_334:


//--------------------- .nv.info._ZN3cub18CUB_300001_SM_10006detail6reduce28DeviceReduceSingleTileKernelINS2_10policy_hubIljN4cuda3std3__44plusIlEEE10Policy1000EPlSC_iS9_llNS7_10__identityEEEvT0_T1_T2_T3_T4_T6_ --------------------------
	.section	.nv.info._ZN3cub18CUB_300001_SM_10006detail6reduce28DeviceReduceSingleTileKernelINS2_10policy_hubIljN4cuda3std3__44plusIlEEE10Policy1000EPlSC_iS9_llNS7_10__identityEEEvT0_T1_T2_T3_T4_T6_,"",@"SHT_CUDA_INFO"
	.sectionflags	@""
	.align	4


	//----- nvinfo : EIATTR_CUDA_API_VERSION
	.align		4
        /*0000*/ 	.byte	0x04, 0x37
        /*0002*/ 	.short	(.L_336 - .L_335)
.L_335:
        /*0004*/ 	.word	0x00000082


	//----- nvinfo : EIATTR_KPARAM_INFO
	.align		4
.L_336:
        /*0008*/ 	.byte	0x04, 0x17
        /*000a*/ 	.short	(.L_338 - .L_337)
.L_337:
        /*000c*/ 	.word	0x00000000
        /*0010*/ 	.short	0x0005
        /*0012*/ 	.short	0x0020
        /*0014*/ 	.byte	0x00, 0xf0, 0x05, 0x00


	//----- nvinfo : EIATTR_KPARAM_INFO
	.align		4
.L_338:
        /*0018*/ 	.byte	0x04, 0x17
        /*001a*/ 	.short	(.L_340 - .L_339)
.L_339:
        /*001c*/ 	.word	0x00000000
        /*0020*/ 	.short	0x0004
        /*0022*/ 	.short	0x0018
        /*0024*/ 	.byte	0x00, 0xf0, 0x21, 0x00


	//----- nvinfo : EIATTR_KPARAM_INFO
	.align		4
.L_340:
        /*0028*/ 	.byte	0x04, 0x17
        /*002a*/ 	.short	(.L_342 - .L_341)
.L_341:
        /*002c*/ 	.word	0x00000000
        /*0030*/ 	.short	0x0003
        /*0032*/ 	.short	0x0014
        /*0034*/ 	.byte	0x00, 0xf0, 0x05, 0x00


	//----- nvinfo : EIATTR_KPARAM_INFO
	.align		4
.L_342:
        /*0038*/ 	.byte	0x04, 0x17
        /*003a*/ 	.short	(.L_344 - .L_343)
.L_343:
        /*003c*/ 	.word	0x00000000
        /*0040*/ 	.short	0x0002
        /*0042*/ 	.short	0x0010
        /*0044*/ 	.byte	0x00, 0xf0, 0x11, 0x00


	//----- nvinfo : EIATTR_KPARAM_INFO
	.align		4
.L_344:
        /*0048*/ 	.byte	0x04, 0x17
        /*004a*/ 	.short	(.L_346 - .L_345)
.L_345:
        /*004c*/ 	.word	0x00000000
        /*0050*/ 	.short	0x0001
        /*0052*/ 	.short	0x0008
        /*0054*/ 	.byte	0x00, 0xf5, 0x21, 0x00


	//----- nvinfo : EIATTR_KPARAM_INFO
	.align		4
.L_346:
        /*0058*/ 	.byte	0x04, 0x17
        /*005a*/ 	.short	(.L_348 - .L_347)
.L_347:
        /*005c*/ 	.word	0x00000000
        /*0060*/ 	.short	0x0000
        /*0062*/ 	.short	0x0000
        /*0064*/ 	.byte	0x00, 0xf5, 0x21, 0x00


	//----- nvinfo : EIATTR_SPARSE_MMA_MASK
	.align		4
.L_348:
        /*0068*/ 	.byte	0x03, 0x50
        /*006a*/ 	.short	0x0000


	//----- nvinfo : EIATTR_MAXREG_COUNT
	.align		4
        /*006c*/ 	.byte	0x03, 0x1b
        /*006e*/ 	.short	0x0080


	//----- nvinfo : EIATTR_NUM_BARRIERS
	.align		4
        /*0070*/ 	.byte	0x02, 0x4c
        /*0072*/ 	.byte	0x01
	.zero		1


	//----- nvinfo : EIATTR_MERCURY_ISA_VERSION
	.align		4
        /*0074*/ 	.byte	0x03, 0x5f
        /*0076*/ 	.short	0x0101


	//----- nvinfo : EIATTR_COOP_GROUP_MASK_REGIDS
	.align		4
        /*0078*/ 	.byte	0x04, 0x29
        /*007a*/ 	.short	(.L_350 - .L_349)


	//   ....[0]....
.L_349:
        /*007c*/ 	.word	0xffffffff


	//   ....[1]....
        /*0080*/ 	.word	0xffffffff


	//   ....[2]....
        /*0084*/ 	.word	0xffffffff


	//   ....[3]....
        /*0088*/ 	.word	0xffffffff


	//   ....[4]....
        /*008c*/ 	.word	0xffffffff


	//   ....[5]....
        /*0090*/ 	.word	0xffffffff


	//   ....[6]....
        /*0094*/ 	.word	0xffffffff


	//   ....[7]....
        /*0098*/ 	.word	0xffffffff


	//   ....[8]....
        /*009c*/ 	.word	0xffffffff


	//   ....[9]....
        /*00a0*/ 	.word	0xffffffff


	//   ....[10]....
        /*00a4*/ 	.word	0xffffffff


	//   ....[11]....
        /*00a8*/ 	.word	0xffffffff


	//   ....[12]....
        /*00ac*/ 	.word	0xffffffff


	//   ....[13]....
        /*00b0*/ 	.word	0xffffffff


	//   ....[14]....
        /*00b4*/ 	.word	0xffffffff


	//   ....[15]....
        /*00b8*/ 	.word	0xffffffff


	//   ....[16]....
        /*00bc*/ 	.word	0xffffffff


	//   ....[17]....
        /*00c0*/ 	.word	0xffffffff


	//   ....[18]....
        /*00c4*/ 	.word	0xffffffff


	//   ....[19]....
        /*00c8*/ 	.word	0xffffffff


	//   ....[20]....
        /*00cc*/ 	.word	0xffffffff


	//   ....[21]....
        /*00d0*/ 	.word	0xffffffff


	//   ....[22]....
        /*00d4*/ 	.word	0xffffffff


	//   ....[23]....
        /*00d8*/ 	.word	0xffffffff


	//   ....[24]....
        /*00dc*/ 	.word	0xffffffff


	//   ....[25]....
        /*00e0*/ 	.word	0xffffffff


	//   ....[26]....
        /*00e4*/ 	.word	0xffffffff


	//   ....[27]....
        /*00e8*/ 	.word	0xffffffff


	//   ....[28]....
        /*00ec*/ 	.word	0xffffffff


	//   ....[29]....
        /*00f0*/ 	.word	0xffffffff


	//----- nvinfo : EIATTR_COOP_GROUP_INSTR_OFFSETS
	.align		4
.L_350:
        /*00f4*/ 	.byte	0x04, 0x28
        /*00f6*/ 	.short	(.L_352 - .L_351)


	//   ....[0]....
.L_351:
        /*00f8*/ 	.word	0x00000970


	//   ....[1]....
        /*00fc*/ 	.word	0x00000980


	//   ....[2]....
        /*0100*/ 	.word	0x000009e0


	//   ....[3]....
        /*0104*/ 	.word	0x00000a00


	//   ....[4]....
        /*0108*/ 	.word	0x00000a50


	//   ....[5]....
        /*010c*/ 	.word	0x00000a70


	//   ....[6]....
        /*0110*/ 	.word	0x00000ab0


	//   ....[7]....
        /*0114*/ 	.word	0x00000af0


	//   ....[8]....
        /*0118*/ 	.word	0x00000b40


	//   ....[9]....
        /*011c*/ 	.word	0x00000b80


	//   ....[10]....
        /*0120*/ 	.word	0x00000e80


	//   ....[11]....
        /*0124*/ 	.word	0x00000e90


	//   ....[12]....
        /*0128*/ 	.word	0x00000f10


	//   ....[13]....
        /*012c*/ 	.word	0x00000f30


	//   ....[14]....
        /*0130*/ 	.word	0x00000f70


	//   ....[15]....
        /*0134*/ 	.word	0x00000fb0


	//   ....[16]....
        /*0138*/ 	.word	0x00001010


	//   ....[17]....
        /*013c*/ 	.word	0x00001040


	//   ....[18]....
        /*0140*/ 	.word	0x00001080


	//   ....[19]....
        /*0144*/ 	.word	0x000010c0


	//   ....[20]....
        /*0148*/ 	.word	0x000021b0


	//   ....[21]....
        /*014c*/ 	.word	0x000021c0


	//   ....[22]....
        /*0150*/ 	.word	0x00002240


	//   ....[23]....
        /*0154*/ 	.word	0x00002250


	//   ....[24]....
        /*0158*/ 	.word	0x000022b0


	//   ....[25]....
        /*015c*/ 	.word	0x000022d0


	//   ....[26]....
        /*0160*/ 	.word	0x00002310


	//   ....[27]....
        /*0164*/ 	.word	0x00002340


	//   ....[28]....
        /*0168*/ 	.word	0x00002380


	//   ....[29]....
        /*016c*/ 	.word	0x000023e0


	//----- nvinfo : EIATTR_VRC_CTA_INIT_COUNT
	.align		4
.L_352:
        /*0170*/ 	.byte	0x02, 0x4a
	.zero		1
	.zero		1


	//----- nvinfo : EIATTR_EXIT_INSTR_OFFSETS
	.align		4
        /*0174*/ 	.byte	0x04, 0x1c
        /*0176*/ 	.short	(.L_354 - .L_353)


	//   ....[0]....
.L_353:
        /*0178*/ 	.word	0x00000080


	//   ....[1]....
        /*017c*/ 	.word	0x000000c0


	//   ....[2]....
        /*0180*/ 	.word	0x00002650


	//   ....[3]....
        /*0184*/ 	.word	0x000026b0


	//----- nvinfo : EIATTR_MAX_THREADS
	.align		4
.L_354:
        /*0188*/ 	.byte	0x04, 0x05
        /*018a*/ 	.short	(.L_356 - .L_355)
.L_355:
        /*018c*/ 	.word	0x00000200
        /*0190*/ 	.word	0x00000001
        /*0194*/ 	.word	0x00000001


	//----- nvinfo : EIATTR_CRS_STACK_SIZE
	.align		4
.L_356:
        /*0198*/ 	.byte	0x04, 0x1e
        /*019a*/ 	.short	(.L_358 - .L_357)
.L_357:
        /*019c*/ 	.word	0x00000000


	//----- nvinfo : EIATTR_CBANK_PARAM_SIZE
	.align		4
.L_358:
        /*01a0*/ 	.byte	0x03, 0x19
        /*01a2*/ 	.short	0x0021


	//----- nvinfo : EIATTR_PARAM_CBANK
	.align		4
        /*01a4*/ 	.byte	0x04, 0x0a
        /*01a6*/ 	.short	(.L_360 - .L_359)
	.align		4
.L_359:
        /*01a8*/ 	.word	index@(.nv.constant0._ZN3cub18CUB_300001_SM_10006detail6reduce28DeviceReduceSingleTileKernelINS2_10policy_hubIljN4cuda3std3__44plusIlEEE10Policy1000EPlSC_iS9_llNS7_10__identityEEEvT0_T1_T2_T3_T4_T6_)
        /*01ac*/ 	.short	0x0380
        /*01ae*/ 	.short	0x0021


	//----- nvinfo : EIATTR_SW_WAR
	.align		4
.L_360:
        /*01b0*/ 	.byte	0x04, 0x36
        /*01b2*/ 	.short	(.L_362 - .L_361)
.L_361:
        /*01b4*/ 	.word	0x00000008
.L_362:


//--------------------- .nv.info._ZN3cub18CUB_300001_SM_10006detail6reduce18DeviceReduceKernelINS2_10policy_hubIljN4cuda3std3__44plusIlEEE10Policy1000EN6thrust24THRUST_300001_SM_1000_NS18transform_iteratorI6count5NSD_6detail15normal_iteratorINSD_10device_ptrIiEEEEllEEjS9_lNS7_10__identityEEEvT0_PT3_T1_NS0_13GridEvenShareISQ_EET2_T4_ --------------------------
	.section	.nv.info._ZN3cub18CUB_300001_SM_10006detail6reduce18DeviceReduceKernelINS2_10policy_hubIljN4cuda3std3__44plusIlEEE10Policy1000EN6thrust24THRUST_300001_SM_1000_NS18transform_iteratorI6count5NSD_6detail15normal_iteratorINSD_10device_ptrIiEEEEllEEjS9_lNS7_10__identityEEEvT0_PT3_T1_NS0_13GridEvenShareISQ_EET2_T4_,"",@"SHT_CUDA_INFO"
	.sectionflags	@""
	.align	4


	//----- nvinfo : EIATTR_CUDA_API_VERSION
	.align		4
        /*0000*/ 	.byte	0x04, 0x37
        /*0002*/ 	.short	(.L_364 - .L_363)
.L_363:
        /*0004*/ 	.word	0x00000082


	//----- nvinfo : EIATTR_KPARAM_INFO
	.align		4
.L_364:
        /*0008*/ 	.byte	0x04, 0x17
        /*000a*/ 	.short	(.L_366 - .L_365)
.L_365:
        /*000c*/ 	.word	0x00000000
        /*0010*/ 	.short	0x0005
        /*0012*/ 	.short	0x0045
        /*0014*/ 	.byte	0x00, 0xf0, 0x05, 0x00


	//----- nvinfo : EIATTR_KPARAM_INFO
	.align		4
.L_366:
        /*0018*/ 	.byte	0x04, 0x17
        /*001a*/ 	.short	(.L_368 - .L_367)
.L_367:
        /*001c*/ 	.word	0x00000000
        /*0020*/ 	.short	0x0004
        /*0022*/ 	.short	0x0044
        /*0024*/ 	.byte	0x00, 0xf0, 0x05, 0x00


	//----- nvinfo : EIATTR_KPARAM_INFO
	.align		4
.L_368:
        /*0028*/ 	.byte	0x04, 0x17
        /*002a*/ 	.short	(.L_370 - .L_369)
.L_369:
        /*002c*/ 	.word	0x00000000
        /*0030*/ 	.short	0x0003
        /*0032*/ 	.short	0x001c
        /*0034*/ 	.byte	0x00, 0xf0, 0xa1, 0x00


	//----- nvinfo : EIATTR_KPARAM_INFO
	.align		4
.L_370:
        /*0038*/ 	.byte	0x04, 0x17
        /*003a*/ 	.short	(.L_372 - .L_371)
.L_371:
        /*003c*/ 	.word	0x00000000
        /*0040*/ 	.short	0x0002
        /*0042*/ 	.short	0x0018
        /*0044*/ 	.byte	0x00, 0xf0, 0x11, 0x00


	//----- nvinfo : EIATTR_KPARAM_INFO
	.align		4
.L_372:
        /*0048*/ 	.byte	0x04, 0x17
        /*004a*/ 	.short	(.L_374 - .L_373)
.L_373:
        /*004c*/ 	.word	0x00000000
        /*0050*/ 	.short	0x0001
        /*0052*/ 	.short	0x0010
        /*0054*/ 	.byte	0x00, 0xf5, 0x21, 0x00


	//----- nvinfo : EIATTR_KPARAM_INFO
	.align		4
.L_374:
        /*0058*/ 	.byte	0x04, 0x17
        /*005a*/ 	.short	(.L_376 - .L_375)
.L_375:
        /*005c*/ 	.word	0x00000000
        /*0060*/ 	.short	0x0000
        /*0062*/ 	.short	0x0000
        /*0064*/ 	.byte	0x00, 0xf0, 0x41, 0x00


	//----- nvinfo : EIATTR_SPARSE_MMA_MASK
	.align		4
.L_376:
        /*0068*/ 	.byte	0x03, 0x50
        /*006a*/ 	.short	0x0000


	//----- nvinfo : EIATTR_MAXREG_COUNT
	.align		4
        /*006c*/ 	.byte	0x03, 0x1b
        /*006e*/ 	.short	0x0080


	//----- nvinfo : EIATTR_NUM_BARRIERS
	.align		4
        /*0070*/ 	.byte	0x02, 0x4c
        /*0072*/ 	.byte	0x01
	.zero		1


	//----- nvinfo : EIATTR_MERCURY_ISA_VERSION
	.align		4
        /*0074*/ 	.byte	0x03, 0x5f
        /*0076*/ 	.short	0x0101


	//----- nvinfo : EIATTR_COOP_GROUP_MASK_REGIDS
	.align		4
        /*0078*/ 	.byte	0x04, 0x29
        /*007a*/ 	.short	(.L_378 - .L_377)


	//   ....[0]....
.L_377:
        /*007c*/ 	.word	0xffffffff


	//   ....[1]....
        /*0080*/ 	.word	0xffffffff


	//   ....[2]....
        /*0084*/ 	.word	0xffffffff


	//   ....[3]....
        /*0088*/ 	.word	0xffffffff


	//   ....[4]....
        /*008c*/ 	.word	0xffffffff


	//   ....[5]....
        /*0090*/ 	.word	0xffffffff


	//   ....[6]....
        /*0094*/ 	.word	0xffffffff


	//   ....[7]....
        /*0098*/ 	.word	0xffffffff


	//   ....[8]....
        /*009c*/ 	.word	0xffffffff


	//   ....[9]....
        /*00a0*/ 	.word	0xffffffff


	//   ....[10]....
        /*00a4*/ 	.word	0xffffffff


	//   ....[11]....
        /*00a8*/ 	.word	0xffffffff


	//   ....[12]....
        /*00ac*/ 	.word	0xffffffff


	//   ....[13]....
        /*00b0*/ 	.word	0xffffffff


	//   ....[14]....
        /*00b4*/ 	.word	0xffffffff


	//   ....[15]....
        /*00b8*/ 	.word	0xffffffff


	//   ....[16]....
        /*00bc*/ 	.word	0xffffffff


	//   ....[17]....
        /*00c0*/ 	.word	0xffffffff


	//   ....[18]....
        /*00c4*/ 	.word	0xffffffff


	//   ....[19]....
        /*00c8*/ 	.word	0xffffffff


	//   ....[20]....
        /*00cc*/ 	.word	0xffffffff


	//   ....[21]....
        /*00d0*/ 	.word	0xffffffff


	//   ....[22]....
        /*00d4*/ 	.word	0xffffffff


	//   ....[23]....
        /*00d8*/ 	.word	0xffffffff


	//   ....[24]....
        /*00dc*/ 	.word	0xffffffff


	//   ....[25]....
        /*00e0*/ 	.word	0xffffffff


	//   ....[26]....
        /*00e4*/ 	.word	0xffffffff


	//   ....[27]....
        /*00e8*/ 	.word	0xffffffff


	//   ....[28]....
        /*00ec*/ 	.word	0xffffffff


	//   ....[29]....
        /*00f0*/ 	.word	0xffffffff


	//----- nvinfo : EIATTR_COOP_GROUP_INSTR_OFFSETS
	.align		4
.L_378:
        /*00f4*/ 	.byte	0x04, 0x28
        /*00f6*/ 	.short	(.L_380 - .L_379)


	//   ....[0]....
.L_379:
        /*00f8*/ 	.word	0x00000fe0


	//   ....[1]....
        /*00fc*/ 	.word	0x00000ff0


	//   ....[2]....
        /*0100*/ 	.word	0x00001050


	//   ....[3]....
        /*0104*/ 	.word	0x00001070


	//   ....[4]....
        /*0108*/ 	.word	0x000010c0


	//   ....[5]....
        /*010c*/ 	.word	0x000010e0


	//   ....[6]....
        /*0110*/ 	.word	0x00001120


	//   ....[7]....
        /*0114*/ 	.word	0x00001160


	//   ....[8]....
        /*0118*/ 	.word	0x000011c0


	//   ....[9]....
        /*011c*/ 	.word	0x00001200


	//   ....[10]....
        /*0120*/ 	.word	0x000014f0


	//   ....[11]....
        /*0124*/ 	.word	0x00001500


	//   ....[12]....
        /*0128*/ 	.word	0x00001580


	//   ....[13]....
        /*012c*/ 	.word	0x000015b0


	//   ....[14]....
        /*0130*/ 	.word	0x00001600


	//   ....[15]....
        /*0134*/ 	.word	0x00001640


	//   ....[16]....
        /*0138*/ 	.word	0x00001680


	//   ....[17]....
        /*013c*/ 	.word	0x000016c0


	//   ....[18]....
        /*0140*/ 	.word	0x000016f0


	//   ....[19]....
        /*0144*/ 	.word	0x00001760


	//   ....[20]....
        /*0148*/ 	.word	0x000030f0


	//   ....[21]....
        /*014c*/ 	.word	0x00003100


	//   ....[22]....
        /*0150*/ 	.word	0x00003180


	//   ....[23]....
        /*0154*/ 	.word	0x00003190


	//   ....[24]....
        /*0158*/ 	.word	0x000031e0


	//   ....[25]....
        /*015c*/ 	.word	0x00003210


	//   ....[26]....
        /*0160*/ 	.word	0x00003250


	//   ....[27]....
        /*0164*/ 	.word	0x00003280


	//   ....[28]....
        /*0168*/ 	.word	0x000032c0


	//   ....[29]....
        /*016c*/ 	.word	0x00003320


	//----- nvinfo : EIATTR_VRC_CTA_INIT_COUNT
	.align		4
.L_380:
        /*0170*/ 	.byte	0x02, 0x4a
	.zero		1
	.zero		1


	//----- nvinfo : EIATTR_EXIT_INSTR_OFFSETS
	.align		4
        /*0174*/ 	.byte	0x04, 0x1c
        /*0176*/ 	.short	(.L_382 - .L_381)


	//   ....[0]....
.L_381:
        /*0178*/ 	.word	0x00003590


	//   ....[1]....
        /*017c*/ 	.word	0x000035d0


	//----- nvinfo : EIATTR_MAX_THREADS
	.align		4
.L_382:
        /*0180*/ 	.byte	0x04, 0x05
        /*0182*/ 	.short	(.L_384 - .L_383)
.L_383:
        /*0184*/ 	.word	0x00000200
        /*0188*/ 	.word	0x00000001
        /*018c*/ 	.word	0x00000001


	//----- nvinfo : EIATTR_CRS_STACK_SIZE
	.align		4
.L_384:
        /*0190*/ 	.byte	0x04, 0x1e
        /*0192*/ 	.short	(.L_386 - .L_385)
.L_385:
        /*0194*/ 	.word	0x00000000


	//----- nvinfo : EIATTR_CBANK_PARAM_SIZE
	.align		4
.L_386:
        /*0198*/ 	.byte	0x03, 0x19
        /*019a*/ 	.short	0x0046


	//----- nvinfo : EIATTR_PARAM_CBANK
	.align		4
        /*019c*/ 	.byte	0x04, 0x0a
        /*019e*/ 	.short	(.L_388 - .L_387)
	.align		4
.L_387:
        /*01a0*/ 	.word	index@(.nv.constant0._ZN3cub18CUB_300001_SM_10006detail6reduce18DeviceReduceKernelINS2_10policy_hubIljN4cuda3std3__44plusIlEEE10Policy1000EN6thrust24THRUST_300001_SM_1000_NS18transform_iteratorI6count5NSD_6detail15normal_iteratorINSD_10device_ptrIiEEEEllEEjS9_lNS7_10__identityEEEvT0_PT3_T1_NS0_13GridEvenShareISQ_EET2_T4_)
        /*01a4*/ 	.short	0x0380
        /*01a6*/ 	.short	0x0046


	//----- nvinfo : EIATTR_SW_WAR
	.align		4
.L_388:
        /*01a8*/ 	.byte	0x04, 0x36
        /*01aa*/ 	.short	(.L_390 - .L_389)
.L_389:
        /*01ac*/ 	.word	0x00000008
.L_390:


//--------------------- .nv.info._ZN3cub18CUB_300001_SM_10006detail6reduce28DeviceReduceSingleTileKernelINS2_10policy_hubIljN4cuda3std3__44plusIlEEE10Policy1000EN6thrust24THRUST_300001_SM_1000_NS18transform_iteratorI6count5NSD_6detail15normal_iteratorINSD_10device_ptrIiEEEEllEEPljS9_llNS7_10__identityEEEvT0_T1_T2_T3_T4_T6_ --------------------------
	.section	.nv.info._ZN3cub18CUB_300001_SM_10006detail6reduce28DeviceReduceSingleTileKernelINS2_10policy_hubIljN4cuda3std3__44plusIlEEE10Policy1000EN6thrust24THRUST_300001_SM_1000_NS18transform_iteratorI6count5NSD_6detail15normal_iteratorINSD_10device_ptrIiEEEEllEEPljS9_llNS7_10__identityEEEvT0_T1_T2_T3_T4_T6_,"",@"SHT_CUDA_INFO"
	.sectionflags	@""
	.align	4


	//----- nvinfo : EIATTR_CUDA_API_VERSION
	.align		4
        /*0000*/ 	.byte	0x04, 0x37
        /*0002*/ 	.short	(.L_392 - .L_391)
.L_391:
        /*0004*/ 	.word	0x00000082


	//----- nvinfo : EIATTR_KPARAM_INFO
	.align		4
.L_392:
        /*0008*/ 	.byte	0x04, 0x17
        /*000a*/ 	.short	(.L_394 - .L_393)
.L_393:
        /*000c*/ 	.word	0x00000000
        /*0010*/ 	.short	0x0005
        /*0012*/ 	.short	0x0028
        /*0014*/ 	.byte	0x00, 0xf0, 0x05, 0x00


	//----- nvinfo : EIATTR_KPARAM_INFO
	.align		4
.L_394:
        /*0018*/ 	.byte	0x04, 0x17
        /*001a*/ 	.short	(.L_396 - .L_395)
.L_395:
        /*001c*/ 	.word	0x00000000
        /*0020*/ 	.short	0x0004
        /*0022*/ 	.short	0x0020
        /*0024*/ 	.byte	0x00, 0xf0, 0x21, 0x00


	//----- nvinfo : EIATTR_KPARAM_INFO
	.align		4
.L_396:
        /*0028*/ 	.byte	0x04, 0x17
        /*002a*/ 	.short	(.L_398 - .L_397)
.L_397:
        /*002c*/ 	.word	0x00000000
        /*0030*/ 	.short	0x0003
        /*0032*/ 	.short	0x001c
        /*0034*/ 	.byte	0x00, 0xf0, 0x05, 0x00


	//----- nvinfo : EIATTR_KPARAM_INFO
	.align		4
.L_398:
        /*0038*/ 	.byte	0x04, 0x17
        /*003a*/ 	.short	(.L_400 - .L_399)
.L_399:
        /*003c*/ 	.word	0x00000000
        /*0040*/ 	.short	0x0002
        /*0042*/ 	.short	0x0018
        /*0044*/ 	.byte	0x00, 0xf0, 0x11, 0x00


	//----- nvinfo : EIATTR_KPARAM_INFO
	.align		4
.L_400:
        /*0048*/ 	.byte	0x04, 0x17
        /*004a*/ 	.short	(.L_402 - .L_401)
.L_401:
        /*004c*/ 	.word	0x00000000
        /*0050*/ 	.short	0x0001
        /*0052*/ 	.short	0x0010
        /*0054*/ 	.byte	0x00, 0xf5, 0x21, 0x00


	//----- nvinfo : EIATTR_KPARAM_INFO
	.align		4
.L_402:
        /*0058*/ 	.byte	0x04, 0x17
        /*005a*/ 	.short	(.L_404 - .L_403)
.L_403:
        /*005c*/ 	.word	0x00000000
        /*0060*/ 	.short	0x0000
        /*0062*/ 	.short	0x0000
        /*0064*/ 	.byte	0x00, 0xf0, 0x41, 0x00


	//----- nvinfo : EIATTR_SPARSE_MMA_MASK
	.align		4
.L_404:
        /*0068*/ 	.byte	0x03, 0x50
        /*006a*/ 	.short	0x0000


	//----- nvinfo : EIATTR_MAXREG_COUNT
	.align		4
        /*006c*/ 	.byte	0x03, 0x1b
        /*006e*/ 	.short	0x0080


	//----- nvinfo : EIATTR_NUM_BARRIERS
	.align		4
        /*0070*/ 	.byte	0x02, 0x4c
        /*0072*/ 	.byte	0x01
	.zero		1


	//----- nvinfo : EIATTR_MERCURY_ISA_VERSION
	.align		4
        /*0074*/ 	.byte	0x03, 0x5f
        /*0076*/ 	.short	0x0101


	//----- nvinfo : EIATTR_COOP_GROUP_MASK_REGIDS
	.align		4
        /*0078*/ 	.byte	0x04, 0x29
        /*007a*/ 	.short	(.L_406 - .L_405)


	//   ....[0]....
.L_405:
        /*007c*/ 	.word	0xffffffff


	//   ....[1]....
        /*0080*/ 	.word	0xffffffff


	//   ....[2]....
        /*0084*/ 	.word	0xffffffff


	//   ....[3]....
        /*0088*/ 	.word	0xffffffff


	//   ....[4]....
        /*008c*/ 	.word	0xffffffff


	//   ....[5]....
        /*0090*/ 	.word	0xffffffff


	//   ....[6]....
        /*0094*/ 	.word	0xffffffff


	//   ....[7]....
        /*0098*/ 	.word	0xffffffff


	//   ....[8]....
        /*009c*/ 	.word	0xffffffff


	//   ....[9]....
        /*00a0*/ 	.word	0xffffffff


	//   ....[10]....
        /*00a4*/ 	.word	0xffffffff


	//   ....[11]....
        /*00a8*/ 	.word	0xffffffff


	//   ....[12]....
        /*00ac*/ 	.word	0xffffffff


	//   ....[13]....
        /*00b0*/ 	.word	0xffffffff


	//   ....[14]....
        /*00b4*/ 	.word	0xffffffff


	//   ....[15]....
        /*00b8*/ 	.word	0xffffffff


	//   ....[16]....
        /*00bc*/ 	.word	0xffffffff


	//   ....[17]....
        /*00c0*/ 	.word	0xffffffff


	//   ....[18]....
        /*00c4*/ 	.word	0xffffffff


	//   ....[19]....
        /*00c8*/ 	.word	0xffffffff


	//   ....[20]....
        /*00cc*/ 	.word	0xffffffff


	//   ....[21]....
        /*00d0*/ 	.word	0xffffffff


	//   ....[22]....
        /*00d4*/ 	.word	0xffffffff


	//   ....[23]....
        /*00d8*/ 	.word	0xffffffff


	//   ....[24]....
        /*00dc*/ 	.word	0xffffffff


	//   ....[25]....
        /*00e0*/ 	.word	0xffffffff


	//   ....[26]....
        /*00e4*/ 	.word	0xffffffff


	//   ....[27]....
        /*00e8*/ 	.word	0xffffffff


	//   ....[28]....
        /*00ec*/ 	.word	0xffffffff


	//   ....[29]....
        /*00f0*/ 	.word	0xffffffff


	//----- nvinfo : EIATTR_COOP_GROUP_INSTR_OFFSETS
	.align		4
.L_406:
        /*00f4*/ 	.byte	0x04, 0x28
        /*00f6*/ 	.short	(.L_408 - .L_407)


	//   ....[0]....
.L_407:
        /*00f8*/ 	.word	0x00000cd0


	//   ....[1]....
        /*00fc*/ 	.word	0x00000ce0


	//   ....[2]....
        /*0100*/ 	.word	0x00000d40


	//   ....[3]....
        /*0104*/ 	.word	0x00000d60


	//   ....[4]....
        /*0108*/ 	.word	0x00000db0


	//   ....[5]....
        /*010c*/ 	.word	0x00000dd0


	//   ....[6]....
        /*0110*/ 	.word	0x00000e10


	//   ....[7]....
        /*0114*/ 	.word	0x00000e50


	//   ....[8]....
        /*0118*/ 	.word	0x00000ea0


	//   ....[9]....
        /*011c*/ 	.word	0x00000ee0


	//   ....[10]....
        /*0120*/ 	.word	0x000011e0


	//   ....[11]....
        /*0124*/ 	.word	0x000011f0


	//   ....[12]....
        /*0128*/ 	.word	0x00001270


	//   ....[13]....
        /*012c*/ 	.word	0x00001290


	//   ....[14]....
        /*0130*/ 	.word	0x000012e0


	//   ....[15]....
        /*0134*/ 	.word	0x00001330


	//   ....[16]....
        /*0138*/ 	.word	0x00001370


	//   ....[17]....
        /*013c*/ 	.word	0x000013a0


	//   ....[18]....
        /*0140*/ 	.word	0x000013e0


	//   ....[19]....
        /*0144*/ 	.word	0x00001420


	//   ....[20]....
        /*0148*/ 	.word	0x00002c60


	//   ....[21]....
        /*014c*/ 	.word	0x00002c70


	//   ....[22]....
        /*0150*/ 	.word	0x00002cf0


	//   ....[23]....
        /*0154*/ 	.word	0x00002d00


	//   ....[24]....
        /*0158*/ 	.word	0x00002d60


	//   ....[25]....
        /*015c*/ 	.word	0x00002d80


	//   ....[26]....
        /*0160*/ 	.word	0x00002dc0


	//   ....[27]....
        /*0164*/ 	.word	0x00002df0


	//   ....[28]....
        /*0168*/ 	.word	0x00002e40


	//   ....[29]....
        /*016c*/ 	.word	0x00002e90


	//----- nvinfo : EIATTR_VRC_CTA_INIT_COUNT
	.align		4
.L_408:
        /*0170*/ 	.byte	0x02, 0x4a
	.zero		1
	.zero		1


	//----- nvinfo : EIATTR_EXIT_INSTR_OFFSETS
	.align		4
        /*0174*/ 	.byte	0x04, 0x1c
        /*0176*/ 	.short	(.L_410 - .L_409)


	//   ....[0]....
.L_409:
        /*0178*/ 	.word	0x00000080


	//   ....[1]....
        /*017c*/ 	.word	0x000000c0


	//   ....[2]....
        /*0180*/ 	.word	0x00003100


	//   ....[3]....
        /*0184*/ 	.word	0x00003160


	//----- nvinfo : EIATTR_MAX_THREADS
	.align		4
.L_410:
        /*0188*/ 	.byte	0x04, 0x05
        /*018a*/ 	.short	(.L_412 - .L_411)
.L_411:
        /*018c*/ 	.word	0x00000200
        /*0190*/ 	.word	0x00000001
        /*0194*/ 	.word	0x00000001


	//----- nvinfo : EIATTR_CRS_STACK_SIZE
	.align		4
.L_412:
        /*0198*/ 	.byte	0x04, 0x1e
        /*019a*/ 	.short	(.L_414 - .L_413)
.L_413:
        /*019c*/ 	.word	0x00000000


	//----- nvinfo : EIATTR_CBANK_PARAM_SIZE
	.align		4
.L_414:
        /*01a0*/ 	.byte	0x03, 0x19
        /*01a2*/ 	.short	0x0029


	//----- nvinfo : EIATTR_PARAM_CBANK
	.align		4
        /*01a4*/ 	.byte	0x04, 0x0a
        /*01a6*/ 	.short	(.L_416 - .L_415)
	.align		4
.L_415:
        /*01a8*/ 	.word	index@(.nv.constant0._ZN3cub18CUB_300001_SM_10006detail6reduce28DeviceReduceSingleTileKernelINS2_10policy_hubIljN4cuda3std3__44plusIlEEE10Policy1000EN6thrust24THRUST_300001_SM_1000_NS18transform_iteratorI6count5NSD_6detail15normal_iteratorINSD_10device_ptrIiEEEEllEEPljS9_llNS7_10__identityEEEvT0_T1_T2_T3_T4_T6_)
        /*01ac*/ 	.short	0x0380
        /*01ae*/ 	.short	0x0029


	//----- nvinfo : EIATTR_SW_WAR
	.align		4
.L_416:
        /*01b0*/ 	.byte	0x04, 0x36
        /*01b2*/ 	.short	(.L_418 - .L_417)
.L_417:
        /*01b4*/ 	.word	0x00000008
.L_418:


//--------------------- .nv.info._ZN3cub18CUB_300001_SM_10006detail8for_each13static_kernelINS2_12policy_hub_t12policy_500_tEmN6thrust24THRUST_300001_SM_1000_NS8cuda_cub20__uninitialized_fill7functorINS7_10device_ptrIiEEiEEEEvT0_T1_ --------------------------
	.section	.nv.info._ZN3cub18CUB_300001_SM_10006detail8for_each13static_kernelINS2_12policy_hub_t12policy_500_tEmN6thrust24THRUST_300001_SM_1000_NS8cuda_cub20__uninitialized_fill7functorINS7_10device_ptrIiEEiEEEEvT0_T1_,"",@"SHT_CUDA_INFO"
	.sectionflags	@""
	.align	4


	//----- nvinfo : EIATTR_CUDA_API_VERSION
	.align		4
        /*0000*/ 	.byte	0x04, 0x37
        /*0002*/ 	.short	(.L_420 - .L_419)
.L_419:
        /*0004*/ 	.word	0x00000082


	//----- nvinfo : EIATTR_KPARAM_INFO
	.align		4
.L_420:
        /*0008*/ 	.byte	0x04, 0x17
        /*000a*/ 	.short	(.L_422 - .L_421)
.L_421:
        /*000c*/ 	.word	0x00000000
        /*0010*/ 	.short	0x0001
        /*0012*/ 	.short	0x0008
        /*0014*/ 	.byte	0x00, 0xf0, 0x41, 0x00


	//----- nvinfo : EIATTR_KPARAM_INFO
	.align		4
.L_422:
        /*0018*/ 	.byte	0x04, 0x17
        /*001a*/ 	.short	(.L_424 - .L_423)
.L_423:
        /*001c*/ 	.word	0x00000000
        /*0020*/ 	.short	0x0000
        /*0022*/ 	.short	0x0000
        /*0024*/ 	.byte	0x00, 0xf0, 0x21, 0x00


	//----- nvinfo : EIATTR_SPARSE_MMA_MASK
	.align		4
.L_424:
        /*0028*/ 	.byte	0x03, 0x50
        /*002a*/ 	.short	0x0000


	//----- nvinfo : EIATTR_MAXREG_COUNT
	.align		4
        /*002c*/ 	.byte	0x03, 0x1b
        /*002e*/ 	.short	0x00ff


	//----- nvinfo : EIATTR_MERCURY_ISA_VERSION
	.align		4
        /*0030*/ 	.byte	0x03, 0x5f
        /*0032*/ 	.short	0x0101


	//----- nvinfo : EIATTR_VRC_CTA_INIT_COUNT
	.align		4
        /*0034*/ 	.byte	0x02, 0x4a
	.zero		1
	.zero		1


	//----- nvinfo : EIATTR_EXIT_INSTR_OFFSETS
	.align		4
        /*0038*/ 	.byte	0x04, 0x1c
        /*003a*/ 	.short	(.L_426 - .L_425)


	//   ....[0]....
.L_425:
        /*003c*/ 	.word	0x00000130


	//   ....[1]....
        /*0040*/ 	.word	0x00000230


	//   ....[2]....
        /*0044*/ 	.word	0x00000260


	//----- nvinfo : EIATTR_MAX_THREADS
	.align		4
.L_426:
        /*0048*/ 	.byte	0x04, 0x05
        /*004a*/ 	.short	(.L_428 - .L_427)
.L_427:
        /*004c*/ 	.word	0x00000100
        /*0050*/ 	.word	0x00000001
        /*0054*/ 	.word	0x00000001


	//----- nvinfo : EIATTR_CBANK_PARAM_SIZE
	.align		4
.L_428:
        /*0058*/ 	.byte	0x03, 0x19
        /*005a*/ 	.short	0x0018


	//----- nvinfo : EIATTR_PARAM_CBANK
	.align		4
        /*005c*/ 	.byte	0x04, 0x0a
        /*005e*/ 	.short	(.L_430 - .L_429)
	.align		4
.L_429:
        /*0060*/ 	.word	index@(.nv.constant0._ZN3cub18CUB_300001_SM_10006detail8for_each13static_kernelINS2_12policy_hub_t12policy_500_tEmN6thrust24THRUST_300001_SM_1000_NS8cuda_cub20__uninitialized_fill7functorINS7_10device_ptrIiEEiEEEEvT0_T1_)
        /*0064*/ 	.short	0x0380
        /*0066*/ 	.short	0x0018


	//----- nvinfo : EIATTR_SW_WAR
	.align		4
.L_430:
        /*0068*/ 	.byte	0x04, 0x36
        /*006a*/ 	.short	(.L_432 - .L_431)
.L_431:
        /*006c*/ 	.word	0x00000008
.L_432:


//--------------------- .nv.info._ZN3cub18CUB_300001_SM_10006detail11EmptyKernelIvEEvv --------------------------
	.section	.nv.info._ZN3cub18CUB_300001_SM_10006detail11EmptyKernelIvEEvv,"",@"SHT_CUDA_INFO"
	.sectionflags	@""
	.align	4


	//----- nvinfo : EIATTR_CUDA_API_VERSION
	.align		4
        /*0000*/ 	.byte	0x04, 0x37
        /*0002*/ 	.short	(.L_434 - .L_433)
.L_433:
        /*0004*/ 	.word	0x00000082


	//----- nvinfo : EIATTR_SPARSE_MMA_MASK
	.align		4
.L_434:
        /*0008*/ 	.byte	0x03, 0x50
        /*000a*/ 	.short	0x0000


	//----- nvinfo : EIATTR_MAXREG_COUNT
	.align		4
        /*000c*/ 	.byte	0x03, 0x1b
        /*000e*/ 	.short	0x00ff


	//----- nvinfo : EIATTR_MERCURY_ISA_VERSION
	.align		4
        /*0010*/ 	.byte	0x03, 0x5f
        /*0012*/ 	.short	0x0101


	//----- nvinfo : EIATTR_VRC_CTA_INIT_COUNT
	.align		4
        /*0014*/ 	.byte	0x02, 0x4a
	.zero		1
	.zero		1


	//----- nvinfo : EIATTR_EXIT_INSTR_OFFSETS
	.align		4
        /*0018*/ 	.byte	0x04, 0x1c
        /*001a*/ 	.short	(.L_436 - .L_435)


	//   ....[0]....
.L_435:
        /*001c*/ 	.word	0x00000010


	//----- nvinfo : EIATTR_SW_WAR
	.align		4
.L_436:
        /*0020*/ 	.byte	0x04, 0x36
        /*0022*/ 	.short	(.L_438 - .L_437)
.L_437:
        /*0024*/ 	.word	0x00000008
.L_438:


//--------------------- .nv.info._ZN6thrust24THRUST_300001_SM_1000_NS8cuda_cub4core6detail13_kernel_agentINS1_15__reduce_by_key16ReduceByKeyAgentINS0_6detail15normal_iteratorINS0_10device_ptrIiEEEESB_SB_SB_N4cuda3std3__48equal_toIiEENSE_4plusIiEEPllEEJSB_SB_SB_SB_SJ_N3cub18CUB_300001_SM_100024ReduceByKeyScanTileStateIilLb1EEESG_SI_llEEEvDpT0_ --------------------------
	.section	.nv.info._ZN6thrust24THRUST_300001_SM_1000_NS8cuda_cub4core6detail13_kernel_agentINS1_15__reduce_by_key16ReduceByKeyAgentINS0_6detail15normal_iteratorINS0_10device_ptrIiEEEESB_SB_SB_N4cuda3std3__48equal_toIiEENSE_4plusIiEEPllEEJSB_SB_SB_SB_SJ_N3cub18CUB_300001_SM_100024ReduceByKeyScanTileStateIilLb1EEESG_SI_llEEEvDpT0_,"",@"SHT_CUDA_INFO"
	.sectionflags	@""
	.align	4


	//----- nvinfo : EIATTR_CUDA_API_VERSION
	.align		4
        /*0000*/ 	.byte	0x04, 0x37
        /*0002*/ 	.short	(.L_440 - .L_439)
.L_439:
        /*0004*/ 	.word	0x00000082


	//----- nvinfo : EIATTR_KPARAM_INFO
	.align		4
.L_440:
        /*0008*/ 	.byte	0x04, 0x17
        /*000a*/ 	.short	(.L_442 - .L_441)
.L_441:
        /*000c*/ 	.word	0x00000000
        /*0010*/ 	.short	0x0009
        /*0012*/ 	.short	0x0040
        /*0014*/ 	.byte	0x00, 0xf0, 0x21, 0x00


	//----- nvinfo : EIATTR_KPARAM_INFO
	.align		4
.L_442:
        /*0018*/ 	.byte	0x04, 0x17
        /*001a*/ 	.short	(.L_444 - .L_443)
.L_443:
        /*001c*/ 	.word	0x00000000
        /*0020*/ 	.short	0x0008
        /*0022*/ 	.short	0x0038
        /*0024*/ 	.byte	0x00, 0xf0, 0x21, 0x00


	//----- nvinfo : EIATTR_KPARAM_INFO
	.align		4
.L_444:
        /*0028*/ 	.byte	0x04, 0x17
        /*002a*/ 	.short	(.L_446 - .L_445)
.L_445:
        /*002c*/ 	.word	0x00000000
        /*0030*/ 	.short	0x0007
        /*0032*/ 	.short	0x0031
        /*0034*/ 	.byte	0x00, 0xf0, 0x05, 0x00


	//----- nvinfo : EIATTR_KPARAM_INFO
	.align		4
.L_446:
        /*0038*/ 	.byte	0x04, 0x17
        /*003a*/ 	.short	(.L_448 - .L_447)
.L_447:
        /*003c*/ 	.word	0x00000000
        /*0040*/ 	.short	0x0006
        /*0042*/ 	.short	0x0030
        /*0044*/ 	.byte	0x00, 0xf0, 0x05, 0x00


	//----- nvinfo : EIATTR_KPARAM_INFO
	.align		4
.L_448:
        /*0048*/ 	.byte	0x04, 0x17
        /*004a*/ 	.short	(.L_450 - .L_449)
.L_449:
        /*004c*/ 	.word	0x00000000
        /*0050*/ 	.short	0x0005
        /*0052*/ 	.short	0x0028
        /*0054*/ 	.byte	0x00, 0xf0, 0x21, 0x00


	//----- nvinfo : EIATTR_KPARAM_INFO
	.align		4
.L_450:
        /*0058*/ 	.byte	0x04, 0x17
        /*005a*/ 	.short	(.L_452 - .L_451)
.L_451:
        /*005c*/ 	.word	0x00000000
        /*0060*/ 	.short	0x0004
        /*0062*/ 	.short	0x0020
        /*0064*/ 	.byte	0x00, 0xf5, 0x21, 0x00


	//----- nvinfo : EIATTR_KPARAM_INFO
	.align		4
.L_452:
        /*0068*/ 	.byte	0x04, 0x17
        /*006a*/ 	.short	(.L_454 - .L_453)
.L_453:
        /*006c*/ 	.word	0x00000000
        /*0070*/ 	.short	0x0003
        /*0072*/ 	.short	0x0018
        /*0074*/ 	.byte	0x00, 0xf0, 0x21, 0x00


	//----- nvinfo : EIATTR_KPARAM_INFO
	.align		4
.L_454:
        /*0078*/ 	.byte	0x04, 0x17
        /*007a*/ 	.short	(.L_456 - .L_455)
.L_455:
        /*007c*/ 	.word	0x00000000
        /*0080*/ 	.short	0x0002
        /*0082*/ 	.short	0x0010
        /*0084*/ 	.byte	0x00, 0xf0, 0x21, 0x00


	//----- nvinfo : EIATTR_KPARAM_INFO
	.align		4
.L_456:
        /*0088*/ 	.byte	0x04, 0x17
        /*008a*/ 	.short	(.L_458 - .L_457)
.L_457:
        /*008c*/ 	.word	0x00000000
        /*0090*/ 	.short	0x0001
        /*0092*/ 	.short	0x0008
        /*0094*/ 	.byte	0x00, 0xf0, 0x21, 0x00


	//----- nvinfo : EIATTR_KPARAM_INFO
	.align		4
.L_458:
        /*0098*/ 	.byte	0x04, 0x17
        /*009a*/ 	.short	(.L_460 - .L_459)
.L_459:
        /*009c*/ 	.word	0x00000000
        /*00a0*/ 	.short	0x0000
        /*00a2*/ 	.short	0x0000
        /*00a4*/ 	.byte	0x00, 0xf0, 0x21, 0x00


	//----- nvinfo : EIATTR_SPARSE_MMA_MASK
	.align		4
.L_460:
        /*00a8*/ 	.byte	0x03, 0x50
        /*00aa*/ 	.short	0x0000


	//----- nvinfo : EIATTR_MAXREG_COUNT
	.align		4
        /*00ac*/ 	.byte	0x03, 0x1b
        /*00ae*/ 	.short	0x00ff


	//----- nvinfo : EIATTR_NUM_BARRIERS
	.align		4
        /*00b0*/ 	.byte	0x02, 0x4c
        /*00b2*/ 	.byte	0x01
	.zero		1


	//----- nvinfo : EIATTR_MERCURY_ISA_VERSION
	.align		4
        /*00b4*/ 	.byte	0x03, 0x5f
        /*00b6*/ 	.short	0x0101


	//----- nvinfo : EIATTR_COOP_GROUP_MASK_REGIDS
	.align		4
        /*00b8*/ 	.byte	0x04, 0x29
        /*00ba*/ 	.short	(.L_462 - .L_461)


	//   ....[0]....
.L_461:
        /*00bc*/ 	.word	0xffffffff


	//   ....[1]....
        /*00c0*/ 	.word	0xffffffff


	//   ....[2]....
        /*00c4*/ 	.word	0xffffffff


	//   ....[3]....
        /*00c8*/ 	.word	0xffffffff


	//   ....[4]....
        /*00cc*/ 	.word	0xffffffff


	//   ....[5]....
        /*00d0*/ 	.word	0xffffffff


	//   ....[6]....
        /*00d4*/ 	.word	0xffffffff


	//   ....[7]....
        /*00d8*/ 	.word	0xffffffff


	//   ....[8]....
        /*00dc*/ 	.word	0xffffffff


	//   ....[9]....
        /*00e0*/ 	.word	0xffffffff


	//   ....[10]....
        /*00e4*/ 	.word	0xffffffff


	//   ....[11]....
        /*00e8*/ 	.word	0xffffffff


	//   ....[12]....
        /*00ec*/ 	.word	0xffffffff


	//   ....[13]....
        /*00f0*/ 	.word	0xffffffff


	//   ....[14]....
        /*00f4*/ 	.word	0xffffffff


	//   ....[15]....
        /*00f8*/ 	.word	0xffffffff


	//   ....[16]....
        /*00fc*/ 	.word	0xffffffff


	//   ....[17]....
        /*0100*/ 	.word	0xffffffff


	//   ....[18]....
        /*0104*/ 	.word	0xffffffff


	//   ....[19]....
        /*0108*/ 	.word	0xffffffff


	//   ....[20]....
        /*010c*/ 	.word	0xffffffff


	//   ....[21]....
        /*0110*/ 	.word	0xffffffff


	//   ....[22]....
        /*0114*/ 	.word	0xffffffff


	//   ....[23]....
        /*0118*/ 	.word	0xffffffff


	//   ....[24]....
        /*011c*/ 	.word	0xffffffff


	//   ....[25]....
        /*0120*/ 	.word	0xffffffff


	//   ....[26]....
        /*0124*/ 	.word	0xffffffff


	//   ....[27]....
        /*0128*/ 	.word	0xffffffff


	//   ....[28]....
        /*012c*/ 	.word	0xffffffff


	//   ....[29]....
        /*0130*/ 	.word	0xffffffff


	//   ....[30]....
        /*0134*/ 	.word	0xffffffff


	//   ....[31]....
        /*0138*/ 	.word	0xffffffff


	//   ....[32]....
        /*013c*/ 	.word	0xffffffff


	//   ....[33]....
        /*0140*/ 	.word	0xffffffff


	//   ....[34]....
        /*0144*/ 	.word	0xffffffff


	//   ....[35]....
        /*0148*/ 	.word	0xffffffff


	//   ....[36]....
        /*014c*/ 	.word	0xffffffff


	//   ....[37]....
        /*0150*/ 	.word	0xffffffff


	//   ....[38]....
        /*0154*/ 	.word	0xffffffff


	//   ....[39]....
        /*0158*/ 	.word	0xffffffff


	//   ....[40]....
        /*015c*/ 	.word	0xffffffff


	//   ....[41]....
        /*0160*/ 	.word	0xffffffff


	//   ....[42]....
        /*0164*/ 	.word	0xffffffff


	//   ....[43]....
        /*0168*/ 	.word	0xffffffff


	//   ....[44]....
        /*016c*/ 	.word	0xffffffff


	//   ....[45]....
        /*0170*/ 	.word	0xffffffff


	//   ....[46]....
        /*0174*/ 	.word	0xffffffff


	//   ....[47]....
        /*0178*/ 	.word	0xffffffff


	//   ....[48]....
        /*017c*/ 	.word	0xffffffff


	//   ....[49]....
        /*0180*/ 	.word	0xffffffff


	//   ....[50]....
        /*0184*/ 	.word	0xffffffff


	//   ....[51]....
        /*0188*/ 	.word	0xffffffff


	//   ....[52]....
        /*018c*/ 	.word	0xffffffff


	//   ....[53]....
        /*0190*/ 	.word	0xffffffff


	//   ....[54]....
        /*0194*/ 	.word	0xffffffff


	//   ....[55]....
        /*0198*/ 	.word	0xffffffff


	//   ....[56]....
        /*019c*/ 	.word	0xffffffff


	//   ....[57]....
        /*01a0*/ 	.word	0xffffffff


	//   ....[58]....
        /*01a4*/ 	.word	0xffffffff


	//   ....[59]....
        /*01a8*/ 	.word	0xffffffff


	//   ....[60]....
        /*01ac*/ 	.word	0xffffffff


	//   ....[61]....
        /*01b0*/ 	.word	0xffffffff


	//   ....[62]....
        /*01b4*/ 	.word	0xffffffff


	//   ....[63]....
        /*01b8*/ 	.word	0xffffffff


	//   ....[64]....
        /*01bc*/ 	.word	0xffffffff


	//   ....[65]....
        /*01c0*/ 	.word	0xffffffff


	//   ....[66]....
        /*01c4*/ 	.word	0xffffffff


	//   ....[67]....
        /*01c8*/ 	.word	0xffffffff


	//   ....[68]....
        /*01cc*/ 	.word	0xffffffff


	//   ....[69]....
        /*01d0*/ 	.word	0xffffffff


	//   ....[70]....
        /*01d4*/ 	.word	0xffffffff


	//   ....[71]....
        /*01d8*/ 	.word	0xffffffff


	//   ....[72]....
        /*01dc*/ 	.word	0xffffffff


	//   ....[73]....
        /*01e0*/ 	.word	0xffffffff


	//   ....[74]....
        /*01e4*/ 	.word	0xffffffff


	//   ....[75]....
        /*01e8*/ 	.word	0xffffffff


	//   ....[76]....
        /*01ec*/ 	.word	0xffffffff


	//   ....[77]....
        /*01f0*/ 	.word	0xffffffff


	//   ....[78]....
        /*01f4*/ 	.word	0xffffffff


	//   ....[79]....
        /*01f8*/ 	.word	0xffffffff


	//   ....[80]....
        /*01fc*/ 	.word	0xffffffff


	//   ....[81]....
        /*0200*/ 	.word	0xffffffff


	//   ....[82]....
        /*0204*/ 	.word	0xffffffff


	//   ....[83]....
        /*0208*/ 	.word	0xffffffff


	//   ....[84]....
        /*020c*/ 	.word	0xffffffff


	//   ....[85]....
        /*0210*/ 	.word	0xffffffff


	//   ....[86]....
        /*0214*/ 	.word	0xffffffff


	//   ....[87]....
        /*0218*/ 	.word	0xffffffff


	//   ....[88]....
        /*021c*/ 	.word	0xffffffff


	//   ....[89]....
        /*0220*/ 	.word	0xffffffff


	//   ....[90]....
        /*0224*/ 	.word	0xffffffff


	//   ....[91]....
        /*0228*/ 	.word	0xffffffff


	//   ....[92]....
        /*022c*/ 	.word	0xffffffff


	//   ....[93]....
        /*0230*/ 	.word	0xffffffff


	//   ....[94]....
        /*0234*/ 	.word	0xffffffff


	//   ....[95]....
        /*0238*/ 	.word	0xffffffff


	//   ....[96]....
        /*023c*/ 	.word	0xffffffff


	//   ....[97]....
        /*0240*/ 	.word	0xffffffff


	//   ....[98]....
        /*0244*/ 	.word	0xffffffff


	//   ....[99]....
        /*0248*/ 	.word	0xffffffff


	//   ....[100]....
        /*024c*/ 	.word	0xffffffff


	//   ....[101]....
        /*0250*/ 	.word	0xffffffff


	//   ....[102]....
        /*0254*/ 	.word	0xffffffff


	//   ....[103]....
        /*0258*/ 	.word	0xffffffff


	//   ....[104]....
        /*025c*/ 	.word	0xffffffff


	//   ....[105]....
        /*0260*/ 	.word	0xffffffff


	//   ....[106]....
        /*0264*/ 	.word	0xffffffff


	//   ....[107]....
        /*0268*/ 	.word	0xffffffff


	//   ....[108]....
        /*026c*/ 	.word	0xffffffff


	//   ....[109]....
        /*0270*/ 	.word	0xffffffff


	//   ....[110]....
        /*0274*/ 	.word	0xffffffff


	//   ....[111]....
        /*0278*/ 	.word	0xffffffff


	//   ....[112]....
        /*027c*/ 	.word	0xffffffff


	//   ....[113]....
        /*0280*/ 	.word	0xffffffff


	//   ....[114]....
        /*0284*/ 	.word	0xffffffff


	//   ....[115]....
        /*0288*/ 	.word	0xffffffff


	//   ....[116]....
        /*028c*/ 	.word	0xffffffff


	//   ....[117]....
        /*0290*/ 	.word	0xffffffff


	//   ....[118]....
        /*0294*/ 	.word	0xffffffff


	//   ....[119]....
        /*0298*/ 	.word	0xffffffff


	//   ....[120]....
        /*029c*/ 	.word	0xffffffff


	//   ....[121]....
        /*02a0*/ 	.word	0xffffffff


	//   ....[122]....
        /*02a4*/ 	.word	0xffffffff


	//   ....[123]....
        /*02a8*/ 	.word	0xffffffff


	//   ....[124]....
        /*02ac*/ 	.word	0xffffffff


	//   ....[125]....
        /*02b0*/ 	.word	0xffffffff


	//   ....[126]....
        /*02b4*/ 	.word	0xffffffff


	//   ....[127]....
        /*02b8*/ 	.word	0xffffffff


	//   ....[128]....
        /*02bc*/ 	.word	0xffffffff


	//   ....[129]....
        /*02c0*/ 	.word	0xffffffff


	//   ....[130]....
        /*02c4*/ 	.word	0xffffffff


	//   ....[131]....
        /*02c8*/ 	.word	0xffffffff


	//   ....[132]....
        /*02cc*/ 	.word	0xffffffff


	//   ....[133]....
        /*02d0*/ 	.word	0xffffffff


	//   ....[134]....
        /*02d4*/ 	.word	0xffffffff


	//   ....[135]....
        /*02d8*/ 	.word	0xffffffff


	//   ....[136]....
        /*02dc*/ 	.word	0xffffffff


	//   ....[137]....
        /*02e0*/ 	.word	0xffffffff


	//   ....[138]....
        /*02e4*/ 	.word	0xffffffff


	//   ....[139]....
        /*02e8*/ 	.word	0xffffffff


	//   ....[140]....
        /*02ec*/ 	.word	0xffffffff


	//   ....[141]....
        /*02f0*/ 	.word	0xffffffff


	//   ....[142]....
        /*02f4*/ 	.word	0xffffffff


	//   ....[143]....
        /*02f8*/ 	.word	0xffffffff


	//   ....[144]....
        /*02fc*/ 	.word	0xffffffff


	//   ....[145]....
        /*0300*/ 	.word	0xffffffff


	//   ....[146]....
        /*0304*/ 	.word	0xffffffff


	//   ....[147]....
        /*0308*/ 	.word	0xffffffff


	//   ....[148]....
        /*030c*/ 	.word	0xffffffff


	//   ....[149]....
        /*0310*/ 	.word	0xffffffff


	//   ....[150]....
        /*0314*/ 	.word	0xffffffff


	//   ....[151]....
        /*0318*/ 	.word	0xffffffff


	//   ....[152]....
        /*031c*/ 	.word	0x05000022


	//   ....[153]....
        /*0320*/ 	.word	0x05000022


	//   ....[154]....
        /*0324*/ 	.word	0x05000022


	//   ....[155]....
        /*0328*/ 	.word	0x05000022


	//   ....[156]....
        /*032c*/ 	.word	0x05000022


	//   ....[157]....
        /*0330*/ 	.word	0x05000022


	//   ....[158]....
        /*0334*/ 	.word	0x05000022


	//   ....[159]....
        /*0338*/ 	.word	0x05000022


	//   ....[160]....
        /*033c*/ 	.word	0x05000022


	//   ....[161]....
        /*0340*/ 	.word	0x05000022


	//   ....[162]....
        /*0344*/ 	.word	0x05000022


	//   ....[163]....
        /*0348*/ 	.word	0x05000022


	//   ....[164]....
        /*034c*/ 	.word	0x05000022


	//   ....[165]....
        /*0350*/ 	.word	0x05000022


	//   ....[166]....
        /*0354*/ 	.word	0x05000022


	//   ....[167]....
        /*0358*/ 	.word	0x05000022


	//   ....[168]....
        /*035c*/ 	.word	0x05000022


	//   ....[169]....
        /*0360*/ 	.word	0x05000022


	//   ....[170]....
        /*0364*/ 	.word	0x05000022


	//   ....[171]....
        /*0368*/ 	.word	0x05000022


	//   ....[172]....
        /*036c*/ 	.word	0x05000022


	//   ....[173]....
        /*0370*/ 	.word	0x05000022


	//   ....[174]....
        /*0374*/ 	.word	0x05000022


	//   ....[175]....
        /*0378*/ 	.word	0x05000022


	//   ....[176]....
        /*037c*/ 	.word	0x05000022


	//   ....[177]....
        /*0380*/ 	.word	0x05000022


	//   ....[178]....
        /*0384*/ 	.word	0x05000022


	//   ....[179]....
        /*0388*/ 	.word	0x05000022


	//   ....[180]....
        /*038c*/ 	.word	0x05000022


	//   ....[181]....
        /*0390*/ 	.word	0x05000022


	//   ....[182]....
        /*0394*/ 	.word	0x05000022


	//   ....[183]....
        /*0398*/ 	.word	0x05000022


	//   ....[184]....
        /*039c*/ 	.word	0x05000022


	//   ....[185]....
        /*03a0*/ 	.word	0x05000022


	//   ....[186]....
        /*03a4*/ 	.word	0x05000022


	//   ....[187]....
        /*03a8*/ 	.word	0x05000022


	//   ....[188]....
        /*03ac*/ 	.word	0x05000022


	//   ....[189]....
        /*03b0*/ 	.word	0x05000022


	//   ....[190]....
        /*03b4*/ 	.word	0x05000022


	//   ....[191]....
        /*03b8*/ 	.word	0x05000022


	//   ....[192]....
        /*03bc*/ 	.word	0x05000022


	//   ....[193]....
        /*03c0*/ 	.word	0x05000022


	//   ....[194]....
        /*03c4*/ 	.word	0x05000022


	//   ....[195]....
        /*03c8*/ 	.word	0x05000022


	//   ....[196]....
        /*03cc*/ 	.word	0x05000022


	//   ....[197]....
        /*03d0*/ 	.word	0x05000022


	//   ....[198]....
        /*03d4*/ 	.word	0x05000022


	//   ....[199]....
        /*03d8*/ 	.word	0x05000022


	//   ....[200]....
        /*03dc*/ 	.word	0x05000022


	//   ....[201]....
        /*03e0*/ 	.word	0x05000022


	//   ....[202]....
        /*03e4*/ 	.word	0x05000022


	//   ....[203]....
        /*03e8*/ 	.word	0x05000022


	//   ....[204]....
        /*03ec*/ 	.word	0x05000022


	//   ....[205]....
        /*03f0*/ 	.word	0x05000022


	//   ....[206]....
        /*03f4*/ 	.word	0x05000022


	//   ....[207]....
        /*03f8*/ 	.word	0x05000022


	//   ....[208]....
        /*03fc*/ 	.word	0x05000022


	//   ....[209]....
        /*0400*/ 	.word	0x05000022


	//   ....[210]....
        /*0404*/ 	.word	0x05000022


	//   ....[211]....
        /*0408*/ 	.word	0x05000022


	//   ....[212]....
        /*040c*/ 	.word	0x05000022


	//   ....[213]....
        /*0410*/ 	.word	0x05000022


	//   ....[214]....
        /*0414*/ 	.word	0x05000022


	//   ....[215]....
        /*0418*/ 	.word	0x05000022


	//   ....[216]....
        /*041c*/ 	.word	0x05000022


	//   ....[217]....
        /*0420*/ 	.word	0x05000022


	//   ....[218]....
        /*0424*/ 	.word	0x05000022


	//   ....[219]....
        /*0428*/ 	.word	0x05000022


	//   ....[220]....
        /*042c*/ 	.word	0x05000022


	//   ....[221]....
        /*0430*/ 	.word	0x05000022


	//   ....[222]....
        /*0434*/ 	.word	0x05000022


	//   ....[223]....
        /*0438*/ 	.word	0x05000022


	//   ....[224]....
        /*043c*/ 	.word	0x05000022


	//   ....[225]....
        /*0440*/ 	.word	0x05000022


	//   ....[226]....
        /*0444*/ 	.word	0x05000022


	//   ....[227]....
        /*0448*/ 	.word	0x05000022


	//   ....[228]....
        /*044c*/ 	.word	0x05000022


	//   ....[229]....
        /*0450*/ 	.word	0x05000022


	//   ....[230]....
        /*0454*/ 	.word	0x05000022


	//   ....[231]....
        /*0458*/ 	.word	0x05000022


	//   ....[232]....
        /*045c*/ 	.word	0x05000022


	//   ....[233]....
        /*0460*/ 	.word	0x05000022


	//   ....[234]....
        /*0464*/ 	.word	0x05000022


	//   ....[235]....
        /*0468*/ 	.word	0x05000022


	//   ....[236]....
        /*046c*/ 	.word	0x05000022


	//   ....[237]....
        /*0470*/ 	.word	0x05000022


	//   ....[238]....
        /*0474*/ 	.word	0x05000022


	//   ....[239]....
        /*0478*/ 	.word	0x05000022


	//   ....[240]....
        /*047c*/ 	.word	0x05000022


	//   ....[241]....
        /*0480*/ 	.word	0x05000022


	//   ....[242]....
        /*0484*/ 	.word	0x05000022


	//   ....[243]....
        /*0488*/ 	.word	0x05000022


	//----- nvinfo : EIATTR_COOP_GROUP_INSTR_OFFSETS
	.align		4
.L_462:
        /*048c*/ 	.byte	0x04, 0x28
        /*048e*/ 	.short	(.L_464 - .L_463)


	//   ....[0]....
.L_463:
        /*0490*/ 	.word	0x00000400


	//   ....[1]....
        /*0494*/ 	.word	0x000005c0


	//   ....[2]....
        /*0498*/ 	.word	0x00000990


	//   ....[3]....
        /*049c*/ 	.word	0x000009b0


	//   ....[4]....
        /*04a0*/ 	.word	0x000009d0


	//   ....[5]....
        /*04a4*/ 	.word	0x00000a20


	//   ....[6]....
        /*04a8*/ 	.word	0x00000a80


	//   ....[7]....
        /*04ac*/ 	.word	0x00000aa0


	//   ....[8]....
        /*04b0*/ 	.word	0x00000b10


	//   ....[9]....
        /*04b4*/ 	.word	0x00000b50


	//   ....[10]....
        /*04b8*/ 	.word	0x00000b70


	//   ....[11]....
        /*04bc*/ 	.word	0x00000be0


	//   ....[12]....
        /*04c0*/ 	.word	0x00000c20


	//   ....[13]....
        /*04c4*/ 	.word	0x00000c40


	//   ....[14]....
        /*04c8*/ 	.word	0x00000cb0


	//   ....[15]....
        /*04cc*/ 	.word	0x00000cf0


	//   ....[16]....
        /*04d0*/ 	.word	0x00000d10


	//   ....[17]....
        /*04d4*/ 	.word	0x00000de0


	//   ....[18]....
        /*04d8*/ 	.word	0x00000df0


	//   ....[19]....
        /*04dc*/ 	.word	0x00001350


	//   ....[20]....
        /*04e0*/ 	.word	0x00002860


	//   ....[21]....
        /*04e4*/ 	.word	0x000029f0


	//   ....[22]....
        /*04e8*/ 	.word	0x00002d60


	//   ....[23]....
        /*04ec*/ 	.word	0x00002dc0


	//   ....[24]....
        /*04f0*/ 	.word	0x00002df0


	//   ....[25]....
        /*04f4*/ 	.word	0x00002e60


	//   ....[26]....
        /*04f8*/ 	.word	0x00002ea0


	//   ....[27]....
        /*04fc*/ 	.word	0x00002ec0


	//   ....[28]....
        /*0500*/ 	.word	0x00002f40


	//   ....[29]....
        /*0504*/ 	.word	0x00002f70


	//   ....[30]....
        /*0508*/ 	.word	0x00002f90


	//   ....[31]....
        /*050c*/ 	.word	0x00003010


	//   ....[32]....
        /*0510*/ 	.word	0x00003040


	//   ....[33]....
        /*0514*/ 	.word	0x00003060


	//   ....[34]....
        /*0518*/ 	.word	0x000030f0


	//   ....[35]....
        /*051c*/ 	.word	0x00003120


	//   ....[36]....
        /*0520*/ 	.word	0x00003140


	//   ....[37]....
        /*0524*/ 	.word	0x000035d0


	//   ....[38]....
        /*0528*/ 	.word	0x00003610


	//   ....[39]....
        /*052c*/ 	.word	0x00003660


	//   ....[40]....
        /*0530*/ 	.word	0x00003970


	//   ....[41]....
        /*0534*/ 	.word	0x00003a00


	//   ....[42]....
        /*0538*/ 	.word	0x00003a50


	//   ....[43]....
        /*053c*/ 	.word	0x00003a60


	//   ....[44]....
        /*0540*/ 	.word	0x00003a70


	//   ....[45]....
        /*0544*/ 	.word	0x00003b50


	//   ....[46]....
        /*0548*/ 	.word	0x00003b60


	//   ....[47]....
        /*054c*/ 	.word	0x00003b70


	//   ....[48]....
        /*0550*/ 	.word	0x00003c60


	//   ....[49]....
        /*0554*/ 	.word	0x00003c70


	//   ....[50]....
        /*0558*/ 	.word	0x00003c80


	//   ....[51]....
        /*055c*/ 	.word	0x00003d70


	//   ....[52]....
        /*0560*/ 	.word	0x00003d80


	//   ....[53]....
        /*0564*/ 	.word	0x00003d90


	//   ....[54]....
        /*0568*/ 	.word	0x00003e80


	//   ....[55]....
        /*056c*/ 	.word	0x00003e90


	//   ....[56]....
        /*0570*/ 	.word	0x00003ea0


	//   ....[57]....
        /*0574*/ 	.word	0x00003fe0


	//   ....[58]....
        /*0578*/ 	.word	0x00004060


	//   ....[59]....
        /*057c*/ 	.word	0x000040e0


	//   ....[60]....
        /*0580*/ 	.word	0x00004130


	//   ....[61]....
        /*0584*/ 	.word	0x00004140


	//   ....[62]....
        /*0588*/ 	.word	0x00004150


	//   ....[63]....
        /*058c*/ 	.word	0x00004230


	//   ....[64]....
        /*0590*/ 	.word	0x00004240


	//   ....[65]....
        /*0594*/ 	.word	0x00004250


	//   ....[66]....
        /*0598*/ 	.word	0x00004330


	//   ....[67]....
        /*059c*/ 	.word	0x00004340


	//   ....[68]....
        /*05a0*/ 	.word	0x00004350


	//   ....[69]....
        /*05a4*/ 	.word	0x00004430


	//   ....[70]....
        /*05a8*/ 	.word	0x00004440


	//   ....[71]....
        /*05ac*/ 	.word	0x00004450


	//   ....[72]....
        /*05b0*/ 	.word	0x00004530


	//   ....[73]....
        /*05b4*/ 	.word	0x00004540


	//   ....[74]....
        /*05b8*/ 	.word	0x00004550


	//   ....[75]....
        /*05bc*/ 	.word	0x000046b0


	//   ....[76]....
        /*05c0*/ 	.word	0x00006330


	//   ....[77]....
        /*05c4*/ 	.word	0x00006470


	//   ....[78]....
        /*05c8*/ 	.word	0x00006a30


	//   ....[79]....
        /*05cc*/ 	.word	0x00006ae0


	//   ....[80]....
        /*05d0*/ 	.word	0x00006af0


	//   ....[81]....
        /*05d4*/ 	.word	0x00006b30


	//   ....[82]....
        /*05d8*/ 	.word	0x00006ba0


	//   ....[83]....
        /*05dc*/ 	.word	0x00006bc0


	//   ....[84]....
        /*05e0*/ 	.word	0x00006c30


	//   ....[85]....
        /*05e4*/ 	.word	0x00006c70


	//   ....[86]....
        /*05e8*/ 	.word	0x00006c90


	//   ....[87]....
        /*05ec*/ 	.word	0x00006d00


	//   ....[88]....
        /*05f0*/ 	.word	0x00006d40


	//   ....[89]....
        /*05f4*/ 	.word	0x00006d60


	//   ....[90]....
        /*05f8*/ 	.word	0x00006dd0


	//   ....[91]....
        /*05fc*/ 	.word	0x00006e10


	//   ....[92]....
        /*0600*/ 	.word	0x00006e40


	//   ....[93]....
        /*0604*/ 	.word	0x000072d0


	//   ....[94]....
        /*0608*/ 	.word	0x00007360


	//   ....[95]....
        /*060c*/ 	.word	0x00007450


	//   ....[96]....
        /*0610*/ 	.word	0x00008e50


	//   ....[97]....
        /*0614*/ 	.word	0x00008f90


	//   ....[98]....
        /*0618*/ 	.word	0x00009520


	//   ....[99]....
        /*061c*/ 	.word	0x00009540


	//   ....[100]....
        /*0620*/ 	.word	0x00009560


	//   ....[101]....
        /*0624*/ 	.word	0x000095c0


	//   ....[102]....
        /*0628*/ 	.word	0x00009600


	//   ....[103]....
        /*062c*/ 	.word	0x00009620


	//   ....[104]....
        /*0630*/ 	.word	0x000096a0


	//   ....[105]....
        /*0634*/ 	.word	0x000096d0


	//   ....[106]....
        /*0638*/ 	.word	0x000096f0


	//   ....[107]....
        /*063c*/ 	.word	0x00009780


	//   ....[108]....
        /*0640*/ 	.word	0x000097a0


	//   ....[109]....
        /*0644*/ 	.word	0x000097b0


	//   ....[110]....
        /*0648*/ 	.word	0x00009850


	//   ....[111]....
        /*064c*/ 	.word	0x00009870


	//   ....[112]....
        /*0650*/ 	.word	0x00009880


	//   ....[113]....
        /*0654*/ 	.word	0x00009ea0


	//   ....[114]....
        /*0658*/ 	.word	0x00009eb0


	//   ....[115]....
        /*065c*/ 	.word	0x00009ed0


	//   ....[116]....
        /*0660*/ 	.word	0x0000a150


	//   ....[117]....
        /*0664*/ 	.word	0x0000a1e0


	//   ....[118]....
        /*0668*/ 	.word	0x0000a230


	//   ....[119]....
        /*066c*/ 	.word	0x0000a240


	//   ....[120]....
        /*0670*/ 	.word	0x0000a250


	//   ....[121]....
        /*0674*/ 	.word	0x0000a330


	//   ....[122]....
        /*0678*/ 	.word	0x0000a340


	//   ....[123]....
        /*067c*/ 	.word	0x0000a350


	//   ....[124]....
        /*0680*/ 	.word	0x0000a440


	//   ....[125]....
        /*0684*/ 	.word	0x0000a450


	//   ....[126]....
        /*0688*/ 	.word	0x0000a460


	//   ....[127]....
        /*068c*/ 	.word	0x0000a550


	//   ....[128]....
        /*0690*/ 	.word	0x0000a560


	//   ....[129]....
        /*0694*/ 	.word	0x0000a570


	//   ....[130]....
        /*0698*/ 	.word	0x0000a660


	//   ....[131]....
        /*069c*/ 	.word	0x0000a670


	//   ....[132]....
        /*06a0*/ 	.word	0x0000a680


	//   ....[133]....
        /*06a4*/ 	.word	0x0000a7d0


	//   ....[134]....
        /*06a8*/ 	.word	0x0000a850


	//   ....[135]....
        /*06ac*/ 	.word	0x0000a8d0


	//   ....[136]....
        /*06b0*/ 	.word	0x0000a920


	//   ....[137]....
        /*06b4*/ 	.word	0x0000a930


	//   ....[138]....
        /*06b8*/ 	.word	0x0000a940


	//   ....[139]....
        /*06bc*/ 	.word	0x0000aa20


	//   ....[140]....
        /*06c0*/ 	.word	0x0000aa30


	//   ....[141]....
        /*06c4*/ 	.word	0x0000aa40


	//   ....[142]....
        /*06c8*/ 	.word	0x0000ab20


	//   ....[143]....
        /*06cc*/ 	.word	0x0000ab30


	//   ....[144]....
        /*06d0*/ 	.word	0x0000ab40


	//   ....[145]....
        /*06d4*/ 	.word	0x0000ac20


	//   ....[146]....
        /*06d8*/ 	.word	0x0000ac30


	//   ....[147]....
        /*06dc*/ 	.word	0x0000ac40


	//   ....[148]....
        /*06e0*/ 	.word	0x0000ad20


	//   ....[149]....
        /*06e4*/ 	.word	0x0000ad40


	//   ....[150]....
        /*06e8*/ 	.word	0x0000ad50


	//   ....[151]....
        /*06ec*/ 	.word	0x0000aeb0


	//   ....[152]....
        /*06f0*/ 	.word	0x0000c750


	//   ....[153]....
        /*06f4*/ 	.word	0x0000c7f0


	//   ....[154]....
        /*06f8*/ 	.word	0x0000c8a0


	//   ....[155]....
        /*06fc*/ 	.word	0x0000c8f0


	//   ....[156]....
        /*0700*/ 	.word	0x0000c940


	//   ....[157]....
        /*0704*/ 	.word	0x0000c9b0


	//   ....[158]....
        /*0708*/ 	.word	0x0000ca40


	//   ....[159]....
        /*070c*/ 	.word	0x0000cac0


	//   ....[160]....
        /*0710*/ 	.word	0x0000cb10


	//   ....[161]....
        /*0714*/ 	.word	0x0000cb80


	//   ....[162]....
        /*0718*/ 	.word	0x0000cc10


	//   ....[163]....
        /*071c*/ 	.word	0x0000cc90


	//   ....[164]....
        /*0720*/ 	.word	0x0000cce0


	//   ....[165]....
        /*0724*/ 	.word	0x0000cd50


	//   ....[166]....
        /*0728*/ 	.word	0x0000cde0


	//   ....[167]....
        /*072c*/ 	.word	0x0000ce60


	//   ....[168]....
        /*0730*/ 	.word	0x0000ceb0


	//   ....[169]....
        /*0734*/ 	.word	0x0000cf20


	//   ....[170]....
        /*0738*/ 	.word	0x0000cfb0


	//   ....[171]....
        /*073c*/ 	.word	0x0000d030


	//   ....[172]....
        /*0740*/ 	.word	0x0000d080


	//   ....[173]....
        /*0744*/ 	.word	0x0000d0f0


	//   ....[174]....
        /*0748*/ 	.word	0x0000d170


	//   ....[175]....
        /*074c*/ 	.word	0x0000d200


	//   ....[176]....
        /*0750*/ 	.word	0x0000d290


	//   ....[177]....
        /*0754*/ 	.word	0x0000d340


	//   ....[178]....
        /*0758*/ 	.word	0x0000d390


	//   ....[179]....
        /*075c*/ 	.word	0x0000d3e0


	//   ....[180]....
        /*0760*/ 	.word	0x0000d460


	//   ....[181]....
        /*0764*/ 	.word	0x0000d4f0


	//   ....[182]....
        /*0768*/ 	.word	0x0000d570


	//   ....[183]....
        /*076c*/ 	.word	0x0000d5c0


	//   ....[184]....
        /*0770*/ 	.word	0x0000d640


	//   ....[185]....
        /*0774*/ 	.word	0x0000d6d0


	//   ....[186]....
        /*0778*/ 	.word	0x0000d750


	//   ....[187]....
        /*077c*/ 	.word	0x0000d7a0


	//   ....[188]....
        /*0780*/ 	.word	0x0000d820


	//   ....[189]....
        /*0784*/ 	.word	0x0000d8b0


	//   ....[190]....
        /*0788*/ 	.word	0x0000d930


	//   ....[191]....
        /*078c*/ 	.word	0x0000d980


	//   ....[192]....
        /*0790*/ 	.word	0x0000da00


	//   ....[193]....
        /*0794*/ 	.word	0x0000da90


	//   ....[194]....
        /*0798*/ 	.word	0x0000db10


	//   ....[195]....
        /*079c*/ 	.word	0x0000db60


	//   ....[196]....
        /*07a0*/ 	.word	0x0000dbd0


	//   ....[197]....
        /*07a4*/ 	.word	0x0000dc50


	//   ....[198]....
        /*07a8*/ 	.word	0x0000dce0


	//   ....[199]....
        /*07ac*/ 	.word	0x0000dd70


	//   ....[200]....
        /*07b0*/ 	.word	0x0000de20


	//   ....[201]....
        /*07b4*/ 	.word	0x0000de70


	//   ....[202]....
        /*07b8*/ 	.word	0x0000dec0


	//   ....[203]....
        /*07bc*/ 	.word	0x0000df30


	//   ....[204]....
        /*07c0*/ 	.word	0x0000dfc0


	//   ....[205]....
        /*07c4*/ 	.word	0x0000e040


	//   ....[206]....
        /*07c8*/ 	.word	0x0000e090


	//   ....[207]....
        /*07cc*/ 	.word	0x0000e100


	//   ....[208]....
        /*07d0*/ 	.word	0x0000e190


	//   ....[209]....
        /*07d4*/ 	.word	0x0000e210


	//   ....[210]....
        /*07d8*/ 	.word	0x0000e260


	//   ....[211]....
        /*07dc*/ 	.word	0x0000e2d0


	//   ....[212]....
        /*07e0*/ 	.word	0x0000e360


	//   ....[213]....
        /*07e4*/ 	.word	0x0000e3e0


	//   ....[214]....
        /*07e8*/ 	.word	0x0000e430


	//   ....[215]....
        /*07ec*/ 	.word	0x0000e4a0


	//   ....[216]....
        /*07f0*/ 	.word	0x0000e530


	//   ....[217]....
        /*07f4*/ 	.word	0x0000e5b0


	//   ....[218]....
        /*07f8*/ 	.word	0x0000e600


	//   ....[219]....
        /*07fc*/ 	.word	0x0000e670


	//   ....[220]....
        /*0800*/ 	.word	0x0000e6e0


	//   ....[221]....
        /*0804*/ 	.word	0x0000e760


	//   ....[222]....
        /*0808*/ 	.word	0x0000e7e0


	//   ....[223]....
        /*080c*/ 	.word	0x0000e890


	//   ....[224]....
        /*0810*/ 	.word	0x0000e8e0


	//   ....[225]....
        /*0814*/ 	.word	0x0000e930


	//   ....[226]....
        /*0818*/ 	.word	0x0000e9a0


	//   ....[227]....
        /*081c*/ 	.word	0x0000ea30


	//   ....[228]....
        /*0820*/ 	.word	0x0000eab0


	//   ....[229]....
        /*0824*/ 	.word	0x0000eb00


	//   ....[230]....
        /*0828*/ 	.word	0x0000eb70


	//   ....[231]....
        /*082c*/ 	.word	0x0000ec00


	//   ....[232]....
        /*0830*/ 	.word	0x0000ec80


	//   ....[233]....
        /*0834*/ 	.word	0x0000ecd0


	//   ....[234]....
        /*0838*/ 	.word	0x0000ed40


	//   ....[235]....
        /*083c*/ 	.word	0x0000edd0


	//   ....[236]....
        /*0840*/ 	.word	0x0000ee50


	//   ....[237]....
        /*0844*/ 	.word	0x0000eea0


	//   ....[238]....
        /*0848*/ 	.word	0x0000ef10


	//   ....[239]....
        /*084c*/ 	.word	0x0000efa0


	//   ....[240]....
        /*0850*/ 	.word	0x0000f030


	//   ....[241]....
        /*0854*/ 	.word	0x0000f080


	//   ....[242]....
        /*0858*/ 	.word	0x0000f0f0


	//   ....[243]....
        /*085c*/ 	.word	0x0000f160


	//----- nvinfo : EIATTR_VRC_CTA_INIT_COUNT
	.align		4
.L_464:
        /*0860*/ 	.byte	0x02, 0x4a
	.zero		1
	.zero		1


	//----- nvinfo : EIATTR_EXIT_INSTR_OFFSETS
	.align		4
        /*0864*/ 	.byte	0x04, 0x1c
        /*0866*/ 	.short	(.L_466 - .L_465)


	//   ....[0]....
.L_465:
        /*0868*/ 	.word	0x000018c0


	//   ....[1]....
        /*086c*/ 	.word	0x00001bb0


	//   ....[2]....
        /*0870*/ 	.word	0x00001da0


	//   ....[3]....
        /*0874*/ 	.word	0x00002430


	//   ....[4]....
        /*0878*/ 	.word	0x000024d0


	//   ....[5]....
        /*087c*/ 	.word	0x00005110


	//   ....[6]....
        /*0880*/ 	.word	0x00005420


	//   ....[7]....
        /*0884*/ 	.word	0x00005630


	//   ....[8]....
        /*0888*/ 	.word	0x00005cd0


	//   ....[9]....
        /*088c*/ 	.word	0x00005d70


	//   ....[10]....
        /*0890*/ 	.word	0x00005da0


	//   ....[11]....
        /*0894*/ 	.word	0x00008770


	//   ....[12]....
        /*0898*/ 	.word	0x00008890


	//   ....[13]....
        /*089c*/ 	.word	0x0000c5f0


	//   ....[14]....
        /*08a0*/ 	.word	0x0000c700


	//----- nvinfo : EIATTR_MAX_THREADS
	.align		4
.L_466:
        /*08a4*/ 	.byte	0x04, 0x05
        /*08a6*/ 	.short	(.L_468 - .L_467)
.L_467:
        /*08a8*/ 	.word	0x00000100
        /*08ac*/ 	.word	0x00000001
        /*08b0*/ 	.word	0x00000001


	//----- nvinfo : EIATTR_CRS_STACK_SIZE
	.align		4
.L_468:
        /*08b4*/ 	.byte	0x04, 0x1e
        /*08b6*/ 	.short	(.L_470 - .L_469)
.L_469:
        /*08b8*/ 	.word	0x00000000


	//----- nvinfo : EIATTR_CBANK_PARAM_SIZE
	.align		4
.L_470:
        /*08bc*/ 	.byte	0x03, 0x19
        /*08be*/ 	.short	0x0048


	//----- nvinfo : EIATTR_PARAM_CBANK
	.align		4
        /*08c0*/ 	.byte	0x04, 0x0a
        /*08c2*/ 	.short	(.L_472 - .L_471)
	.align		4
.L_471:
        /*08c4*/ 	.word	index@(.nv.constant0._ZN6thrust24THRUST_300001_SM_1000_NS8cuda_cub4core6detail13_kernel_agentINS1_15__reduce_by_key16ReduceByKeyAgentINS0_6detail15normal_iteratorINS0_10device_ptrIiEEEESB_SB_SB_N4cuda3std3__48equal_toIiEENSE_4plusIiEEPllEEJSB_SB_SB_SB_SJ_N3cub18CUB_300001_SM_100024ReduceByKeyScanTileStateIilLb1EEESG_SI_llEEEvDpT0_)
        /*08c8*/ 	.short	0x0380
        /*08ca*/ 	.short	0x0048


	//----- nvinfo : EIATTR_SW_WAR
	.align		4
.L_472:
        /*08cc*/ 	.byte	0x04, 0x36
        /*08ce*/ 	.short	(.L_474 - .L_473)
.L_473:
        /*08d0*/ 	.word	0x00000008
.L_474:


//--------------------- .nv.info._ZN6thrust24THRUST_300001_SM_1000_NS8cuda_cub4core6detail13_kernel_agentINS1_15__reduce_by_key9InitAgentIN3cub18CUB_300001_SM_100024ReduceByKeyScanTileStateIilLb1EEElPlEEJSA_lSB_EEEvDpT0_ --------------------------
	.section	.nv.info._ZN6thrust24THRUST_300001_SM_1000_NS8cuda_cub4core6detail13_kernel_agentINS1_15__reduce_by_key9InitAgentIN3cub18CUB_300001_SM_100024ReduceByKeyScanTileStateIilLb1EEElPlEEJSA_lSB_EEEvDpT0_,"",@"SHT_CUDA_INFO"
	.sectionflags	@""
	.align	4


	//----- nvinfo : EIATTR_CUDA_API_VERSION
	.align		4
        /*0000*/ 	.byte	0x04, 0x37
        /*0002*/ 	.short	(.L_476 - .L_475)
.L_475:
        /*0004*/ 	.word	0x00000082


	//----- nvinfo : EIATTR_KPARAM_INFO
	.align		4
.L_476:
        /*0008*/ 	.byte	0x04, 0x17
        /*000a*/ 	.short	(.L_478 - .L_477)
.L_477:
        /*000c*/ 	.word	0x00000000
        /*0010*/ 	.short	0x0002
        /*0012*/ 	.short	0x0010
        /*0014*/ 	.byte	0x00, 0xf5, 0x21, 0x00


	//----- nvinfo : EIATTR_KPARAM_INFO
	.align		4
.L_478:
        /*0018*/ 	.byte	0x04, 0x17
        /*001a*/ 	.short	(.L_480 - .L_479)
.L_479:
        /*001c*/ 	.word	0x00000000
        /*0020*/ 	.short	0x0001
        /*0022*/ 	.short	0x0008
        /*0024*/ 	.byte	0x00, 0xf0, 0x21, 0x00


	//----- nvinfo : EIATTR_KPARAM_INFO
	.align		4
.L_480:
        /*0028*/ 	.byte	0x04, 0x17
        /*002a*/ 	.short	(.L_482 - .L_481)
.L_481:
        /*002c*/ 	.word	0x00000000
        /*0030*/ 	.short	0x0000
        /*0032*/ 	.short	0x0000
        /*0034*/ 	.byte	0x00, 0xf0, 0x21, 0x00


	//----- nvinfo : EIATTR_SPARSE_MMA_MASK
	.align		4
.L_482:
        /*0038*/ 	.byte	0x03, 0x50
        /*003a*/ 	.short	0x0000


	//----- nvinfo : EIATTR_MAXREG_COUNT
	.align		4
        /*003c*/ 	.byte	0x03, 0x1b
        /*003e*/ 	.short	0x00ff


	//----- nvinfo : EIATTR_MERCURY_ISA_VERSION
	.align		4
        /*0040*/ 	.byte	0x03, 0x5f
        /*0042*/ 	.short	0x0101


	//----- nvinfo : EIATTR_VRC_CTA_INIT_COUNT
	.align		4
        /*0044*/ 	.byte	0x02, 0x4a
	.zero		1
	.zero		1


	//----- nvinfo : EIATTR_EXIT_INSTR_OFFSETS
	.align		4
        /*0048*/ 	.byte	0x04, 0x1c
        /*004a*/ 	.short	(.L_484 - .L_483)


	//   ....[0]....
.L_483:
        /*004c*/ 	.word	0x00000140


	//   ....[1]....
        /*0050*/ 	.word	0x00000170


	//----- nvinfo : EIATTR_MAX_THREADS
	.align		4
.L_484:
        /*0054*/ 	.byte	0x04, 0x05
        /*0056*/ 	.short	(.L_486 - .L_485)
.L_485:
        /*0058*/ 	.word	0x00000080
        /*005c*/ 	.word	0x00000001
        /*0060*/ 	.word	0x00000001


	//----- nvinfo : EIATTR_CBANK_PARAM_SIZE
	.align		4
.L_486:
        /*0064*/ 	.byte	0x03, 0x19
        /*0066*/ 	.short	0x0018


	//----- nvinfo : EIATTR_PARAM_CBANK
	.align		4
        /*0068*/ 	.byte	0x04, 0x0a
        /*006a*/ 	.short	(.L_488 - .L_487)
	.align		4
.L_487:
        /*006c*/ 	.word	index@(.nv.constant0._ZN6thrust24THRUST_300001_SM_1000_NS8cuda_cub4core6detail13_kernel_agentINS1_15__reduce_by_key9InitAgentIN3cub18CUB_300001_SM_100024ReduceByKeyScanTileStateIilLb1EEElPlEEJSA_lSB_EEEvDpT0_)
        /*0070*/ 	.short	0x0380
        /*0072*/ 	.short	0x0018


	//----- nvinfo : EIATTR_SW_WAR
	.align		4
.L_488:
        /*0074*/ 	.byte	0x04, 0x36
        /*0076*/ 	.short	(.L_490 - .L_489)
.L_489:
        /*0078*/ 	.word	0x00000008
.L_490:


//--------------------- .nv.info._ZN6thrust24THRUST_300001_SM_1000_NS8cuda_cub4core6detail13_kernel_agentINS1_15__reduce_by_key16ReduceByKeyAgentINS0_6detail15normal_iteratorINS0_10device_ptrIiEEEESB_SB_SB_N4cuda3std3__48equal_toIiEENSE_4plusIiEEPiiEEJSB_SB_SB_SB_SJ_N3cub18CUB_300001_SM_100024ReduceByKeyScanTileStateIiiLb1EEESG_SI_iiEEEvDpT0_ --------------------------
	.section	.nv.info._ZN6thrust24THRUST_300001_SM_1000_NS8cuda_cub4core6detail13_kernel_agentINS1_15__reduce_by_key16ReduceByKeyAgentINS0_6detail15normal_iteratorINS0_10device_ptrIiEEEESB_SB_SB_N4cuda3std3__48equal_toIiEENSE_4plusIiEEPiiEEJSB_SB_SB_SB_SJ_N3cub18CUB_300001_SM_100024ReduceByKeyScanTileStateIiiLb1EEESG_SI_iiEEEvDpT0_,"",@"SHT_CUDA_INFO"
	.sectionflags	@""
	.align	4


	//----- nvinfo : EIATTR_CUDA_API_VERSION
	.align		4
        /*0000*/ 	.byte	0x04, 0x37
        /*0002*/ 	.short	(.L_492 - .L_491)
.L_491:
        /*0004*/ 	.word	0x00000082


	//----- nvinfo : EIATTR_KPARAM_INFO
	.align		4
.L_492:
        /*0008*/ 	.byte	0x04, 0x17
        /*000a*/ 	.short	(.L_494 - .L_493)
.L_493:
        /*000c*/ 	.word	0x00000000
        /*0010*/ 	.short	0x0009
        /*0012*/ 	.short	0x0038
        /*0014*/ 	.byte	0x00, 0xf0, 0x11, 0x00


	//----- nvinfo : EIATTR_KPARAM_INFO
	.align		4
.L_494:
        /*0018*/ 	.byte	0x04, 0x17
        /*001a*/ 	.short	(.L_496 - .L_495)
.L_495:
        /*001c*/ 	.word	0x00000000
        /*0020*/ 	.short	0x0008
        /*0022*/ 	.short	0x0034
        /*0024*/ 	.byte	0x00, 0xf0, 0x11, 0x00


	//----- nvinfo : EIATTR_KPARAM_INFO
	.align		4
.L_496:
        /*0028*/ 	.byte	0x04, 0x17
        /*002a*/ 	.short	(.L_498 - .L_497)
.L_497:
        /*002c*/ 	.word	0x00000000
        /*0030*/ 	.short	0x0007
        /*0032*/ 	.short	0x0031
        /*0034*/ 	.byte	0x00, 0xf0, 0x05, 0x00


	//----- nvinfo : EIATTR_KPARAM_INFO
	.align		4
.L_498:
        /*0038*/ 	.byte	0x04, 0x17
        /*003a*/ 	.short	(.L_500 - .L_499)
.L_499:
        /*003c*/ 	.word	0x00000000
        /*0040*/ 	.short	0x0006
        /*0042*/ 	.short	0x0030
        /*0044*/ 	.byte	0x00, 0xf0, 0x05, 0x00


	//----- nvinfo : EIATTR_KPARAM_INFO
	.align		4
.L_500:
        /*0048*/ 	.byte	0x04, 0x17
        /*004a*/ 	.short	(.L_502 - .L_501)
.L_501:
        /*004c*/ 	.word	0x00000000
        /*0050*/ 	.short	0x0005
        /*0052*/ 	.short	0x0028
        /*0054*/ 	.byte	0x00, 0xf0, 0x21, 0x00


	//----- nvinfo : EIATTR_KPARAM_INFO
	.align		4
.L_502:
        /*0058*/ 	.byte	0x04, 0x17
        /*005a*/ 	.short	(.L_504 - .L_503)
.L_503:
        /*005c*/ 	.word	0x00000000
        /*0060*/ 	.short	0x0004
        /*0062*/ 	.short	0x0020
        /*0064*/ 	.byte	0x00, 0xf5, 0x21, 0x00


	//----- nvinfo : EIATTR_KPARAM_INFO
	.align		4
.L_504:
        /*0068*/ 	.byte	0x04, 0x17
        /*006a*/ 	.short	(.L_506 - .L_505)
.L_505:
        /*006c*/ 	.word	0x00000000
        /*0070*/ 	.short	0x0003
        /*0072*/ 	.short	0x0018
        /*0074*/ 	.byte	0x00, 0xf0, 0x21, 0x00


	//----- nvinfo : EIATTR_KPARAM_INFO
	.align		4
.L_506:
        /*0078*/ 	.byte	0x04, 0x17
        /*007a*/ 	.short	(.L_508 - .L_507)
.L_507:
        /*007c*/ 	.word	0x00000000
        /*0080*/ 	.short	0x0002
        /*0082*/ 	.short	0x0010
        /*0084*/ 	.byte	0x00, 0xf0, 0x21, 0x00


	//----- nvinfo : EIATTR_KPARAM_INFO
	.align		4
.L_508:
        /*0088*/ 	.byte	0x04, 0x17
        /*008a*/ 	.short	(.L_510 - .L_509)
.L_509:
        /*008c*/ 	.word	0x00000000
        /*0090*/ 	.short	0x0001
        /*0092*/ 	.short	0x0008
        /*0094*/ 	.byte	0x00, 0xf0, 0x21, 0x00


	//----- nvinfo : EIATTR_KPARAM_INFO
	.align		4
.L_510:
        /*0098*/ 	.byte	0x04, 0x17
        /*009a*/ 	.short	(.L_512 - .L_511)
.L_511:
        /*009c*/ 	.word	0x00000000
        /*00a0*/ 	.short	0x0000
        /*00a2*/ 	.short	0x0000
        /*00a4*/ 	.byte	0x00, 0xf0, 0x21, 0x00


	//----- nvinfo : EIATTR_SPARSE_MMA_MASK
	.align		4
.L_512:
        /*00a8*/ 	.byte	0x03, 0x50
        /*00aa*/ 	.short	0x0000


	//----- nvinfo : EIATTR_MAXREG_COUNT
	.align		4
        /*00ac*/ 	.byte	0x03, 0x1b
        /*00ae*/ 	.short	0x00ff


	//----- nvinfo : EIATTR_NUM_BARRIERS
	.align		4
        /*00b0*/ 	.byte	0x02, 0x4c
        /*00b2*/ 	.byte	0x01
	.zero		1


	//----- nvinfo : EIATTR_MERCURY_ISA_VERSION
	.align		4
        /*00b4*/ 	.byte	0x03, 0x5f
        /*00b6*/ 	.short	0x0101


	//----- nvinfo : EIATTR_COOP_GROUP_MASK_REGIDS
	.align		4
        /*00b8*/ 	.byte	0x04, 0x29
        /*00ba*/ 	.short	(.L_514 - .L_513)


	//   ....[0]....
.L_513:
        /*00bc*/ 	.word	0xffffffff


	//   ....[1]....
        /*00c0*/ 	.word	0xffffffff


	//   ....[2]....
        /*00c4*/ 	.word	0xffffffff


	//   ....[3]....
        /*00c8*/ 	.word	0xffffffff


	//   ....[4]....
        /*00cc*/ 	.word	0xffffffff


	//   ....[5]....
        /*00d0*/ 	.word	0xffffffff


	//   ....[6]....
        /*00d4*/ 	.word	0xffffffff


	//   ....[7]....
        /*00d8*/ 	.word	0xffffffff


	//   ....[8]....
        /*00dc*/ 	.word	0xffffffff


	//   ....[9]....
        /*00e0*/ 	.word	0xffffffff


	//   ....[10]....
        /*00e4*/ 	.word	0xffffffff


	//   ....[11]....
        /*00e8*/ 	.word	0xffffffff


	//   ....[12]....
        /*00ec*/ 	.word	0xffffffff


	//   ....[13]....
        /*00f0*/ 	.word	0xffffffff


	//   ....[14]....
        /*00f4*/ 	.word	0xffffffff


	//   ....[15]....
        /*00f8*/ 	.word	0xffffffff


	//   ....[16]....
        /*00fc*/ 	.word	0xffffffff


	//   ....[17]....
        /*0100*/ 	.word	0xffffffff


	//   ....[18]....
        /*0104*/ 	.word	0xffffffff


	//   ....[19]....
        /*0108*/ 	.word	0xffffffff


	//   ....[20]....
        /*010c*/ 	.word	0xffffffff


	//   ....[21]....
        /*0110*/ 	.word	0xffffffff


	//   ....[22]....
        /*0114*/ 	.word	0xffffffff


	//   ....[23]....
        /*0118*/ 	.word	0xffffffff


	//   ....[24]....
        /*011c*/ 	.word	0xffffffff


	//   ....[25]....
        /*0120*/ 	.word	0xffffffff


	//   ....[26]....
        /*0124*/ 	.word	0xffffffff


	//   ....[27]....
        /*0128*/ 	.word	0xffffffff


	//   ....[28]....
        /*012c*/ 	.word	0xffffffff


	//   ....[29]....
        /*0130*/ 	.word	0xffffffff


	//   ....[30]....
        /*0134*/ 	.word	0xffffffff


	//   ....[31]....
        /*0138*/ 	.word	0xffffffff


	//   ....[32]....
        /*013c*/ 	.word	0xffffffff


	//   ....[33]....
        /*0140*/ 	.word	0xffffffff


	//   ....[34]....
        /*0144*/ 	.word	0xffffffff


	//   ....[35]....
        /*0148*/ 	.word	0xffffffff


	//   ....[36]....
        /*014c*/ 	.word	0xffffffff


	//   ....[37]....
        /*0150*/ 	.word	0xffffffff


	//   ....[38]....
        /*0154*/ 	.word	0xffffffff


	//   ....[39]....
        /*0158*/ 	.word	0xffffffff


	//   ....[40]....
        /*015c*/ 	.word	0xffffffff


	//   ....[41]....
        /*0160*/ 	.word	0xffffffff


	//   ....[42]....
        /*0164*/ 	.word	0xffffffff


	//   ....[43]....
        /*0168*/ 	.word	0xffffffff


	//   ....[44]....
        /*016c*/ 	.word	0xffffffff


	//   ....[45]....
        /*0170*/ 	.word	0xffffffff


	//   ....[46]....
        /*0174*/ 	.word	0xffffffff


	//   ....[47]....
        /*0178*/ 	.word	0xffffffff


	//   ....[48]....
        /*017c*/ 	.word	0xffffffff


	//   ....[49]....
        /*0180*/ 	.word	0xffffffff


	//   ....[50]....
        /*0184*/ 	.word	0xffffffff


	//   ....[51]....
        /*0188*/ 	.word	0xffffffff


	//   ....[52]....
        /*018c*/ 	.word	0xffffffff


	//   ....[53]....
        /*0190*/ 	.word	0xffffffff


	//   ....[54]....
        /*0194*/ 	.word	0xffffffff


	//   ....[55]....
        /*0198*/ 	.word	0xffffffff


	//   ....[56]....
        /*019c*/ 	.word	0xffffffff


	//   ....[57]....
        /*01a0*/ 	.word	0xffffffff


	//   ....[58]....
        /*01a4*/ 	.word	0xffffffff


	//   ....[59]....
        /*01a8*/ 	.word	0xffffffff


	//   ....[60]....
        /*01ac*/ 	.word	0xffffffff


	//   ....[61]....
        /*01b0*/ 	.word	0xffffffff


	//   ....[62]....
        /*01b4*/ 	.word	0xffffffff


	//   ....[63]....
        /*01b8*/ 	.word	0xffffffff


	//   ....[64]....
        /*01bc*/ 	.word	0xffffffff


	//   ....[65]....
        /*01c0*/ 	.word	0xffffffff


	//   ....[66]....
        /*01c4*/ 	.word	0xffffffff


	//   ....[67]....
        /*01c8*/ 	.word	0xffffffff


	//   ....[68]....
        /*01cc*/ 	.word	0xffffffff


	//   ....[69]....
        /*01d0*/ 	.word	0xffffffff


	//   ....[70]....
        /*01d4*/ 	.word	0xffffffff


	//   ....[71]....
        /*01d8*/ 	.word	0xffffffff


	//   ....[72]....
        /*01dc*/ 	.word	0xffffffff


	//   ....[73]....
        /*01e0*/ 	.word	0xffffffff


	//   ....[74]....
        /*01e4*/ 	.word	0xffffffff


	//   ....[75]....
        /*01e8*/ 	.word	0xffffffff


	//   ....[76]....
        /*01ec*/ 	.word	0xffffffff


	//   ....[77]....
        /*01f0*/ 	.word	0xffffffff


	//   ....[78]....
        /*01f4*/ 	.word	0xffffffff


	//   ....[79]....
        /*01f8*/ 	.word	0xffffffff


	//   ....[80]....
        /*01fc*/ 	.word	0xffffffff


	//   ....[81]....
        /*0200*/ 	.word	0xffffffff


	//   ....[82]....
        /*0204*/ 	.word	0xffffffff


	//   ....[83]....
        /*0208*/ 	.word	0xffffffff


	//   ....[84]....
        /*020c*/ 	.word	0xffffffff


	//   ....[85]....
        /*0210*/ 	.word	0xffffffff


	//   ....[86]....
        /*0214*/ 	.word	0xffffffff


	//   ....[87]....
        /*0218*/ 	.word	0xffffffff


	//   ....[88]....
        /*021c*/ 	.word	0xffffffff


	//   ....[89]....
        /*0220*/ 	.word	0xffffffff


	//   ....[90]....
        /*0224*/ 	.word	0xffffffff


	//   ....[91]....
        /*0228*/ 	.word	0xffffffff


	//   ....[92]....
        /*022c*/ 	.word	0xffffffff


	//   ....[93]....
        /*0230*/ 	.word	0xffffffff


	//   ....[94]....
        /*0234*/ 	.word	0xffffffff


	//   ....[95]....
        /*0238*/ 	.word	0xffffffff


	//   ....[96]....
        /*023c*/ 	.word	0xffffffff


	//   ....[97]....
        /*0240*/ 	.word	0xffffffff


	//   ....[98]....
        /*0244*/ 	.word	0xffffffff


	//   ....[99]....
        /*0248*/ 	.word	0xffffffff


	//   ....[100]....
        /*024c*/ 	.word	0xffffffff


	//   ....[101]....
        /*0250*/ 	.word	0xffffffff


	//   ....[102]....
        /*0254*/ 	.word	0xffffffff


	//   ....[103]....
        /*0258*/ 	.word	0xffffffff


	//   ....[104]....
        /*025c*/ 	.word	0xffffffff


	//   ....[105]....
        /*0260*/ 	.word	0xffffffff


	//   ....[106]....
        /*0264*/ 	.word	0xffffffff


	//   ....[107]....
        /*0268*/ 	.word	0xffffffff


	//   ....[108]....
        /*026c*/ 	.word	0x05000015


	//   ....[109]....
        /*0270*/ 	.word	0x05000015


	//   ....[110]....
        /*0274*/ 	.word	0x05000015


	//   ....[111]....
        /*0278*/ 	.word	0x05000015


	//   ....[112]....
        /*027c*/ 	.word	0x05000015


	//   ....[113]....
        /*0280*/ 	.word	0x05000015


	//   ....[114]....
        /*0284*/ 	.word	0x05000015


	//   ....[115]....
        /*0288*/ 	.word	0x05000015


	//   ....[116]....
        /*028c*/ 	.word	0x05000015


	//   ....[117]....
        /*0290*/ 	.word	0x05000015


	//   ....[118]....
        /*0294*/ 	.word	0x05000015


	//   ....[119]....
        /*0298*/ 	.word	0x05000015


	//   ....[120]....
        /*029c*/ 	.word	0x05000015


	//   ....[121]....
        /*02a0*/ 	.word	0x05000015


	//   ....[122]....
        /*02a4*/ 	.word	0x05000015


	//   ....[123]....
        /*02a8*/ 	.word	0x05000015


	//   ....[124]....
        /*02ac*/ 	.word	0x05000015


	//   ....[125]....
        /*02b0*/ 	.word	0x05000015


	//   ....[126]....
        /*02b4*/ 	.word	0x05000015


	//   ....[127]....
        /*02b8*/ 	.word	0x05000015


	//   ....[128]....
        /*02bc*/ 	.word	0x05000015


	//   ....[129]....
        /*02c0*/ 	.word	0x05000015


	//   ....[130]....
        /*02c4*/ 	.word	0x05000015


	//   ....[131]....
        /*02c8*/ 	.word	0x05000015


	//   ....[132]....
        /*02cc*/ 	.word	0x05000015


	//   ....[133]....
        /*02d0*/ 	.word	0x05000015


	//   ....[134]....
        /*02d4*/ 	.word	0x05000015


	//   ....[135]....
        /*02d8*/ 	.word	0x05000015


	//   ....[136]....
        /*02dc*/ 	.word	0x05000015


	//   ....[137]....
        /*02e0*/ 	.word	0x05000015


	//   ....[138]....
        /*02e4*/ 	.word	0x05000015


	//   ....[139]....
        /*02e8*/ 	.word	0x05000015


	//   ....[140]....
        /*02ec*/ 	.word	0x05000015


	//   ....[141]....
        /*02f0*/ 	.word	0x05000015


	//   ....[142]....
        /*02f4*/ 	.word	0x05000015


	//   ....[143]....
        /*02f8*/ 	.word	0x05000015


	//   ....[144]....
        /*02fc*/ 	.word	0x05000015


	//   ....[145]....
        /*0300*/ 	.word	0x05000015


	//   ....[146]....
        /*0304*/ 	.word	0x05000015


	//   ....[147]....
        /*0308*/ 	.word	0x05000015


	//   ....[148]....
        /*030c*/ 	.word	0x05000015


	//   ....[149]....
        /*0310*/ 	.word	0x05000015


	//   ....[150]....
        /*0314*/ 	.word	0x05000015


	//   ....[151]....
        /*0318*/ 	.word	0x05000015


	//   ....[152]....
        /*031c*/ 	.word	0x05000015


	//   ....[153]....
        /*0320*/ 	.word	0x05000015


	//   ....[154]....
        /*0324*/ 	.word	0x05000015


	//   ....[155]....
        /*0328*/ 	.word	0x05000015


	//   ....[156]....
        /*032c*/ 	.word	0x05000015


	//   ....[157]....
        /*0330*/ 	.word	0x05000015


	//   ....[158]....
        /*0334*/ 	.word	0x05000015


	//   ....[159]....
        /*0338*/ 	.word	0x05000015


	//----- nvinfo : EIATTR_COOP_GROUP_INSTR_OFFSETS
	.align		4
.L_514:
        /*033c*/ 	.byte	0x04, 0x28
        /*033e*/ 	.short	(.L_516 - .L_515)


	//   ....[0]....
.L_515:
        /*0340*/ 	.word	0x00000390


	//   ....[1]....
        /*0344*/ 	.word	0x00000530


	//   ....[2]....
        /*0348*/ 	.word	0x000008a0


	//   ....[3]....
        /*034c*/ 	.word	0x000008c0


	//   ....[4]....
        /*0350*/ 	.word	0x00000900


	//   ....[5]....
        /*0354*/ 	.word	0x00000930


	//   ....[6]....
        /*0358*/ 	.word	0x000009a0


	//   ....[7]....
        /*035c*/ 	.word	0x000009e0


	//   ....[8]....
        /*0360*/ 	.word	0x00000a20


	//   ....[9]....
        /*0364*/ 	.word	0x00000a70


	//   ....[10]....
        /*0368*/ 	.word	0x00000ac0


	//   ....[11]....
        /*036c*/ 	.word	0x00000ae0


	//   ....[12]....
        /*0370*/ 	.word	0x00000ba0


	//   ....[13]....
        /*0374*/ 	.word	0x00000ea0


	//   ....[14]....
        /*0378*/ 	.word	0x00002630


	//   ....[15]....
        /*037c*/ 	.word	0x000027b0


	//   ....[16]....
        /*0380*/ 	.word	0x00002b10


	//   ....[17]....
        /*0384*/ 	.word	0x00002b60


	//   ....[18]....
        /*0388*/ 	.word	0x00002bd0


	//   ....[19]....
        /*038c*/ 	.word	0x00002bf0


	//   ....[20]....
        /*0390*/ 	.word	0x00002c70


	//   ....[21]....
        /*0394*/ 	.word	0x00002c90


	//   ....[22]....
        /*0398*/ 	.word	0x00002d00


	//   ....[23]....
        /*039c*/ 	.word	0x00002d20


	//   ....[24]....
        /*03a0*/ 	.word	0x00002d90


	//   ....[25]....
        /*03a4*/ 	.word	0x00002db0


	//   ....[26]....
        /*03a8*/ 	.word	0x00002e10


	//   ....[27]....
        /*03ac*/ 	.word	0x00002e40


	//   ....[28]....
        /*03b0*/ 	.word	0x000033b0


	//   ....[29]....
        /*03b4*/ 	.word	0x00003420


	//   ....[30]....
        /*03b8*/ 	.word	0x000034a0


	//   ....[31]....
        /*03bc*/ 	.word	0x000034f0


	//   ....[32]....
        /*03c0*/ 	.word	0x00003510


	//   ....[33]....
        /*03c4*/ 	.word	0x00003580


	//   ....[34]....
        /*03c8*/ 	.word	0x000035a0


	//   ....[35]....
        /*03cc*/ 	.word	0x00003630


	//   ....[36]....
        /*03d0*/ 	.word	0x00003650


	//   ....[37]....
        /*03d4*/ 	.word	0x000036c0


	//   ....[38]....
        /*03d8*/ 	.word	0x000036e0


	//   ....[39]....
        /*03dc*/ 	.word	0x00003760


	//   ....[40]....
        /*03e0*/ 	.word	0x00003780


	//   ....[41]....
        /*03e4*/ 	.word	0x00003890


	//   ....[42]....
        /*03e8*/ 	.word	0x000038f0


	//   ....[43]....
        /*03ec*/ 	.word	0x00003980


	//   ....[44]....
        /*03f0*/ 	.word	0x00003990


	//   ....[45]....
        /*03f4*/ 	.word	0x000039b0


	//   ....[46]....
        /*03f8*/ 	.word	0x00003a20


	//   ....[47]....
        /*03fc*/ 	.word	0x00003a50


	//   ....[48]....
        /*0400*/ 	.word	0x00003ae0


	//   ....[49]....
        /*0404*/ 	.word	0x00003b00


	//   ....[50]....
        /*0408*/ 	.word	0x00003b70


	//   ....[51]....
        /*040c*/ 	.word	0x00003b90


	//   ....[52]....
        /*0410*/ 	.word	0x00003c10


	//   ....[53]....
        /*0414*/ 	.word	0x00003c30


	//   ....[54]....
        /*0418*/ 	.word	0x000058c0


	//   ....[55]....
        /*041c*/ 	.word	0x00005a10


	//   ....[56]....
        /*0420*/ 	.word	0x00005f00


	//   ....[57]....
        /*0424*/ 	.word	0x00005f30


	//   ....[58]....
        /*0428*/ 	.word	0x00005f70


	//   ....[59]....
        /*042c*/ 	.word	0x00005fa0


	//   ....[60]....
        /*0430*/ 	.word	0x00006010


	//   ....[61]....
        /*0434*/ 	.word	0x00006050


	//   ....[62]....
        /*0438*/ 	.word	0x00006090


	//   ....[63]....
        /*043c*/ 	.word	0x000060e0


	//   ....[64]....
        /*0440*/ 	.word	0x00006130


	//   ....[65]....
        /*0444*/ 	.word	0x00006150


	//   ....[66]....
        /*0448*/ 	.word	0x00006430


	//   ....[67]....
        /*044c*/ 	.word	0x00006500


	//   ....[68]....
        /*0450*/ 	.word	0x00007fd0


	//   ....[69]....
        /*0454*/ 	.word	0x00008110


	//   ....[70]....
        /*0458*/ 	.word	0x00008580


	//   ....[71]....
        /*045c*/ 	.word	0x000085d0


	//   ....[72]....
        /*0460*/ 	.word	0x00008630


	//   ....[73]....
        /*0464*/ 	.word	0x00008660


	//   ....[74]....
        /*0468*/ 	.word	0x000086d0


	//   ....[75]....
        /*046c*/ 	.word	0x000086f0


	//   ....[76]....
        /*0470*/ 	.word	0x00008770


	//   ....[77]....
        /*0474*/ 	.word	0x00008780


	//   ....[78]....
        /*0478*/ 	.word	0x00008800


	//   ....[79]....
        /*047c*/ 	.word	0x00008810


	//   ....[80]....
        /*0480*/ 	.word	0x00008ab0


	//   ....[81]....
        /*0484*/ 	.word	0x00008b50


	//   ....[82]....
        /*0488*/ 	.word	0x00008e60


	//   ....[83]....
        /*048c*/ 	.word	0x00008ed0


	//   ....[84]....
        /*0490*/ 	.word	0x00008f40


	//   ....[85]....
        /*0494*/ 	.word	0x00008f60


	//   ....[86]....
        /*0498*/ 	.word	0x00008fd0


	//   ....[87]....
        /*049c*/ 	.word	0x00008ff0


	//   ....[88]....
        /*04a0*/ 	.word	0x00009070


	//   ....[89]....
        /*04a4*/ 	.word	0x00009090


	//   ....[90]....
        /*04a8*/ 	.word	0x00009100


	//   ....[91]....
        /*04ac*/ 	.word	0x00009120


	//   ....[92]....
        /*04b0*/ 	.word	0x000091d0


	//   ....[93]....
        /*04b4*/ 	.word	0x00009210


	//   ....[94]....
        /*04b8*/ 	.word	0x00009230


	//   ....[95]....
        /*04bc*/ 	.word	0x00009330


	//   ....[96]....
        /*04c0*/ 	.word	0x00009390


	//   ....[97]....
        /*04c4*/ 	.word	0x00009400


	//   ....[98]....
        /*04c8*/ 	.word	0x00009420


	//   ....[99]....
        /*04cc*/ 	.word	0x00009490


	//   ....[100]....
        /*04d0*/ 	.word	0x000094c0


	//   ....[101]....
        /*04d4*/ 	.word	0x00009550


	//   ....[102]....
        /*04d8*/ 	.word	0x00009570


	//   ....[103]....
        /*04dc*/ 	.word	0x000095e0


	//   ....[104]....
        /*04e0*/ 	.word	0x00009600


	//   ....[105]....
        /*04e4*/ 	.word	0x00009690


	//   ....[106]....
        /*04e8*/ 	.word	0x000096b0


	//   ....[107]....
        /*04ec*/ 	.word	0x000096d0


	//   ....[108]....
        /*04f0*/ 	.word	0x0000af30


	//   ....[109]....
        /*04f4*/ 	.word	0x0000aff0


	//   ....[110]....
        /*04f8*/ 	.word	0x0000b0c0


	//   ....[111]....
        /*04fc*/ 	.word	0x0000b120


	//   ....[112]....
        /*0500*/ 	.word	0x0000b1d0


	//   ....[113]....
        /*0504*/ 	.word	0x0000b240


	//   ....[114]....
        /*0508*/ 	.word	0x0000b2e0


	//   ....[115]....
        /*050c*/ 	.word	0x0000b350


	//   ....[116]....
        /*0510*/ 	.word	0x0000b3d0


	//   ....[117]....
        /*0514*/ 	.word	0x0000b490


	//   ....[118]....
        /*0518*/ 	.word	0x0000b510


	//   ....[119]....
        /*051c*/ 	.word	0x0000b5d0


	//   ....[120]....
        /*0520*/ 	.word	0x0000b600


	//   ....[121]....
        /*0524*/ 	.word	0x0000b6e0


	//   ....[122]....
        /*0528*/ 	.word	0x0000b790


	//   ....[123]....
        /*052c*/ 	.word	0x0000b860


	//   ....[124]....
        /*0530*/ 	.word	0x0000b8c0


	//   ....[125]....
        /*0534*/ 	.word	0x0000b9a0


	//   ....[126]....
        /*0538*/ 	.word	0x0000b9f0


	//   ....[127]....
        /*053c*/ 	.word	0x0000bac0


	//   ....[128]....
        /*0540*/ 	.word	0x0000bb10


	//   ....[129]....
        /*0544*/ 	.word	0x0000bb90


	//   ....[130]....
        /*0548*/ 	.word	0x0000bc30


	//   ....[131]....
        /*054c*/ 	.word	0x0000bca0


	//   ....[132]....
        /*0550*/ 	.word	0x0000bd40


	//   ....[133]....
        /*0554*/ 	.word	0x0000bd70


	//   ....[134]....
        /*0558*/ 	.word	0x0000be70


	//   ....[135]....
        /*055c*/ 	.word	0x0000bf20


	//   ....[136]....
        /*0560*/ 	.word	0x0000bfe0


	//   ....[137]....
        /*0564*/ 	.word	0x0000c030


	//   ....[138]....
        /*0568*/ 	.word	0x0000c100


	//   ....[139]....
        /*056c*/ 	.word	0x0000c150


	//   ....[140]....
        /*0570*/ 	.word	0x0000c220


	//   ....[141]....
        /*0574*/ 	.word	0x0000c270


	//   ....[142]....
        /*0578*/ 	.word	0x0000c340


	//   ....[143]....
        /*057c*/ 	.word	0x0000c390


	//   ....[144]....
        /*0580*/ 	.word	0x0000c470


	//   ....[145]....
        /*0584*/ 	.word	0x0000c4d0


	//   ....[146]....
        /*0588*/ 	.word	0x0000c500


	//   ....[147]....
        /*058c*/ 	.word	0x0000c600


	//   ....[148]....
        /*0590*/ 	.word	0x0000c6a0


	//   ....[149]....
        /*0594*/ 	.word	0x0000c780


	//   ....[150]....
        /*0598*/ 	.word	0x0000c7d0


	//   ....[151]....
        /*059c*/ 	.word	0x0000c890


	//   ....[152]....
        /*05a0*/ 	.word	0x0000c8e0


	//   ....[153]....
        /*05a4*/ 	.word	0x0000c9b0


	//   ....[154]....
        /*05a8*/ 	.word	0x0000ca00


	//   ....[155]....
        /*05ac*/ 	.word	0x0000cad0


	//   ....[156]....
        /*05b0*/ 	.word	0x0000cb20


	//   ....[157]....
        /*05b4*/ 	.word	0x0000cbf0


	//   ....[158]....
        /*05b8*/ 	.word	0x0000cc40


	//   ....[159]....
        /*05bc*/ 	.word	0x0000cc70


	//----- nvinfo : EIATTR_VRC_CTA_INIT_COUNT
	.align		4
.L_516:
        /*05c0*/ 	.byte	0x02, 0x4a
	.zero		1
	.zero		1


	//----- nvinfo : EIATTR_EXIT_INSTR_OFFSETS
	.align		4
        /*05c4*/ 	.byte	0x04, 0x1c
        /*05c6*/ 	.short	(.L_518 - .L_517)


	//   ....[0]....
.L_517:
        /*05c8*/ 	.word	0x00001410


	//   ....[1]....
        /*05cc*/ 	.word	0x000016b0


	//   ....[2]....
        /*05d0*/ 	.word	0x00001e30


	//   ....[3]....
        /*05d4*/ 	.word	0x00001f00


	//   ....[4]....
        /*05d8*/ 	.word	0x00002290


	//   ....[5]....
        /*05dc*/ 	.word	0x00002300


	//   ....[6]....
        /*05e0*/ 	.word	0x00004460


	//   ....[7]....
        /*05e4*/ 	.word	0x00004630


	//   ....[8]....
        /*05e8*/ 	.word	0x00004df0


	//   ....[9]....
        /*05ec*/ 	.word	0x00004ee0


	//   ....[10]....
        /*05f0*/ 	.word	0x00005280


	//   ....[11]....
        /*05f4*/ 	.word	0x000052f0


	//   ....[12]....
        /*05f8*/ 	.word	0x00005310


	//   ....[13]....
        /*05fc*/ 	.word	0x00007950


	//   ....[14]....
        /*0600*/ 	.word	0x00007a00


	//   ....[15]....
        /*0604*/ 	.word	0x0000ae30


	//   ....[16]....
        /*0608*/ 	.word	0x0000aee0


	//----- nvinfo : EIATTR_MAX_THREADS
	.align		4
.L_518:
        /*060c*/ 	.byte	0x04, 0x05
        /*060e*/ 	.short	(.L_520 - .L_519)
.L_519:
        /*0610*/ 	.word	0x00000100
        /*0614*/ 	.word	0x00000001
        /*0618*/ 	.word	0x00000001


	//----- nvinfo : EIATTR_CRS_STACK_SIZE
	.align		4
.L_520:
        /*061c*/ 	.byte	0x04, 0x1e
        /*061e*/ 	.short	(.L_522 - .L_521)
.L_521:
        /*0620*/ 	.word	0x00000000


	//----- nvinfo : EIATTR_CBANK_PARAM_SIZE
	.align		4
.L_522:
        /*0624*/ 	.byte	0x03, 0x19
        /*0626*/ 	.short	0x003c


	//----- nvinfo : EIATTR_PARAM_CBANK
	.align		4
        /*0628*/ 	.byte	0x04, 0x0a
        /*062a*/ 	.short	(.L_524 - .L_523)
	.align		4
.L_523:
        /*062c*/ 	.word	index@(.nv.constant0._ZN6thrust24THRUST_300001_SM_1000_NS8cuda_cub4core6detail13_kernel_agentINS1_15__reduce_by_key16ReduceByKeyAgentINS0_6detail15normal_iteratorINS0_10device_ptrIiEEEESB_SB_SB_N4cuda3std3__48equal_toIiEENSE_4plusIiEEPiiEEJSB_SB_SB_SB_SJ_N3cub18CUB_300001_SM_100024ReduceByKeyScanTileStateIiiLb1EEESG_SI_iiEEEvDpT0_)
        /*0630*/ 	.short	0x0380
        /*0632*/ 	.short	0x003c


	//----- nvinfo : EIATTR_SW_WAR
	.align		4
.L_524:
        /*0634*/ 	.byte	0x04, 0x36
        /*0636*/ 	.short	(.L_526 - .L_525)
.L_525:
        /*0638*/ 	.word	0x00000008
.L_526:


//--------------------- .nv.info._ZN6thrust24THRUST_300001_SM_1000_NS8cuda_cub4core6detail13_kernel_agentINS1_15__reduce_by_key9InitAgentIN3cub18CUB_300001_SM_100024ReduceByKeyScanTileStateIiiLb1EEEiPiEEJSA_iSB_EEEvDpT0_ --------------------------
	.section	.nv.info._ZN6thrust24THRUST_300001_SM_1000_NS8cuda_cub4core6detail13_kernel_agentINS1_15__reduce_by_key9InitAgentIN3cub18CUB_300001_SM_100024ReduceByKeyScanTileStateIiiLb1EEEiPiEEJSA_iSB_EEEvDpT0_,"",@"SHT_CUDA_INFO"
	.sectionflags	@""
	.align	4


	//----- nvinfo : EIATTR_CUDA_API_VERSION
	.align		4
        /*0000*/ 	.byte	0x04, 0x37
        /*0002*/ 	.short	(.L_528 - .L_527)
.L_527:
        /*0004*/ 	.word	0x00000082


	//----- nvinfo : EIATTR_KPARAM_INFO
	.align		4
.L_528:
        /*0008*/ 	.byte	0x04, 0x17
        /*000a*/ 	.short	(.L_530 - .L_529)
.L_529:
        /*000c*/ 	.word	0x00000000
        /*0010*/ 	.short	0x0002
        /*0012*/ 	.short	0x0010
        /*0014*/ 	.byte	0x00, 0xf5, 0x21, 0x00


	//----- nvinfo : EIATTR_KPARAM_INFO
	.align		4
.L_530:
        /*0018*/ 	.byte	0x04, 0x17
        /*001a*/ 	.short	(.L_532 - .L_531)
.L_531:
        /*001c*/ 	.word	0x00000000
        /*0020*/ 	.short	0x0001
        /*0022*/ 	.short	0x0008
        /*0024*/ 	.byte	0x00, 0xf0, 0x11, 0x00


	//----- nvinfo : EIATTR_KPARAM_INFO
	.align		4
.L_532:
        /*0028*/ 	.byte	0x04, 0x17
        /*002a*/ 	.short	(.L_534 - .L_533)
.L_533:
        /*002c*/ 	.word	0x00000000
        /*0030*/ 	.short	0x0000
        /*0032*/ 	.short	0x0000
        /*0034*/ 	.byte	0x00, 0xf0, 0x21, 0x00


	//----- nvinfo : EIATTR_SPARSE_MMA_MASK
	.align		4
.L_534:
        /*0038*/ 	.byte	0x03, 0x50
        /*003a*/ 	.short	0x0000


	//----- nvinfo : EIATTR_MAXREG_COUNT
	.align		4
        /*003c*/ 	.byte	0x03, 0x1b
        /*003e*/ 	.short	0x00ff


	//----- nvinfo : EIATTR_MERCURY_ISA_VERSION
	.align		4
        /*0040*/ 	.byte	0x03, 0x5f
        /*0042*/ 	.short	0x0101


	//----- nvinfo : EIATTR_VRC_CTA_INIT_COUNT
	.align		4
        /*0044*/ 	.byte	0x02, 0x4a
	.zero		1
	.zero		1


	//----- nvinfo : EIATTR_EXIT_INSTR_OFFSETS
	.align		4
        /*0048*/ 	.byte	0x04, 0x1c
        /*004a*/ 	.short	(.L_536 - .L_535)


	//   ....[0]....
.L_535:
        /*004c*/ 	.word	0x00000140


	//   ....[1]....
        /*0050*/ 	.word	0x00000170


	//----- nvinfo : EIATTR_MAX_THREADS
	.align		4
.L_536:
        /*0054*/ 	.byte	0x04, 0x05
        /*0056*/ 	.short	(.L_538 - .L_537)
.L_537:
        /*0058*/ 	.word	0x00000080
        /*005c*/ 	.word	0x00000001
        /*0060*/ 	.word	0x00000001


	//----- nvinfo : EIATTR_CBANK_PARAM_SIZE
	.align		4
.L_538:
        /*0064*/ 	.byte	0x03, 0x19
        /*0066*/ 	.short	0x0018


	//----- nvinfo : EIATTR_PARAM_CBANK
	.align		4
        /*0068*/ 	.byte	0x04, 0x0a
        /*006a*/ 	.short	(.L_540 - .L_539)
	.align		4
.L_539:
        /*006c*/ 	.word	index@(.nv.constant0._ZN6thrust24THRUST_300001_SM_1000_NS8cuda_cub4core6detail13_kernel_agentINS1_15__reduce_by_key9InitAgentIN3cub18CUB_300001_SM_100024ReduceByKeyScanTileStateIiiLb1EEEiPiEEJSA_iSB_EEEvDpT0_)
        /*0070*/ 	.short	0x0380
        /*0072*/ 	.short	0x0018


	//----- nvinfo : EIATTR_SW_WAR
	.align		4
.L_540:
        /*0074*/ 	.byte	0x04, 0x36
        /*0076*/ 	.short	(.L_542 - .L_541)
.L_541:
        /*0078*/ 	.word	0x00000008
.L_542:


//--------------------- .nv.callgraph             --------------------------
	.section	.nv.callgraph,"",@"SHT_CUDA_CALLGRAPH"
	.align	4
	.sectionentsize	8
	.align		4
        /*0000*/ 	.word	0x00000000
	.align		4
        /*0004*/ 	.word	0xffffffff
	.align		4
        /*0008*/ 	.word	0x00000000
	.align		4
        /*000c*/ 	.word	0xfffffffe
	.align		4
        /*0010*/ 	.word	0x00000000
	.align		4
        /*0014*/ 	.word	0xfffffffd
	.align		4
        /*0018*/ 	.word	0x00000000
	.align		4
        /*001c*/ 	.word	0xfffffffc


//--------------------- .nv.constant4             --------------------------
	.section	.nv.constant4,"a",@progbits
	.align	8
	.align		8
.nv.constant4:
        /*0000*/ 	.dword	_ZN30_INTERNAL_89232a11_4_k_cu_main4cuda3std3__45__cpo5beginE
	.align		8
        /*0008*/ 	.dword	_ZN30_INTERNAL_89232a11_4_k_cu_main4cuda3std3__45__cpo3endE
	.align		8
        /*0010*/ 	.dword	_ZN30_INTERNAL_89232a11_4_k_cu_main4cuda3std3__45__cpo6cbeginE
	.align		8
        /*0018*/ 	.dword	_ZN30_INTERNAL_89232a11_4_k_cu_main4cuda3std3__45__cpo4cendE
	.align		8
        /*0020*/ 	.dword	_ZN30_INTERNAL_89232a11_4_k_cu_main4cuda3std3__45__cpo6rbeginE
	.align		8
        /*0028*/ 	.dword	_ZN30_INTERNAL_89232a11_4_k_cu_main4cuda3std3__45__cpo4rendE
	.align		8
        /*0030*/ 	.dword	_ZN30_INTERNAL_89232a11_4_k_cu_main4cuda3std3__45__cpo7crbeginE
	.align		8
        /*0038*/ 	.dword	_ZN30_INTERNAL_89232a11_4_k_cu_main4cuda3std3__45__cpo5crendE
	.align		8
        /*0040*/ 	.dword	_ZN30_INTERNAL_89232a11_4_k_cu_main4cuda3std3__432_GLOBAL__N__89232a11_4_k_cu_main6ignoreE
	.align		8
        /*0048*/ 	.dword	_ZN30_INTERNAL_89232a11_4_k_cu_main4cuda3std3__419piecewise_constructE
	.align		8
        /*0050*/ 	.dword	_ZN30_INTERNAL_89232a11_4_k_cu_main4cuda3std3__48in_placeE
	.align		8
        /*0058*/ 	.dword	_ZN30_INTERNAL_89232a11_4_k_cu_main4cuda3std3__420unreachable_sentinelE
	.align		8
        /*0060*/ 	.dword	_ZN30_INTERNAL_89232a11_4_k_cu_main4cuda3std3__47nulloptE
	.align		8
        /*0068*/ 	.dword	_ZN30_INTERNAL_89232a11_4_k_cu_main4cuda3std3__48unexpectE
	.align		8
        /*0070*/ 	.dword	_ZN30_INTERNAL_89232a11_4_k_cu_main4cuda3std6ranges3__45__cpo4swapE
	.align		8
        /*0078*/ 	.dword	_ZN30_INTERNAL_89232a11_4_k_cu_main4cuda3std6ranges3__45__cpo9iter_moveE
	.align		8
        /*0080*/ 	.dword	_ZN30_INTERNAL_89232a11_4_k_cu_main4cuda3std6ranges3__45__cpo5beginE
	.align		8
        /*0088*/ 	.dword	_ZN30_INTERNAL_89232a11_4_k_cu_main4cuda3std6ranges3__45__cpo3endE
	.align		8
        /*0090*/ 	.dword	_ZN30_INTERNAL_89232a11_4_k_cu_main4cuda3std6ranges3__45__cpo6cbeginE
	.align		8
        /*0098*/ 	.dword	_ZN30_INTERNAL_89232a11_4_k_cu_main4cuda3std6ranges3__45__cpo4cendE
	.align		8
        /*00a0*/ 	.dword	_ZN30_INTERNAL_89232a11_4_k_cu_main4cuda3std6ranges3__45__cpo7advanceE
	.align		8
        /*00a8*/ 	.dword	_ZN30_INTERNAL_89232a11_4_k_cu_main4cuda3std6ranges3__45__cpo9iter_swapE
	.align		8
        /*00b0*/ 	.dword	_ZN30_INTERNAL_89232a11_4_k_cu_main4cuda3std6ranges3__45__cpo4nextE
	.align		8
        /*00b8*/ 	.dword	_ZN30_INTERNAL_89232a11_4_k_cu_main4cuda3std6ranges3__45__cpo4prevE
	.align		8
        /*00c0*/ 	.dword	_ZN30_INTERNAL_89232a11_4_k_cu_main4cuda3std6ranges3__45__cpo4dataE
	.align		8
        /*00c8*/ 	.dword	_ZN30_INTERNAL_89232a11_4_k_cu_main4cuda3std6ranges3__45__cpo5cdataE
	.align		8
        /*00d0*/ 	.dword	_ZN30_INTERNAL_89232a11_4_k_cu_main4cuda3std6ranges3__45__cpo4sizeE
	.align		8
        /*00d8*/ 	.dword	_ZN30_INTERNAL_89232a11_4_k_cu_main4cuda3std6ranges3__45__cpo5ssizeE
	.align		8
        /*00e0*/ 	.dword	_ZN30_INTERNAL_89232a11_4_k_cu_main4cuda3std6ranges3__45__cpo8distanceE
	.align		8
        /*00e8*/ 	.dword	_ZN30_INTERNAL_89232a11_4_k_cu_main6thrust24THRUST_300001_SM_1000_NS8cuda_cub3parE
	.align		8
        /*00f0*/ 	.dword	_ZN30_INTERNAL_89232a11_4_k_cu_main6thrust24THRUST_300001_SM_1000_NS8cuda_cub10par_nosyncE
	.align		8
        /*00f8*/ 	.dword	_ZN30_INTERNAL_89232a11_4_k_cu_main6thrust24THRUST_300001_SM_1000_NS6system6detail10sequential3seqE
	.align		8
        /*0100*/ 	.dword	_ZN30_INTERNAL_89232a11_4_k_cu_main6thrust24THRUST_300001_SM_1000_NS6system3cpp3parE
	.align		8
        /*0108*/ 	.dword	_ZN30_INTERNAL_89232a11_4_k_cu_main6thrust24THRUST_300001_SM_1000_NS12placeholders2_1E
	.align		8
        /*0110*/ 	.dword	_ZN30_INTERNAL_89232a11_4_k_cu_main6thrust24THRUST_300001_SM_1000_NS12placeholders2_2E
	.align		8
        /*0118*/ 	.dword	_ZN30_INTERNAL_89232a11_4_k_cu_main6thrust24THRUST_300001_SM_1000_NS12placeholders2_3E
	.align		8
        /*0120*/ 	.dword	_ZN30_INTERNAL_89232a11_4_k_cu_main6thrust24THRUST_300001_SM_1000_NS12placeholders2_4E
	.align		8
        /*0128*/ 	.dword	_ZN30_INTERNAL_89232a11_4_k_cu_main6thrust24THRUST_300001_SM_1000_NS12placeholders2_5E
	.align		8
        /*0130*/ 	.dword	_ZN30_INTERNAL_89232a11_4_k_cu_main6thrust24THRUST_300001_SM_1000_NS12placeholders2_6E
	.align		8
        /*0138*/ 	.dword	_ZN30_INTERNAL_89232a11_4_k_cu_main6thrust24THRUST_300001_SM_1000_NS12placeholders2_7E
	.align		8
        /*0140*/ 	.dword	_ZN30_INTERNAL_89232a11_4_k_cu_main6thrust24THRUST_300001_SM_1000_NS12placeholders2_8E
	.align		8
        /*0148*/ 	.dword	_ZN30_INTERNAL_89232a11_4_k_cu_main6thrust24THRUST_300001_SM_1000_NS12placeholders2_9E
	.align		8
        /*0150*/ 	.dword	_ZN30_INTERNAL_89232a11_4_k_cu_main6thrust24THRUST_300001_SM_1000_NS12placeholders3_10E
	.align		8
        /*0158*/ 	.dword	_ZN30_INTERNAL_89232a11_4_k_cu_main6thrust24THRUST_300001_SM_1000_NS3seqE
	.align		8
        /*0160*/ 	.dword	_ZN30_INTERNAL_89232a11_4_k_cu_main6thrust24THRUST_300001_SM_1000_NS6deviceE


//--------------------- .text._ZN3cub18CUB_300001_SM_10006detail10radix_sort29DeviceRadixSortOnesweepKernelINS1_5radix10policy_hubIiiyE10Policy1000ELNS0_9SortOrderE0EiiyiiNS1_21identity_decomposer_tEEEvPT5_SB_PT3_PKSC_PT1_PKSG_PT2_PKSK_T4_iiT6_ --------------------------
	.section	.text._ZN3cub18CUB_300001_SM_10006detail10radix_sort29DeviceRadixSortOnesweepKernelINS1_5radix10policy_hubIiiyE10Policy1000ELNS0_9SortOrderE0EiiyiiNS1_21identity_decomposer_tEEEvPT5_SB_PT3_PKSC_PT1_PKSG_PT2_PKSK_T4_iiT6_,"ax",@progbits
	.align	128
        .global         _ZN3cub18CUB_300001_SM_10006detail10radix_sort29DeviceRadixSortOnesweepKernelINS1_5radix10policy_hubIiiyE10Policy1000ELNS0_9SortOrderE0EiiyiiNS1_21identity_decomposer_tEEEvPT5_SB_PT3_PKSC_PT1_PKSG_PT2_PKSK_T4_iiT6_
        .type           _ZN3cub18CUB_300001_SM_10006detail10radix_sort29DeviceRadixSortOnesweepKernelINS1_5radix10policy_hubIiiyE10Policy1000ELNS0_9SortOrderE0EiiyiiNS1_21identity_decomposer_tEEEvPT5_SB_PT3_PKSC_PT1_PKSG_PT2_PKSK_T4_iiT6_,@function
        .size           _ZN3cub18CUB_300001_SM_10006detail10radix_sort29DeviceRadixSortOnesweepKernelINS1_5radix10policy_hubIiiyE10Policy1000ELNS0_9SortOrderE0EiiyiiNS1_21identity_decomposer_tEEEvPT5_SB_PT3_PKSC_PT1_PKSG_PT2_PKSK_T4_iiT6_,(.L_x_906 - _ZN3cub18CUB_300001_SM_10006detail10radix_sort29DeviceRadixSortOnesweepKernelINS1_5radix10policy_hubIiiyE10Policy1000ELNS0_9SortOrderE0EiiyiiNS1_21identity_decomposer_tEEEvPT5_SB_PT3_PKSC_PT1_PKSG_PT2_PKSK_T4_iiT6_)
        .other          _ZN3cub18CUB_300001_SM_10006detail10radix_sort29DeviceRadixSortOnesweepKernelINS1_5radix10policy_hubIiiyE10Policy1000ELNS0_9SortOrderE0EiiyiiNS1_21identity_decomposer_tEEEvPT5_SB_PT3_PKSC_PT1_PKSG_PT2_PKSK_T4_iiT6_,@"STO_CUDA_ENTRY STV_DEFAULT"
_ZN3cub18CUB_300001_SM_10006detail10radix_sort29DeviceRadixSortOnesweepKernelINS1_5radix10policy_hubIiiyE10Policy1000ELNS0_9SortOrderE0EiiyiiNS1_21identity_decomposer_tEEEvPT5_SB_PT3_PKSC_PT1_PKSG_PT2_PKSK_T4_iiT6_:
.text._ZN3cub18CUB_300001_SM_10006detail10radix_sort29DeviceRadixSortOnesweepKernelINS1_5radix10policy_hubIiiyE10Policy1000ELNS0_9SortOrderE0EiiyiiNS1_21identity_decomposer_tEEEvPT5_SB_PT3_PKSC_PT1_PKSG_PT2_PKSK_T4_iiT6_:
[----:B------:R-:W-:Y:S01]  /*0000*/  LDC R1, c[0x0][0x37c] ;  /* 0x0000df00ff017b82 */ /* 0x000fe20000000800 */
[----:B------:R-:W0:Y:S01]  /*0010*/  S2R R3, SR_TID.X ;  /* 0x0000000000037919 */ /* 0x000e220000002100 */
[----:B------:R-:W-:Y:S01]  /*0020*/  MOV R7, 0x400 ;  /* 0x0000040000077802 */ /* 0x000fe20000000f00 */
[----:B------:R-:W1:Y:S01]  /*0030*/  LDCU.64 UR6, c[0x0][0x358] ;  /* 0x00006b00ff0677ac */ /* 0x000e620008000a00 */
[----:B------:R-:W-:Y:S01]  /*0040*/  BSSY.RECONVERGENT B0, `(.L_x_0) ;  /* 0x000000c000007945 */ /* 0x000fe20003800200 */
[----:B------:R-:W2:Y:S01]  /*0050*/  S2R R0, SR_CgaCtaId ;  /* 0x0000000000007919 */ /* 0x000ea20000008800 */
[----:B0-----:R-:W-:Y:S02]  /*0060*/  ISETP.NE.AND P0, PT, R3, RZ, PT ;  /* 0x000000ff0300720c */ /* 0x001fe40003f05270 */
[----:B--2---:R-:W-:-:S11]  /*0070*/  LEA R7, R0, R7, 0x18 ;  /* 0x0000000700077211 */ /* 0x004fd600078ec0ff */
[----:B-1----:R-:W-:Y:S05]  /*0080*/  @P0 BRA `(.L_x_1) ;  /* 0x00000000001c0947 */ /* 0x002fea0003800000 */
[----:B------:R-:W0:Y:S01]  /*0090*/  LDC.64 R4, c[0x0][0x388] ;  /* 0x0000e200ff047b82 */ /* 0x000e220000000a00 */
[----:B------:R-:W-:-:S05]  /*00a0*/  IMAD.MOV.U32 R9, RZ, RZ, 0x1 ;  /* 0x00000001ff097424 */ /* 0x000fca00078e00ff */
[----:B0-----:R-:W2:Y:S02]  /*00b0*/  ATOMG.E.ADD.STRONG.GPU PT, R4, desc[UR6][R4.64], R9 ;  /* 0x80000009040479a8 */ /* 0x001ea400081ef106 */
[----:B------:R-:W0:Y:S01]  /*00c0*/  S2UR UR5, SR_CgaCtaId ;  /* 0x00000000000579c3 */ /* 0x000e220000008800 */
[----:B------:R-:W-:Y:S02]  /*00d0*/  UMOV UR4, 0x400 ;  /* 0x0000040000047882 */ /* 0x000fe40000000000 */
[----:B0-----:R-:W-:-:S09]  /*00e0*/  ULEA UR4, UR5, UR4, 0x18 ;  /* 0x0000000405047291 */ /* 0x001fd2000f8ec0ff */
[----:B--2---:R0:W-:Y:S03]  /*00f0*/  STS [UR4+0x6600], R4 ;  /* 0x00660004ff007988 */ /* 0x0041e60008000804 */
.L_x_1:
[----:B------:R-:W-:Y:S05]  /*0100*/  BSYNC.RECONVERGENT B0 ;  /* 0x0000000000007941 */ /* 0x000fea0003800200 */
.L_x_0:
[----:B------:R-:W-:Y:S06]  /*0110*/  BAR.SYNC.DEFER_BLOCKING 0x0 ;  /* 0x0000000000007b1d */ /* 0x000fec0000010000 */
[----:B------:R-:W1:Y:S01]  /*0120*/  LDCU UR4, c[0x0][0x3c0] ;  /* 0x00007800ff0477ac */ /* 0x000e620008000800 */
[----:B------:R-:W2:Y:S01]  /*0130*/  S2R R24, SR_LANEID ;  /* 0x0000000000187919 */ /* 0x000ea20000000000 */
[----:B------:R-:W3:Y:S02]  /*0140*/  LDS R42, [R7+0x6600] ;  /* 0x00660000072a7984 */ /* 0x000ee40000000800 */
[----:B---3--:R-:W-:-:S04]  /*0150*/  IMAD R0, R42, 0x1980, RZ ;  /* 0x000019802a007824 */ /* 0x008fc800078e02ff */
[----:B------:R-:W-:Y:S01]  /*0160*/  VIADD R47, R0, 0x1980 ;  /* 0x00001980002f7836 */ /* 0x000fe20000000000 */
[----:B------:R-:W-:-:S04]  /*0170*/  SHF.R.S32.HI R9, RZ, 0x1f, R0 ;  /* 0x0000001fff097819 */ /* 0x000fc80000011400 */
[----:B-1----:R-:W-:-:S13]  /*0180*/  ISETP.GT.AND P0, PT, R47, UR4, PT ;  /* 0x000000042f007c0c */ /* 0x002fda000bf04270 */
[----:B--2---:R-:W-:Y:S05]  /*0190*/  @P0 BRA `(.L_x_2) ;  /* 0x0000000000680947 */ /* 0x004fea0003800000 */
[----:B------:R-:W1:Y:S01]  /*01a0*/  LDCU.64 UR4, c[0x0][0x3a8] ;  /* 0x00007500ff0477ac */ /* 0x000e620008000a00 */
[C---:B0-----:R-:W-:Y:S02]  /*01b0*/  LOP3.LUT R4, R3.reuse, 0x1f, RZ, 0xc0, !PT ;  /* 0x0000001f03047812 */ /* 0x041fe400078ec0ff */
[----:B------:R-:W-:-:S05]  /*01c0*/  LOP3.LUT R41, R3, 0x3e0, RZ, 0xc0, !PT ;  /* 0x000003e003297812 */ /* 0x000fca00078ec0ff */
[----:B------:R-:W-:-:S05]  /*01d0*/  IMAD R5, R41, 0x11, R4 ;  /* 0x0000001129057824 */ /* 0x000fca00078e0204 */
[----:B------:R-:W-:-:S05]  /*01e0*/  IADD3 R5, P0, PT, R0, R5, RZ ;  /* 0x0000000500057210 */ /* 0x000fca0007f1e0ff */
[----:B------:R-:W-:Y:S01]  /*01f0*/  IMAD.X R0, RZ, RZ, R9, P0 ;  /* 0x000000ffff007224 */ /* 0x000fe200000e0609 */
[----:B-1----:R-:W-:-:S04]  /*0200*/  LEA R8, P0, R5, UR4, 0x2 ;  /* 0x0000000405087c11 */ /* 0x002fc8000f8010ff */
[----:B------:R-:W-:-:S05]  /*0210*/  LEA.HI.X R9, R5, UR5, R0, 0x2, P0 ;  /* 0x0000000505097c11 */ /* 0x000fca00080f1400 */
[----:B------:R0:W5:Y:S04]  /*0220*/  LDG.E R28, desc[UR6][R8.64] ;  /* 0x00000006081c7981 */ /* 0x000168000c1e1900 */
        /* <DEDUP_REMOVED lines=15> */
[----:B------:R0:W5:Y:S01]  /*0320*/  LDG.E R46, desc[UR6][R8.64+0x800] ;  /* 0x00080006082e7981 */ /* 0x000162000c1e1900 */
[----:B------:R-:W-:Y:S05]  /*0330*/  BRA `(.L_x_3) ;  /* 0x0000000400307947 */ /* 0x000fea0003800000 */
.L_x_2:
[----:B------:R-:W1:Y:S01]  /*0340*/  LDCU.64 UR8, c[0x0][0x3a8] ;  /* 0x00007500ff0877ac */ /* 0x000e620008000a00 */
[C---:B0-----:R-:W-:Y:S01]  /*0350*/  LOP3.LUT R4, R3.reuse, 0x1f, RZ, 0xc0, !PT ;  /* 0x0000001f03047812 */ /* 0x041fe200078ec0ff */
[----:B------:R-:W-:Y:S01]  /*0360*/  IMAD.MOV.U32 R28, RZ, RZ, 0x7fffffff ;  /* 0x7fffffffff1c7424 */ /* 0x000fe200078e00ff */
[----:B------:R-:W-:Y:S02]  /*0370*/  LOP3.LUT R41, R3, 0x3e0, RZ, 0xc0, !PT ;  /* 0x000003e003297812 */ /* 0x000fe400078ec0ff */
[----:B------:R-:W-:-:S03]  /*0380*/  IADD3 R5, PT, PT, -R0, UR4, RZ ;  /* 0x0000000400057c10 */ /* 0x000fc6000fffe1ff */
[----:B------:R-:W-:-:S04]  /*0390*/  IMAD R10, R41, 0x11, R4 ;  /* 0x00000011290a7824 */ /* 0x000fc800078e0204 */
[----:B------:R-:W-:Y:S01]  /*03a0*/  VIADD R8, R10, 0x40 ;  /* 0x000000400a087836 */ /* 0x000fe20000000000 */
[----:B------:R-:W-:Y:S01]  /*03b0*/  IADD3 R11, P0, PT, R0, R10, RZ ;  /* 0x0000000a000b7210 */ /* 0x000fe20007f1e0ff */
[C---:B------:R-:W-:Y:S01]  /*03c0*/  VIADD R0, R10.reuse, 0x60 ;  /* 0x000000600a007836 */ /* 0x040fe20000000000 */
[CC--:B------:R-:W-:Y:S01]  /*03d0*/  ISETP.GE.AND P2, PT, R10.reuse, R5.reuse, PT ;  /* 0x000000050a00720c */ /* 0x0c0fe20003f46270 */
[----:B------:R-:W-:Y:S01]  /*03e0*/  VIADD R6, R10, 0x20 ;  /* 0x000000200a067836 */ /* 0x000fe20000000000 */
[-C--:B------:R-:W-:Y:S01]  /*03f0*/  ISETP.GE.AND P4, PT, R8, R5.reuse, PT ;  /* 0x000000050800720c */ /* 0x080fe20003f86270 */
[----:B------:R-:W-:Y:S01]  /*0400*/  IMAD.X R12, RZ, RZ, R9, P0 ;  /* 0x000000ffff0c7224 */ /* 0x000fe200000e0609 */
[-C--:B------:R-:W-:Y:S01]  /*0410*/  ISETP.GE.AND P5, PT, R0, R5.reuse, PT ;  /* 0x000000050000720c */ /* 0x080fe20003fa6270 */
[----:B------:R-:W-:Y:S01]  /*0420*/  VIADD R0, R10, 0xa0 ;  /* 0x000000a00a007836 */ /* 0x000fe20000000000 */
[C---:B-1----:R-:W-:Y:S02]  /*0430*/  LEA R8, P0, R11.reuse, UR8, 0x2 ;  /* 0x000000080b087c11 */ /* 0x042fe4000f8010ff */
[----:B------:R-:W-:Y:S01]  /*0440*/  ISETP.GE.AND P3, PT, R6, R5, PT ;  /* 0x000000050600720c */ /* 0x000fe20003f66270 */
[----:B------:R-:W-:Y:S01]  /*0450*/  VIADD R6, R10, 0x80 ;  /* 0x000000800a067836 */ /* 0x000fe20000000000 */
[----:B------:R-:W-:-:S02]  /*0460*/  LEA.HI.X R9, R11, UR9, R12, 0x2, P0 ;  /* 0x000000090b097c11 */ /* 0x000fc400080f140c */
[-C--:B------:R-:W-:Y:S01]  /*0470*/  ISETP.GE.AND P0, PT, R0, R5.reuse, PT ;  /* 0x000000050000720c */ /* 0x080fe20003f06270 */
[----:B------:R-:W-:Y:S01]  /*0480*/  VIADD R0, R10, 0xe0 ;  /* 0x000000e00a007836 */ /* 0x000fe20000000000 */
[-C--:B------:R-:W-:Y:S01]  /*0490*/  ISETP.GE.AND P6, PT, R6, R5.reuse, PT ;  /* 0x000000050600720c */ /* 0x080fe20003fc6270 */
[----:B------:R1:W5:Y:S01]  /*04a0*/  @!P2 LDG.E R28, desc[UR6][R8.64] ;  /* 0x00000006081ca981 */ /* 0x000362000c1e1900 */
[----:B------:R-:W-:Y:S02]  /*04b0*/  IMAD.MOV.U32 R29, RZ, RZ, 0x7fffffff ;  /* 0x7fffffffff1d7424 */ /* 0x000fe400078e00ff */
[-C--:B------:R-:W-:Y:S01]  /*04c0*/  ISETP.GE.AND P2, PT, R0, R5.reuse, PT ;  /* 0x000000050000720c */ /* 0x080fe20003f46270 */
[C---:B------:R-:W-:Y:S02]  /*04d0*/  VIADD R0, R10.reuse, 0x100 ;  /* 0x000001000a007836 */ /* 0x040fe40000000000 */
[----:B------:R-:W-:Y:S01]  /*04e0*/  VIADD R6, R10, 0xc0 ;  /* 0x000000c00a067836 */ /* 0x000fe20000000000 */
[----:B------:R1:W5:Y:S01]  /*04f0*/  @!P3 LDG.E R29, desc[UR6][R8.64+0x80] ;  /* 0x00008006081db981 */ /* 0x000362000c1e1900 */
[----:B------:R-:W-:Y:S01]  /*0500*/  IMAD.MOV.U32 R31, RZ, RZ, 0x7fffffff ;  /* 0x7fffffffff1f7424 */ /* 0x000fe200078e00ff */
[-C--:B------:R-:W-:Y:S01]  /*0510*/  ISETP.GE.AND P3, PT, R0, R5.reuse, PT ;  /* 0x000000050000720c */ /* 0x080fe20003f66270 */
[----:B------:R-:W-:Y:S01]  /*0520*/  VIADD R0, R10, 0x140 ;  /* 0x000001400a007836 */ /* 0x000fe20000000000 */
[----:B------:R-:W-:Y:S01]  /*0530*/  ISETP.GE.AND P1, PT, R6, R5, PT ;  /* 0x000000050600720c */ /* 0x000fe20003f26270 */
[----:B------:R-:W-:-:S02]  /*0540*/  IMAD.MOV.U32 R32, RZ, RZ, 0x7fffffff ;  /* 0x7fffffffff207424 */ /* 0x000fc400078e00ff */
[----:B------:R1:W5:Y:S01]  /*0550*/  @!P5 LDG.E R31, desc[UR6][R8.64+0x180] ;  /* 0x00018006081fd981 */ /* 0x000362000c1e1900 */
[-C--:B------:R-:W-:Y:S01]  /*0560*/  ISETP.GE.AND P5, PT, R0, R5.reuse, PT ;  /* 0x000000050000720c */ /* 0x080fe20003fa6270 */
[C---:B------:R-:W-:Y:S02]  /*0570*/  VIADD R0, R10.reuse, 0x160 ;  /* 0x000001600a007836 */ /* 0x040fe40000000000 */
[----:B------:R-:W-:Y:S01]  /*0580*/  IMAD.MOV.U32 R30, RZ, RZ, 0x7fffffff ;  /* 0x7fffffffff1e7424 */ /* 0x000fe200078e00ff */
[----:B------:R1:W5:Y:S01]  /*0590*/  @!P6 LDG.E R32, desc[UR6][R8.64+0x200] ;  /* 0x000200060820e981 */ /* 0x000362000c1e1900 */
[----:B------:R-:W-:Y:S01]  /*05a0*/  VIADD R6, R10, 0x120 ;  /* 0x000001200a067836 */ /* 0x000fe20000000000 */
[-C--:B------:R-:W-:Y:S01]  /*05b0*/  ISETP.GE.AND P6, PT, R0, R5.reuse, PT ;  /* 0x000000050000720c */ /* 0x080fe20003fc6270 */
[----:B------:R-:W-:Y:S02]  /*05c0*/  IMAD.MOV.U32 R34, RZ, RZ, 0x7fffffff ;  /* 0x7fffffffff227424 */ /* 0x000fe400078e00ff */
[----:B------:R-:W-:Y:S01]  /*05d0*/  VIADD R0, R10, 0x1a0 ;  /* 0x000001a00a007836 */ /* 0x000fe20000000000 */
[----:B------:R1:W5:Y:S01]  /*05e0*/  @!P4 LDG.E R30, desc[UR6][R8.64+0x100] ;  /* 0x00010006081ec981 */ /* 0x000362000c1e1900 */
[----:B------:R-:W-:Y:S01]  /*05f0*/  ISETP.GE.AND P4, PT, R6, R5, PT ;  /* 0x000000050600720c */ /* 0x000fe20003f86270 */
[----:B------:R-:W-:-:S02]  /*0600*/  IMAD.MOV.U32 R33, RZ, RZ, 0x7fffffff ;  /* 0x7fffffffff217424 */ /* 0x000fc400078e00ff */
[----:B------:R1:W5:Y:S01]  /*0610*/  @!P1 LDG.E R34, desc[UR6][R8.64+0x300] ;  /* 0x0003000608229981 */ /* 0x000362000c1e1900 */
[----:B------:R-:W-:Y:S01]  /*0620*/  IMAD.MOV.U32 R35, RZ, RZ, 0x7fffffff ;  /* 0x7fffffffff237424 */ /* 0x000fe200078e00ff */
[-C--:B------:R-:W-:Y:S01]  /*0630*/  ISETP.GE.AND P1, PT, R0, R5.reuse, PT ;  /* 0x000000050000720c */ /* 0x080fe20003f26270 */
[C---:B------:R-:W-:Y:S01]  /*0640*/  VIADD R6, R10.reuse, 0x180 ;  /* 0x000001800a067836 */ /* 0x040fe20000000000 */
[----:B------:R1:W5:Y:S01]  /*0650*/  @!P0 LDG.E R33, desc[UR6][R8.64+0x280] ;  /* 0x0002800608218981 */ /* 0x000362000c1e1900 */
[----:B------:R-:W-:Y:S02]  /*0660*/  VIADD R0, R10, 0x1c0 ;  /* 0x000001c00a007836 */ /* 0x000fe40000000000 */
[----:B------:R-:W-:Y:S01]  /*0670*/  IMAD.MOV.U32 R36, RZ, RZ, 0x7fffffff ;  /* 0x7fffffffff247424 */ /* 0x000fe200078e00ff */
[----:B------:R1:W5:Y:S01]  /*0680*/  @!P2 LDG.E R35, desc[UR6][R8.64+0x380] ;  /* 0x000380060823a981 */ /* 0x000362000c1e1900 */
[----:B------:R-:W-:Y:S01]  /*0690*/  IMAD.MOV.U32 R37, RZ, RZ, 0x7fffffff ;  /* 0x7fffffffff257424 */ /* 0x000fe200078e00ff */
[-C--:B------:R-:W-:Y:S01]  /*06a0*/  ISETP.GE.AND P0, PT, R6, R5.reuse, PT ;  /* 0x000000050600720c */ /* 0x080fe20003f06270 */
[----:B------:R-:W-:Y:S01]  /*06b0*/  VIADD R6, R10, 0x1e0 ;  /* 0x000001e00a067836 */ /* 0x000fe20000000000 */
[-C--:B------:R-:W-:Y:S01]  /*06c0*/  ISETP.GE.AND P2, PT, R0, R5.reuse, PT ;  /* 0x000000050000720c */ /* 0x080fe20003f46270 */
[----:B------:R-:W-:Y:S01]  /*06d0*/  VIADD R0, R10, 0x200 ;  /* 0x000002000a007836 */ /* 0x000fe20000000000 */
[----:B------:R1:W5:Y:S02]  /*06e0*/  @!P3 LDG.E R36, desc[UR6][R8.64+0x400] ;  /* 0x000400060824b981 */ /* 0x000364000c1e1900 */
[----:B------:R-:W-:-:S02]  /*06f0*/  ISETP.GE.AND P3, PT, R6, R5, PT ;  /* 0x000000050600720c */ /* 0x000fc40003f66270 */
[----:B------:R1:W5:Y:S01]  /*0700*/  @!P4 LDG.E R37, desc[UR6][R8.64+0x480] ;  /* 0x000480060825c981 */ /* 0x000362000c1e1900 */
[----:B------:R-:W-:Y:S01]  /*0710*/  ISETP.GE.AND P4, PT, R0, R5, PT ;  /* 0x000000050000720c */ /* 0x000fe20003f86270 */
[----:B------:R-:W-:Y:S02]  /*0720*/  IMAD.MOV.U32 R38, RZ, RZ, 0x7fffffff ;  /* 0x7fffffffff267424 */ /* 0x000fe400078e00ff */
[----:B------:R-:W-:Y:S02]  /*0730*/  IMAD.MOV.U32 R39, RZ, RZ, 0x7fffffff ;  /* 0x7fffffffff277424 */ /* 0x000fe400078e00ff */
[----:B------:R-:W-:Y:S02]  /*0740*/  IMAD.MOV.U32 R40, RZ, RZ, 0x7fffffff ;  /* 0x7fffffffff287424 */ /* 0x000fe400078e00ff */
[----:B------:R-:W-:Y:S01]  /*0750*/  IMAD.MOV.U32 R43, RZ, RZ, 0x7fffffff ;  /* 0x7fffffffff2b7424 */ /* 0x000fe200078e00ff */
[----:B------:R1:W5:Y:S01]  /*0760*/  @!P5 LDG.E R38, desc[UR6][R8.64+0x500] ;  /* 0x000500060826d981 */ /* 0x000362000c1e1900 */
[----:B------:R-:W-:-:S02]  /*0770*/  IMAD.MOV.U32 R44, RZ, RZ, 0x7fffffff ;  /* 0x7fffffffff2c7424 */ /* 0x000fc400078e00ff */
[----:B------:R-:W-:Y:S01]  /*0780*/  IMAD.MOV.U32 R45, RZ, RZ, 0x7fffffff ;  /* 0x7fffffffff2d7424 */ /* 0x000fe200078e00ff */
[----:B------:R1:W5:Y:S01]  /*0790*/  @!P6 LDG.E R39, desc[UR6][R8.64+0x580] ;  /* 0x000580060827e981 */ /* 0x000362000c1e1900 */
[----:B------:R-:W-:-:S03]  /*07a0*/  IMAD.MOV.U32 R46, RZ, RZ, 0x7fffffff ;  /* 0x7fffffffff2e7424 */ /* 0x000fc600078e00ff */
[----:B------:R1:W5:Y:S04]  /*07b0*/  @!P0 LDG.E R40, desc[UR6][R8.64+0x600] ;  /* 0x0006000608288981 */ /* 0x000368000c1e1900 */
[----:B------:R1:W5:Y:S04]  /*07c0*/  @!P1 LDG.E R43, desc[UR6][R8.64+0x680] ;  /* 0x00068006082b9981 */ /* 0x000368000c1e1900 */
[----:B------:R1:W5:Y:S04]  /*07d0*/  @!P2 LDG.E R44, desc[UR6][R8.64+0x700] ;  /* 0x00070006082ca981 */ /* 0x000368000c1e1900 */
[----:B------:R1:W5:Y:S04]  /*07e0*/  @!P3 LDG.E R45, desc[UR6][R8.64+0x780] ;  /* 0x00078006082db981 */ /* 0x000368000c1e1900 */
[----:B------:R1:W5:Y:S02]  /*07f0*/  @!P4 LDG.E R46, desc[UR6][R8.64+0x800] ;  /* 0x00080006082ec981 */ /* 0x000364000c1e1900 */
.L_x_3:
[----:B------:R-:W-:Y:S01]  /*0800*/  VIMNMX R5, PT, PT, R24, 0xe0, !PT ;  /* 0x000000e018057848 */ /* 0x000fe20007fe0100 */
[----:B------:R-:W2:Y:S01]  /*0810*/  LDCU UR4, c[0x0][0x3c8] ;  /* 0x00007900ff0477ac */ /* 0x000ea20008000800 */
[----:B------:R-:W-:Y:S01]  /*0820*/  SHF.R.U32.HI R0, RZ, 0x5, R3 ;  /* 0x00000005ff007819 */ /* 0x000fe20000011603 */
[----:B------:R-:W-:Y:S01]  /*0830*/  BSSY.RECONVERGENT B0, `(.L_x_4) ;  /* 0x0000025000007945 */ /* 0x000fe20003800200 */
[--C-:B------:R-:W-:Y:S01]  /*0840*/  IADD3 R5, PT, PT, R5, 0x1f, -R24.reuse ;  /* 0x0000001f05057810 */ /* 0x100fe20007ffe818 */
[----:B------:R-:W-:Y:S01]  /*0850*/  UMOV UR5, 0xffffffff ;  /* 0xffffffff00057882 */ /* 0x000fe20000000000 */
[----:B01----:R-:W-:Y:S02]  /*0860*/  IMAD.MOV.U32 R8, RZ, RZ, R24 ;  /* 0x000000ffff087224 */ /* 0x003fe400078e0018 */
[C---:B------:R-:W-:Y:S01]  /*0870*/  ISETP.GE.U32.AND P0, PT, R5.reuse, 0x1e0, PT ;  /* 0x000001e00500780c */ /* 0x040fe20003f06070 */
[----:B------:R-:W-:Y:S01]  /*0880*/  IMAD.SHL.U32 R0, R0, 0x400, RZ ;  /* 0x0000040000007824 */ /* 0x000fe200078e00ff */
[----:B------:R-:W-:-:S04]  /*0890*/  LEA.HI R6, R5, 0x1, RZ, 0x1b ;  /* 0x0000000105067811 */ /* 0x000fc800078fd8ff */
[----:B------:R-:W-:-:S04]  /*08a0*/  LOP3.LUT R9, R6, 0xf, RZ, 0xc0, !PT ;  /* 0x0000000f06097812 */ /* 0x000fc800078ec0ff */
[----:B------:R-:W-:Y:S01]  /*08b0*/  ISETP.NE.AND P1, PT, R9, RZ, PT ;  /* 0x000000ff0900720c */ /* 0x000fe20003f25270 */
[----:B--2---:R-:W-:Y:S02]  /*08c0*/  USHF.L.U32 UR4, UR5, UR4, URZ ;  /* 0x0000000405047299 */ /* 0x004fe400080006ff */
[----:B------:R-:W-:Y:S10]  /*08d0*/  @!P0 BRA `(.L_x_5) ;  /* 0x0000000000688947 */ /* 0x000ff40003800000 */
[----:B------:R-:W-:Y:S01]  /*08e0*/  IMAD R10, R24, 0x4, R0 ;  /* 0x00000004180a7824 */ /* 0x000fe200078e0200 */
[----:B------:R-:W-:Y:S01]  /*08f0*/  LOP3.LUT R5, R6, 0xffffff0, RZ, 0xc0, !PT ;  /* 0x0ffffff006057812 */ /* 0x000fe200078ec0ff */
[----:B------:R-:W-:-:S03]  /*0900*/  IMAD.MOV.U32 R8, RZ, RZ, R24 ;  /* 0x000000ffff087224 */ /* 0x000fc600078e0018 */
[----:B------:R-:W-:Y:S01]  /*0910*/  IADD3 R10, PT, PT, R10, 0x400, R7 ;  /* 0x000004000a0a7810 */ /* 0x000fe20007ffe007 */
[----:B------:R-:W-:-:S07]  /*0920*/  IMAD.MOV R5, RZ, RZ, -R5 ;  /* 0x000000ffff057224 */ /* 0x000fce00078e0a05 */
.L_x_6:
[----:B------:R-:W-:Y:S01]  /*0930*/  VIADD R5, R5, 0x10 ;  /* 0x0000001005057836 */ /* 0x000fe20000000000 */
[----:B------:R-:W-:Y:S01]  /*0940*/  STS [R10+-0x400], RZ ;  /* 0xfffc00ff0a007388 */ /* 0x000fe20000000800 */
[----:B------:R-:W-:-:S03]  /*0950*/  VIADD R8, R8, 0x200 ;  /* 0x0000020008087836 */ /* 0x000fc60000000000 */
[----:B------:R-:W-:Y:S01]  /*0960*/  ISETP.NE.AND P0, PT, R5, RZ, PT ;  /* 0x000000ff0500720c */ /* 0x000fe20003f05270 */
[----:B------:R-:W-:Y:S04]  /*0970*/  STS [R10+-0x380], RZ ;  /* 0xfffc80ff0a007388 */ /* 0x000fe80000000800 */
[----:B------:R-:W-:Y:S04]  /*0980*/  STS [R10+-0x300], RZ ;  /* 0xfffd00ff0a007388 */ /* 0x000fe80000000800 */
[----:B------:R-:W-:Y:S04]  /*0990*/  STS [R10+-0x280], RZ ;  /* 0xfffd80ff0a007388 */ /* 0x000fe80000000800 */
[----:B------:R-:W-:Y:S04]  /*09a0*/  STS [R10+-0x200], RZ ;  /* 0xfffe00ff0a007388 */ /* 0x000fe80000000800 */
[----:B------:R-:W-:Y:S04]  /*09b0*/  STS [R10+-0x180], RZ ;  /* 0xfffe80ff0a007388 */ /* 0x000fe80000000800 */
[----:B------:R-:W-:Y:S04]  /*09c0*/  STS [R10+-0x100], RZ ;  /* 0xffff00ff0a007388 */ /* 0x000fe80000000800 */
[----:B------:R-:W-:Y:S04]  /*09d0*/  STS [R10+-0x80], RZ ;  /* 0xffff80ff0a007388 */ /* 0x000fe80000000800 */
[----:B------:R-:W-:Y:S04]  /*09e0*/  STS [R10], RZ ;  /* 0x000000ff0a007388 */ /* 0x000fe80000000800 */
[----:B------:R-:W-:Y:S04]  /*09f0*/  STS [R10+0x80], RZ ;  /* 0x000080ff0a007388 */ /* 0x000fe80000000800 */
[----:B------:R-:W-:Y:S04]  /*0a00*/  STS [R10+0x100], RZ ;  /* 0x000100ff0a007388 */ /* 0x000fe80000000800 */
[----:B------:R-:W-:Y:S04]  /*0a10*/  STS [R10+0x180], RZ ;  /* 0x000180ff0a007388 */ /* 0x000fe80000000800 */
[----:B------:R-:W-:Y:S04]  /*0a20*/  STS [R10+0x200], RZ ;  /* 0x000200ff0a007388 */ /* 0x000fe80000000800 */
[----:B------:R-:W-:Y:S04]  /*0a30*/  STS [R10+0x280], RZ ;  /* 0x000280ff0a007388 */ /* 0x000fe80000000800 */
[----:B------:R-:W-:Y:S04]  /*0a40*/  STS [R10+0x300], RZ ;  /* 0x000300ff0a007388 */ /* 0x000fe80000000800 */
[----:B------:R0:W-:Y:S02]  /*0a50*/  STS [R10+0x380], RZ ;  /* 0x000380ff0a007388 */ /* 0x0001e40000000800 */
[----:B0-----:R-:W-:Y:S01]  /*0a60*/  VIADD R10, R10, 0x800 ;  /* 0x000008000a0a7836 */ /* 0x001fe20000000000 */
[----:B------:R-:W-:Y:S06]  /*0a70*/  @P0 BRA `(.L_x_6) ;  /* 0xfffffffc00ac0947 */ /* 0x000fec000383ffff */
.L_x_5:
[----:B------:R-:W-:Y:S05]  /*0a80*/  BSYNC.RECONVERGENT B0 ;  /* 0x0000000000007941 */ /* 0x000fea0003800200 */
.L_x_4:
[----:B------:R-:W-:Y:S01]  /*0a90*/  BSSY.RECONVERGENT B0, `(.L_x_7) ;  /* 0x0000026000007945 */ /* 0x000fe20003800200 */
[----:B------:R-:W-:-:S03]  /*0aa0*/  IMAD.IADD R5, R7, 0x1, R0 ;  /* 0x0000000107057824 */ /* 0x000fc600078e0200 */
[----:B------:R-:W-:Y:S05]  /*0ab0*/  @!P1 BRA `(.L_x_8) ;  /* 0x00000000008c9947 */ /* 0x000fea0003800000 */
[----:B------:R-:W-:Y:S01]  /*0ac0*/  ISETP.GE.U32.AND P0, PT, R9, 0x8, PT ;  /* 0x000000080900780c */ /* 0x000fe20003f06070 */
[----:B------:R-:W-:Y:S01]  /*0ad0*/  BSSY.RECONVERGENT B1, `(.L_x_9) ;  /* 0x000000e000017945 */ /* 0x000fe20003800200 */
[----:B------:R-:W-:-:S04]  /*0ae0*/  LOP3.LUT R10, R6, 0x7, RZ, 0xc0, !PT ;  /* 0x00000007060a7812 */ /* 0x000fc800078ec0ff */
[----:B------:R-:W-:-:S07]  /*0af0*/  ISETP.NE.AND P1, PT, R10, RZ, PT ;  /* 0x000000ff0a00720c */ /* 0x000fce0003f25270 */
[----:B------:R-:W-:Y:S06]  /*0b00*/  @!P0 BRA `(.L_x_10) ;  /* 0x0000000000288947 */ /* 0x000fec0003800000 */
[C---:B------:R-:W-:Y:S02]  /*0b10*/  IMAD R9, R8.reuse, 0x4, R5 ;  /* 0x0000000408097824 */ /* 0x040fe400078e0205 */
[----:B------:R-:W-:-:S03]  /*0b20*/  VIADD R8, R8, 0x100 ;  /* 0x0000010008087836 */ /* 0x000fc60000000000 */
[----:B------:R0:W-:Y:S04]  /*0b30*/  STS [R9], RZ ;  /* 0x000000ff09007388 */ /* 0x0001e80000000800 */
[----:B------:R0:W-:Y:S04]  /*0b40*/  STS [R9+0x80], RZ ;  /* 0x000080ff09007388 */ /* 0x0001e80000000800 */
[----:B------:R0:W-:Y:S04]  /*0b50*/  STS [R9+0x100], RZ ;  /* 0x000100ff09007388 */ /* 0x0001e80000000800 */
[----:B------:R0:W-:Y:S04]  /*0b60*/  STS [R9+0x180], RZ ;  /* 0x000180ff09007388 */ /* 0x0001e80000000800 */
[----:B------:R0:W-:Y:S04]  /*0b70*/  STS [R9+0x200], RZ ;  /* 0x000200ff09007388 */ /* 0x0001e80000000800 */
[----:B------:R0:W-:Y:S04]  /*0b80*/  STS [R9+0x280], RZ ;  /* 0x000280ff09007388 */ /* 0x0001e80000000800 */
[----:B------:R0:W-:Y:S04]  /*0b90*/  STS [R9+0x300], RZ ;  /* 0x000300ff09007388 */ /* 0x0001e80000000800 */
[----:B------:R0:W-:Y:S02]  /*0ba0*/  STS [R9+0x380], RZ ;  /* 0x000380ff09007388 */ /* 0x0001e40000000800 */
.L_x_10:
[----:B------:R-:W-:Y:S05]  /*0bb0*/  BSYNC.RECONVERGENT B1 ;  /* 0x0000000000017941 */ /* 0x000fea0003800200 */
.L_x_9:
[----:B------:R-:W-:Y:S05]  /*0bc0*/  @!P1 BRA `(.L_x_8) ;  /* 0x0000000000489947 */ /* 0x000fea0003800000 */
[----:B------:R-:W-:Y:S02]  /*0bd0*/  ISETP.GE.U32.AND P0, PT, R10, 0x4, PT ;  /* 0x000000040a00780c */ /* 0x000fe40003f06070 */
[----:B------:R-:W-:-:S04]  /*0be0*/  LOP3.LUT R6, R6, 0x3, RZ, 0xc0, !PT ;  /* 0x0000000306067812 */ /* 0x000fc800078ec0ff */
[----:B------:R-:W-:-:S07]  /*0bf0*/  ISETP.NE.AND P1, PT, R6, RZ, PT ;  /* 0x000000ff0600720c */ /* 0x000fce0003f25270 */
[C---:B0-----:R-:W-:Y:S02]  /*0c00*/  @P0 IMAD R9, R8.reuse, 0x4, R5 ;  /* 0x0000000408090824 */ /* 0x041fe400078e0205 */
[----:B------:R-:W-:-:S03]  /*0c10*/  @P0 VIADD R8, R8, 0x80 ;  /* 0x0000008008080836 */ /* 0x000fc60000000000 */
[----:B------:R1:W-:Y:S04]  /*0c20*/  @P0 STS [R9], RZ ;  /* 0x000000ff09000388 */ /* 0x0003e80000000800 */
[----:B------:R1:W-:Y:S04]  /*0c30*/  @P0 STS [R9+0x80], RZ ;  /* 0x000080ff09000388 */ /* 0x0003e80000000800 */
[----:B------:R1:W-:Y:S04]  /*0c40*/  @P0 STS [R9+0x100], RZ ;  /* 0x000100ff09000388 */ /* 0x0003e80000000800 */
[----:B------:R1:W-:Y:S01]  /*0c50*/  @P0 STS [R9+0x180], RZ ;  /* 0x000180ff09000388 */ /* 0x0003e20000000800 */
[----:B------:R-:W-:Y:S05]  /*0c60*/  @!P1 BRA `(.L_x_8) ;  /* 0x0000000000209947 */ /* 0x000fea0003800000 */
[----:B------:R-:W-:Y:S02]  /*0c70*/  IMAD R0, R8, 0x4, R0 ;  /* 0x0000000408007824 */ /* 0x000fe400078e0200 */
[----:B------:R-:W-:Y:S02]  /*0c80*/  IMAD.MOV R6, RZ, RZ, -R6 ;  /* 0x000000ffff067224 */ /* 0x000fe400078e0a06 */
[----:B------:R-:W-:-:S07]  /*0c90*/  IMAD.IADD R0, R7, 0x1, R0 ;  /* 0x0000000107007824 */ /* 0x000fce00078e0200 */
.L_x_11:
[----:B------:R-:W-:Y:S01]  /*0ca0*/  VIADD R6, R6, 0x1 ;  /* 0x0000000106067836 */ /* 0x000fe20000000000 */
[----:B------:R0:W-:Y:S04]  /*0cb0*/  STS [R0], RZ ;  /* 0x000000ff00007388 */ /* 0x0001e80000000800 */
[----:B------:R-:W-:Y:S01]  /*0cc0*/  ISETP.NE.AND P0, PT, R6, RZ, PT ;  /* 0x000000ff0600720c */ /* 0x000fe20003f05270 */
[----:B0-----:R-:W-:-:S12]  /*0cd0*/  VIADD R0, R0, 0x80 ;  /* 0x0000008000007836 */ /* 0x001fd80000000000 */
[----:B------:R-:W-:Y:S05]  /*0ce0*/  @P0 BRA `(.L_x_11) ;  /* 0xfffffffc00ec0947 */ /* 0x000fea000383ffff */
.L_x_8:
[----:B------:R-:W-:Y:S05]  /*0cf0*/  BSYNC.RECONVERGENT B0 ;  /* 0x0000000000007941 */ /* 0x000fea0003800200 */
.L_x_7:
[----:B------:R-:W2:Y:S01]  /*0d00*/  LDCU UR5, c[0x0][0x3c4] ;  /* 0x00007880ff0577ac */ /* 0x000ea20008000800 */
[----:B-----5:R-:W-:Y:S01]  /*0d10*/  LOP3.LUT R27, R28, 0x80000000, RZ, 0x3c, !PT ;  /* 0x800000001c1b7812 */ /* 0x020fe200078e3cff */
[----:B------:R-:W-:Y:S01]  /*0d20*/  BSSY.RECONVERGENT B0, `(.L_x_12) ;  /* 0x0000080000007945 */ /* 0x000fe20003800200 */
[----:B------:R-:W-:Y:S02]  /*0d30*/  LOP3.LUT R22, R29, 0x80000000, RZ, 0x3c, !PT ;  /* 0x800000001d167812 */ /* 0x000fe400078e3cff */
[----:B------:R-:W-:Y:S02]  /*0d40*/  LOP3.LUT R21, R30, 0x80000000, RZ, 0x3c, !PT ;  /* 0x800000001e157812 */ /* 0x000fe400078e3cff */
[----:B------:R-:W-:Y:S02]  /*0d50*/  LOP3.LUT R18, R31, 0x80000000, RZ, 0x3c, !PT ;  /* 0x800000001f127812 */ /* 0x000fe400078e3cff */
[----:B------:R-:W-:Y:S02]  /*0d60*/  LOP3.LUT R20, R33, 0x80000000, RZ, 0x3c, !PT ;  /* 0x8000000021147812 */ /* 0x000fe400078e3cff */
[----:B------:R-:W-:-:S02]  /*0d70*/  LOP3.LUT R23, R32, 0x80000000, RZ, 0x3c, !PT ;  /* 0x8000000020177812 */ /* 0x000fc400078e3cff */
[----:B------:R-:W-:Y:S02]  /*0d80*/  LOP3.LUT R25, R34, 0x80000000, RZ, 0x3c, !PT ;  /* 0x8000000022197812 */ /* 0x000fe400078e3cff */
[----:B------:R-:W-:Y:S02]  /*0d90*/  LOP3.LUT R17, R36, 0x80000000, RZ, 0x3c, !PT ;  /* 0x8000000024117812 */ /* 0x000fe400078e3cff */
[----:B------:R-:W-:Y:S02]  /*0da0*/  LOP3.LUT R19, R38, 0x80000000, RZ, 0x3c, !PT ;  /* 0x8000000026137812 */ /* 0x000fe400078e3cff */
[----:B--2---:R-:W-:Y:S02]  /*0db0*/  SHF.R.U32.HI R49, RZ, UR5, R27 ;  /* 0x00000005ff317c19 */ /* 0x004fe4000801161b */
[----:B------:R-:W-:Y:S02]  /*0dc0*/  SHF.R.U32.HI R52, RZ, UR5, R22 ;  /* 0x00000005ff347c19 */ /* 0x000fe40008011616 */
[----:B------:R-:W-:-:S02]  /*0dd0*/  LOP3.LUT R49, R49, UR4, RZ, 0x30, !PT ;  /* 0x0000000431317c12 */ /* 0x000fc4000f8e30ff */
[----:B------:R-:W-:Y:S02]  /*0de0*/  LOP3.LUT R52, R52, UR4, RZ, 0x30, !PT ;  /* 0x0000000434347c12 */ /* 0x000fe4000f8e30ff */
[----:B------:R-:W-:Y:S01]  /*0df0*/  SHF.R.U32.HI R56, RZ, UR5, R21 ;  /* 0x00000005ff387c19 */ /* 0x000fe20008011615 */
[--C-:B------:R-:W-:Y:S01]  /*0e00*/  IMAD R0, R49, 0x4, R5.reuse ;  /* 0x0000000431007824 */ /* 0x100fe200078e0205 */
[----:B------:R-:W-:Y:S01]  /*0e10*/  SHF.R.U32.HI R48, RZ, UR5, R18 ;  /* 0x00000005ff307c19 */ /* 0x000fe20008011612 */
[----:B------:R-:W-:Y:S01]  /*0e20*/  IMAD R6, R52, 0x4, R5 ;  /* 0x0000000434067824 */ /* 0x000fe200078e0205 */
[----:B------:R-:W-:Y:S01]  /*0e30*/  LOP3.LUT R56, R56, UR4, RZ, 0x30, !PT ;  /* 0x0000000438387c12 */ /* 0x000fe2000f8e30ff */
[----:B------:R-:W-:Y:S01]  /*0e40*/  NOP ;  /* 0x0000000000007918 */ /* 0x000fe20000000000 */
[----:B01----:R-:W-:Y:S01]  /*0e50*/  SHF.R.U32.HI R9, RZ, UR5, R20 ;  /* 0x00000005ff097c19 */ /* 0x003fe20008011614 */
[----:B------:R0:W-:Y:S01]  /*0e60*/  ATOMS.POPC.INC.32 RZ, [R0+URZ] ;  /* 0x0000000000ff7f8c */ /* 0x0001e2000d8000ff */
[----:B------:R-:W-:-:S02]  /*0e70*/  LOP3.LUT R48, R48, UR4, RZ, 0x30, !PT ;  /* 0x0000000430307c12 */ /* 0x000fc4000f8e30ff */
[----:B------:R-:W-:Y:S01]  /*0e80*/  SHF.R.U32.HI R8, RZ, UR5, R23 ;  /* 0x00000005ff087c19 */ /* 0x000fe20008011617 */
[----:B------:R1:W-:Y:S01]  /*0e90*/  ATOMS.POPC.INC.32 RZ, [R6+URZ] ;  /* 0x0000000006ff7f8c */ /* 0x0003e2000d8000ff */
[----:B------:R-:W-:Y:S02]  /*0ea0*/  SHF.R.U32.HI R11, RZ, UR5, R25 ;  /* 0x00000005ff0b7c19 */ /* 0x000fe40008011619 */
[----:B------:R-:W-:Y:S01]  /*0eb0*/  LOP3.LUT R10, R9, UR4, RZ, 0x30, !PT ;  /* 0x00000004090a7c12 */ /* 0x000fe2000f8e30ff */
[--C-:B0-----:R-:W-:Y:S01]  /*0ec0*/  IMAD R0, R56, 0x4, R5.reuse ;  /* 0x0000000438007824 */ /* 0x101fe200078e0205 */
[----:B------:R-:W-:Y:S02]  /*0ed0*/  LOP3.LUT R8, R8, UR4, RZ, 0x30, !PT ;  /* 0x0000000408087c12 */ /* 0x000fe4000f8e30ff */
[----:B------:R-:W-:Y:S01]  /*0ee0*/  LOP3.LUT R12, R11, UR4, RZ, 0x30, !PT ;  /* 0x000000040b0c7c12 */ /* 0x000fe2000f8e30ff */
[--C-:B-1----:R-:W-:Y:S01]  /*0ef0*/  IMAD R6, R48, 0x4, R5.reuse ;  /* 0x0000000430067824 */ /* 0x102fe200078e0205 */
[----:B------:R0:W-:Y:S01]  /*0f00*/  ATOMS.POPC.INC.32 RZ, [R0+URZ] ;  /* 0x0000000000ff7f8c */ /* 0x0001e2000d8000ff */
[--C-:B------:R-:W-:Y:S01]  /*0f10*/  IMAD R9, R10, 0x4, R5.reuse ;  /* 0x000000040a097824 */ /* 0x100fe200078e0205 */
[----:B------:R-:W-:Y:S01]  /*0f20*/  LOP3.LUT R10, R35, 0x80000000, RZ, 0x3c, !PT ;  /* 0x80000000230a7812 */ /* 0x000fe200078e3cff */
[--C-:B------:R-:W-:Y:S01]  /*0f30*/  IMAD R8, R8, 0x4, R5.reuse ;  /* 0x0000000408087824 */ /* 0x100fe200078e0205 */
[----:B------:R1:W-:Y:S01]  /*0f40*/  ATOMS.POPC.INC.32 RZ, [R6+URZ] ;  /* 0x0000000006ff7f8c */ /* 0x0003e2000d8000ff */
[----:B------:R-:W-:Y:S01]  /*0f50*/  IMAD R11, R12, 0x4, R5 ;  /* 0x000000040c0b7824 */ /* 0x000fe200078e0205 */
[----:B------:R-:W-:-:S02]  /*0f60*/  LOP3.LUT R12, R37, 0x80000000, RZ, 0x3c, !PT ;  /* 0x80000000250c7812 */ /* 0x000fc400078e3cff */
[----:B------:R-:W-:Y:S01]  /*0f70*/  LOP3.LUT R16, R39, 0x80000000, RZ, 0x3c, !PT ;  /* 0x8000000027107812 */ /* 0x000fe200078e3cff */
[----:B------:R-:W-:Y:S01]  /*0f80*/  ATOMS.POPC.INC.32 RZ, [R8+URZ] ;  /* 0x0000000008ff7f8c */ /* 0x000fe2000d8000ff */
[----:B0-----:R-:W-:Y:S02]  /*0f90*/  SHF.R.U32.HI R0, RZ, UR5, R10 ;  /* 0x00000005ff007c19 */ /* 0x001fe4000801160a */
[----:B-1----:R-:W-:Y:S01]  /*0fa0*/  SHF.R.U32.HI R6, RZ, UR5, R17 ;  /* 0x00000005ff067c19 */ /* 0x002fe20008011611 */
[----:B------:R0:W-:Y:S01]  /*0fb0*/  ATOMS.POPC.INC.32 RZ, [R9+URZ] ;  /* 0x0000000009ff7f8c */ /* 0x0001e2000d8000ff */
[----:B------:R-:W-:Y:S02]  /*0fc0*/  SHF.R.U32.HI R14, RZ, UR5, R19 ;  /* 0x00000005ff0e7c19 */ /* 0x000fe40008011613 */
[----:B------:R-:W-:Y:S01]  /*0fd0*/  LOP3.LUT R6, R6, UR4, RZ, 0x30, !PT ;  /* 0x0000000406067c12 */ /* 0x000fe2000f8e30ff */
[----:B------:R1:W-:Y:S01]  /*0fe0*/  ATOMS.POPC.INC.32 RZ, [R11+URZ] ;  /* 0x000000000bff7f8c */ /* 0x0003e2000d8000ff */
[----:B------:R-:W-:-:S02]  /*0ff0*/  SHF.R.U32.HI R13, RZ, UR5, R12 ;  /* 0x00000005ff0d7c19 */ /* 0x000fc4000801160c */
[----:B------:R-:W-:Y:S02]  /*1000*/  LOP3.LUT R0, R0, UR4, RZ, 0x30, !PT ;  /* 0x0000000400007c12 */ /* 0x000fe4000f8e30ff */
[----:B0-----:R-:W-:Y:S02]  /*1010*/  SHF.R.U32.HI R9, RZ, UR5, R16 ;  /* 0x00000005ff097c19 */ /* 0x001fe40008011610 */
[----:B------:R-:W-:Y:S01]  /*1020*/  LOP3.LUT R50, R14, UR4, RZ, 0x30, !PT ;  /* 0x000000040e327c12 */ /* 0x000fe2000f8e30ff */
[--C-:B------:R-:W-:Y:S01]  /*1030*/  IMAD R14, R6, 0x4, R5.reuse ;  /* 0x00000004060e7824 */ /* 0x100fe200078e0205 */
[----:B------:R-:W-:Y:S01]  /*1040*/  LOP3.LUT R8, R13, UR4, RZ, 0x30, !PT ;  /* 0x000000040d087c12 */ /* 0x000fe2000f8e30ff */
[--C-:B------:R-:W-:Y:S01]  /*1050*/  IMAD R0, R0, 0x4, R5.reuse ;  /* 0x0000000400007824 */ /* 0x100fe200078e0205 */
[----:B------:R-:W-:Y:S01]  /*1060*/  LOP3.LUT R6, R9, UR4, RZ, 0x30, !PT ;  /* 0x0000000409067c12 */ /* 0x000fe2000f8e30ff */
[--C-:B------:R-:W-:Y:S01]  /*1070*/  IMAD R50, R50, 0x4, R5.reuse ;  /* 0x0000000432327824 */ /* 0x100fe200078e0205 */
[----:B------:R-:W-:Y:S01]  /*1080*/  LOP3.LUT R9, R40, 0x80000000, RZ, 0x3c, !PT ;  /* 0x8000000028097812 */ /* 0x000fe200078e3cff */
[--C-:B------:R-:W-:Y:S01]  /*1090*/  IMAD R26, R8, 0x4, R5.reuse ;  /* 0x00000004081a7824 */ /* 0x100fe200078e0205 */
[----:B------:R0:W-:Y:S01]  /*10a0*/  ATOMS.POPC.INC.32 RZ, [R0+URZ] ;  /* 0x0000000000ff7f8c */ /* 0x0001e2000d8000ff */
[----:B------:R-:W-:Y:S01]  /*10b0*/  IMAD R51, R6, 0x4, R5 ;  /* 0x0000000406337824 */ /* 0x000fe200078e0205 */
[----:B------:R-:W-:-:S02]  /*10c0*/  LOP3.LUT R6, R43, 0x80000000, RZ, 0x3c, !PT ;  /* 0x800000002b067812 */ /* 0x000fc400078e3cff */
[----:B-1----:R-:W-:Y:S01]  /*10d0*/  LOP3.LUT R11, R44, 0x80000000, RZ, 0x3c, !PT ;  /* 0x800000002c0b7812 */ /* 0x002fe200078e3cff */
[----:B------:R1:W-:Y:S01]  /*10e0*/  ATOMS.POPC.INC.32 RZ, [R14+URZ] ;  /* 0x000000000eff7f8c */ /* 0x0003e2000d8000ff */
[----:B------:R-:W-:Y:S02]  /*10f0*/  LOP3.LUT R8, R45, 0x80000000, RZ, 0x3c, !PT ;  /* 0x800000002d087812 */ /* 0x000fe400078e3cff */
[----:B------:R-:W-:Y:S01]  /*1100*/  LOP3.LUT R13, R46, 0x80000000, RZ, 0x3c, !PT ;  /* 0x800000002e0d7812 */ /* 0x000fe200078e3cff */
[----:B------:R2:W-:Y:S01]  /*1110*/  ATOMS.POPC.INC.32 RZ, [R26+URZ] ;  /* 0x000000001aff7f8c */ /* 0x0005e2000d8000ff */
[----:B0-----:R-:W-:Y:S02]  /*1120*/  SHF.R.U32.HI R0, RZ, UR5, R9 ;  /* 0x00000005ff007c19 */ /* 0x001fe40008011609 */
[----:B------:R-:W-:Y:S01]  /*1130*/  SHF.R.U32.HI R53, RZ, UR5, R11 ;  /* 0x00000005ff357c19 */ /* 0x000fe2000801160b */
[----:B-1----:R-:W0:Y:S01]  /*1140*/  LDC.64 R14, c[0x0][0x380] ;  /* 0x0000e000ff0e7b82 */ /* 0x002e220000000a00 */
[----:B------:R-:W-:Y:S01]  /*1150*/  SHF.R.U32.HI R55, RZ, UR5, R8 ;  /* 0x00000005ff377c19 */ /* 0x000fe20008011608 */
[----:B------:R1:W-:Y:S01]  /*1160*/  ATOMS.POPC.INC.32 RZ, [R50+URZ] ;  /* 0x0000000032ff7f8c */ /* 0x0003e2000d8000ff */
[----:B------:R-:W-:-:S02]  /*1170*/  SHF.R.U32.HI R57, RZ, UR5, R13 ;  /* 0x00000005ff397c19 */ /* 0x000fc4000801160d */
[----:B--2---:R-:W-:Y:S01]  /*1180*/  SHF.R.U32.HI R26, RZ, UR5, R6 ;  /* 0x00000005ff1a7c19 */ /* 0x004fe20008011606 */
[----:B------:R2:W-:Y:S01]  /*1190*/  ATOMS.POPC.INC.32 RZ, [R51+URZ] ;  /* 0x0000000033ff7f8c */ /* 0x0005e2000d8000ff */
[----:B------:R-:W-:Y:S02]  /*11a0*/  LOP3.LUT R0, R0, UR4, RZ, 0x30, !PT ;  /* 0x0000000400007c12 */ /* 0x000fe4000f8e30ff */
[----:B------:R-:W-:Y:S02]  /*11b0*/  LOP3.LUT R54, R26, UR4, RZ, 0x30, !PT ;  /* 0x000000041a367c12 */ /* 0x000fe4000f8e30ff */
[----:B------:R-:W-:Y:S01]  /*11c0*/  LOP3.LUT R58, R53, UR4, RZ, 0x30, !PT ;  /* 0x00000004353a7c12 */ /* 0x000fe2000f8e30ff */
[--C-:B------:R-:W-:Y:S01]  /*11d0*/  IMAD R53, R0, 0x4, R5.reuse ;  /* 0x0000000400357824 */ /* 0x100fe200078e0205 */
[----:B------:R-:W-:Y:S01]  /*11e0*/  ISETP.GT.U32.AND P2, PT, R3, 0xff, PT ;  /* 0x000000ff0300780c */ /* 0x000fe20003f44070 */
[--C-:B------:R-:W-:Y:S01]  /*11f0*/  IMAD R54, R54, 0x4, R5.reuse ;  /* 0x0000000436367824 */ /* 0x100fe200078e0205 */
[----:B------:R-:W-:Y:S01]  /*1200*/  LOP3.LUT R60, R55, UR4, RZ, 0x30, !PT ;  /* 0x00000004373c7c12 */ /* 0x000fe2000f8e30ff */
[--C-:B------:R-:W-:Y:S01]  /*1210*/  IMAD R58, R58, 0x4, R5.reuse ;  /* 0x000000043a3a7824 */ /* 0x100fe200078e0205 */
[----:B------:R-:W-:Y:S01]  /*1220*/  LOP3.LUT R26, R57, UR4, RZ, 0x30, !PT ;  /* 0x00000004391a7c12 */ /* 0x000fe2000f8e30ff */
[----:B------:R3:W-:Y:S01]  /*1230*/  ATOMS.POPC.INC.32 RZ, [R53+URZ] ;  /* 0x0000000035ff7f8c */ /* 0x0007e2000d8000ff */
[----:B-1----:R-:W-:Y:S01]  /*1240*/  P2R R50, PR, RZ, 0x4 ;  /* 0x00000004ff327803 */ /* 0x002fe20000000000 */
[----:B------:R-:W-:-:S02]  /*1250*/  IMAD R60, R60, 0x4, R5 ;  /* 0x000000043c3c7824 */ /* 0x000fc400078e0205 */
[----:B------:R-:W-:Y:S01]  /*1260*/  IMAD R5, R26, 0x4, R5 ;  /* 0x000000041a057824 */ /* 0x000fe200078e0205 */
[----:B------:R3:W-:Y:S01]  /*1270*/  ATOMS.POPC.INC.32 RZ, [R54+URZ] ;  /* 0x0000000036ff7f8c */ /* 0x0007e2000d8000ff */
[----:B--2---:R-:W-:Y:S02]  /*1280*/  IMAD R51, R3, 0x4, R7 ;  /* 0x0000000403337824 */ /* 0x004fe400078e0207 */
[----:B------:R-:W-:Y:S01]  /*1290*/  IMAD.MOV.U32 R0, RZ, RZ, RZ ;  /* 0x000000ffff007224 */ /* 0x000fe200078e00ff */
[----:B------:R3:W-:Y:S04]  /*12a0*/  ATOMS.POPC.INC.32 RZ, [R58+URZ] ;  /* 0x000000003aff7f8c */ /* 0x0007e8000d8000ff */
[----:B------:R3:W-:Y:S04]  /*12b0*/  ATOMS.POPC.INC.32 RZ, [R60+URZ] ;  /* 0x000000003cff7f8c */ /* 0x0007e8000d8000ff */
[----:B------:R3:W-:Y:S01]  /*12c0*/  ATOMS.POPC.INC.32 RZ, [R5+URZ] ;  /* 0x0000000005ff7f8c */ /* 0x0007e2000d8000ff */
[----:B------:R-:W-:Y:S06]  /*12d0*/  BAR.SYNC.DEFER_BLOCKING 0x0 ;  /* 0x0000000000007b1d */ /* 0x000fec0000010000 */
[----:B------:R-:W-:Y:S05]  /*12e0*/  @P2 BRA `(.L_x_13) ;  /* 0x00000000008c2947 */ /* 0x000fea0003800000 */
[----:B------:R-:W1:Y:S04]  /*12f0*/  LDS R0, [R51] ;  /* 0x0000000033007984 */ /* 0x000e680000000800 */
[----:B---3--:R-:W2:Y:S04]  /*1300*/  LDS R5, [R51+0x400] ;  /* 0x0004000033057984 */ /* 0x008ea80000000800 */
[----:B------:R-:W3:Y:S04]  /*1310*/  LDS R53, [R51+0x800] ;  /* 0x0008000033357984 */ /* 0x000ee80000000800 */
[----:B------:R-:W4:Y:S04]  /*1320*/  LDS R55, [R51+0xc00] ;  /* 0x000c000033377984 */ /* 0x000f280000000800 */
[----:B------:R-:W5:Y:S04]  /*1330*/  LDS R57, [R51+0x1000] ;  /* 0x0010000033397984 */ /* 0x000f680000000800 */
[----:B------:R-:W0:Y:S04]  /*1340*/  LDS R59, [R51+0x1400] ;  /* 0x00140000333b7984 */ /* 0x000e280000000800 */
[----:B------:R-:W-:Y:S04]  /*1350*/  LDS R61, [R51+0x2000] ;  /* 0x00200000333d7984 */ /* 0x000fe80000000800 */
[----:B------:R-:W-:Y:S04]  /*1360*/  LDS R63, [R51+0x2400] ;  /* 0x00240000333f7984 */ /* 0x000fe80000000800 */
[----:B------:R-:W-:Y:S04]  /*1370*/  LDS R65, [R51+0x2800] ;  /* 0x0028000033417984 */ /* 0x000fe80000000800 */
[----:B------:R-:W-:Y:S04]  /*1380*/  STS [R51], RZ ;  /* 0x000000ff33007388 */ /* 0x000fe80000000800 */
[----:B-1----:R-:W-:Y:S01]  /*1390*/  STS [R51+0x400], R0 ;  /* 0x0004000033007388 */ /* 0x002fe20000000800 */
[----:B--2---:R-:W-:-:S03]  /*13a0*/  IMAD.IADD R54, R0, 0x1, R5 ;  /* 0x0000000100367824 */ /* 0x004fc600078e0205 */
[----:B------:R-:W1:Y:S01]  /*13b0*/  LDS R5, [R51+0x1800] ;  /* 0x0018000033057984 */ /* 0x000e620000000800 */
[----:B---3--:R-:W-:-:S03]  /*13c0*/  IMAD.IADD R58, R54, 0x1, R53 ;  /* 0x00000001363a7824 */ /* 0x008fc600078e0235 */
[----:B------:R-:W2:Y:S01]  /*13d0*/  LDS R53, [R51+0x1c00] ;  /* 0x001c000033357984 */ /* 0x000ea20000000800 */
[----:B----4-:R-:W-:-:S03]  /*13e0*/  IMAD.IADD R60, R58, 0x1, R55 ;  /* 0x000000013a3c7824 */ /* 0x010fc600078e0237 */
[----:B------:R1:W-:Y:S01]  /*13f0*/  STS [R51+0x800], R54 ;  /* 0x0008003633007388 */ /* 0x0003e20000000800 */
[----:B-----5:R-:W-:-:S03]  /*1400*/  IMAD.IADD R62, R60, 0x1, R57 ;  /* 0x000000013c3e7824 */ /* 0x020fc600078e0239 */
[----:B------:R-:W3:Y:S01]  /*1410*/  LDS R55, [R51+0x2c00] ;  /* 0x002c000033377984 */ /* 0x000ee20000000800 */
[----:B0-----:R-:W-:-:S03]  /*1420*/  IMAD.IADD R64, R62, 0x1, R59 ;  /* 0x000000013e407824 */ /* 0x001fc600078e023b */
[----:B------:R0:W-:Y:S04]  /*1430*/  STS [R51+0xc00], R58 ;  /* 0x000c003a33007388 */ /* 0x0001e80000000800 */
[----:B------:R4:W-:Y:S04]  /*1440*/  STS [R51+0x1000], R60 ;  /* 0x0010003c33007388 */ /* 0x0009e80000000800 */
[----:B------:R4:W-:Y:S04]  /*1450*/  STS [R51+0x1400], R62 ;  /* 0x0014003e33007388 */ /* 0x0009e80000000800 */
[----:B------:R4:W-:Y:S01]  /*1460*/  STS [R51+0x1800], R64 ;  /* 0x0018004033007388 */ /* 0x0009e20000000800 */
[----:B-1----:R-:W-:-:S04]  /*1470*/  IMAD.IADD R54, R64, 0x1, R5 ;  /* 0x0000000140367824 */ /* 0x002fc800078e0205 */
[----:B--2---:R-:W-:Y:S01]  /*1480*/  IMAD.IADD R66, R54, 0x1, R53 ;  /* 0x0000000136427824 */ /* 0x004fe200078e0235 */
[----:B------:R4:W-:Y:S03]  /*1490*/  STS [R51+0x1c00], R54 ;  /* 0x001c003633007388 */ /* 0x0009e60000000800 */
[----:B------:R-:W-:Y:S01]  /*14a0*/  IMAD.IADD R68, R66, 0x1, R61 ;  /* 0x0000000142447824 */ /* 0x000fe200078e023d */
[----:B------:R4:W-:Y:S03]  /*14b0*/  STS [R51+0x2000], R66 ;  /* 0x0020004233007388 */ /* 0x0009e60000000800 */
[----:B------:R-:W-:Y:S01]  /*14c0*/  IMAD.IADD R70, R68, 0x1, R63 ;  /* 0x0000000144467824 */ /* 0x000fe200078e023f */
[----:B------:R4:W-:Y:S03]  /*14d0*/  STS [R51+0x2400], R68 ;  /* 0x0024004433007388 */ /* 0x0009e60000000800 */
[----:B0-----:R-:W-:Y:S01]  /*14e0*/  IMAD.IADD R58, R70, 0x1, R65 ;  /* 0x00000001463a7824 */ /* 0x001fe200078e0241 */
[----:B------:R4:W-:Y:S03]  /*14f0*/  STS [R51+0x2800], R70 ;  /* 0x0028004633007388 */ /* 0x0009e60000000800 */
[----:B---3--:R-:W-:Y:S01]  /*1500*/  IMAD.IADD R0, R58, 0x1, R55 ;  /* 0x000000013a007824 */ /* 0x008fe200078e0237 */
[----:B------:R4:W-:Y:S06]  /*1510*/  STS [R51+0x2c00], R58 ;  /* 0x002c003a33007388 */ /* 0x0009ec0000000800 */
.L_x_13:
[----:B------:R-:W-:Y:S05]  /*1520*/  BSYNC.RECONVERGENT B0 ;  /* 0x0000000000007941 */ /* 0x000fea0003800200 */
.L_x_12:
[----:B------:R-:W-:Y:S01]  /*1530*/  ISETP.NE.AND P0, PT, R0, 0x1980, PT ;  /* 0x000019800000780c */ /* 0x000fe20003f05270 */
[----:B---3--:R-:W-:Y:S01]  /*1540*/  IMAD R5, R42, 0x100, R3 ;  /* 0x000001002a057824 */ /* 0x008fe200078e0203 */
[----:B------:R-:W-:Y:S01]  /*1550*/  @!P2 LOP3.LUT R53, R0, 0x40000000, RZ, 0xfc, !PT ;  /* 0x400000000035a812 */ /* 0x000fe200078efcff */
[----:B------:R-:W-:Y:S01]  /*1560*/  IMAD R41, R41, 0x11, RZ ;  /* 0x0000001129297824 */ /* 0x000fe200078e02ff */
[----:B------:R-:W-:Y:S01]  /*1570*/  ISETP.LT.U32.AND P0, PT, R3, 0x100, !P0 ;  /* 0x000001000300780c */ /* 0x000fe20004701070 */
[----:B0-----:R-:W-:-:S03]  /*1580*/  IMAD.WIDE R14, R5, 0x4, R14 ;  /* 0x00000004050e7825 */ /* 0x001fc600078e020e */
[----:B------:R-:W-:Y:S01]  /*1590*/  LOP3.LUT R57, R41, R4, RZ, 0xfc, !PT ;  /* 0x0000000429397212 */ /* 0x000fe200078efcff */
[----:B----4-:R-:W-:Y:S01]  /*15a0*/  IMAD R54, R42, 0x1980, RZ ;  /* 0x000019802a367824 */ /* 0x010fe200078e02ff */
[----:B------:R0:W-:Y:S07]  /*15b0*/  @!P2 STG.E.STRONG.SYS desc[UR6][R14.64], R53 ;  /* 0x000000350e00a986 */ /* 0x0001ee000c115906 */
[----:B------:R-:W-:Y:S06]  /*15c0*/  BAR.RED.OR.DEFER_BLOCKING 0x0, P0 ;  /* 0x0000000000007b1d */ /* 0x000fec0000014800 */
[----:B------:R-:W1:Y:S01]  /*15d0*/  B2R.RESULT RZ, P0 ;  /* 0x0000000000ff731c */ /* 0x000e620000004000 */
[----:B------:R-:W-:-:S04]  /*15e0*/  IADD3 R4, P1, PT, R54, R57, RZ ;  /* 0x0000003936047210 */ /* 0x000fc80007f3e0ff */
[----:B------:R-:W-:Y:S01]  /*15f0*/  LEA.HI.X.SX32 R55, R54, RZ, 0x1, P1 ;  /* 0x000000ff36377211 */ /* 0x000fe200008f0eff */
[----:B------:R-:W-:-:S03]  /*1600*/  IMAD.SHL.U32 R5, R4, 0x4, RZ ;  /* 0x0000000404057824 */ /* 0x000fc600078e00ff */
[----:B------:R-:W-:Y:S01]  /*1610*/  SHF.L.U64.HI R4, R4, 0x2, R55 ;  /* 0x0000000204047819 */ /* 0x000fe20000010237 */
[----:B01----:R-:W-:Y:S06]  /*1620*/  @!P0 BRA `(.L_x_14) ;  /* 0x0000001000b48947 */ /* 0x003fec0003800000 */
[----:B------:R-:W0:Y:S01]  /*1630*/  LDCU.64 UR8, c[0x0][0x3b8] ;  /* 0x00007700ff0877ac */ /* 0x000e220008000a00 */
[----:B------:R-:W-:Y:S01]  /*1640*/  BSSY B1, `(.L_x_15) ;  /* 0x0000032000017945 */ /* 0x000fe20003800000 */
[----:B------:R-:W-:Y:S01]  /*1650*/  IMAD R13, R3, 0x8, R7 ;  /* 0x00000008030d7824 */ /* 0x000fe200078e0207 */
[----:B0-----:R-:W-:-:S04]  /*1660*/  IADD3 R8, P0, PT, R5, UR8, RZ ;  /* 0x0000000805087c10 */ /* 0x001fc8000ff1e0ff */
[----:B------:R-:W-:Y:S01]  /*1670*/  IADD3.X R9, PT, PT, R4, UR9, RZ, P0, !PT ;  /* 0x0000000904097c10 */ /* 0x000fe200087fe4ff */
[----:B------:R-:W-:Y:S08]  /*1680*/  @P2 BRA `(.L_x_16) ;  /* 0x0000000000b42947 */ /* 0x000ff00003800000 */
[----:B------:R-:W0:Y:S02]  /*1690*/  LDCU.64 UR8, c[0x0][0x398] ;  /* 0x00007300ff0877ac */ /* 0x000e240008000a00 */
[----:B0-----:R-:W-:-:S04]  /*16a0*/  LEA R10, P0, R3, UR8, 0x3 ;  /* 0x00000008030a7c11 */ /* 0x001fc8000f8018ff */
[----:B------:R-:W-:-:S05]  /*16b0*/  LEA.HI.X R11, R3, UR9, RZ, 0x3, P0 ;  /* 0x00000009030b7c11 */ /* 0x000fca00080f1cff */
[----:B------:R-:W2:Y:S01]  /*16c0*/  LDG.E.64 R4, desc[UR6][R10.64] ;  /* 0x000000060a047981 */ /* 0x000ea2000c1e1b00 */
[----:B------:R-:W-:-:S04]  /*16d0*/  ISETP.GT.U32.AND P0, PT, R3, R49, PT ;  /* 0x000000310300720c */ /* 0x000fc80003f04070 */
[----:B------:R-:W-:-:S04]  /*16e0*/  SEL R17, RZ, 0x1980, !P0 ;  /* 0x00001980ff117807 */ /* 0x000fc80004000000 */
[----:B--2---:R-:W-:Y:S01]  /*16f0*/  IADD3 R4, P0, PT, R4, -R17, RZ ;  /* 0x8000001104047210 */ /* 0x004fe20007f1e0ff */
[----:B------:R-:W-:-:S03]  /*1700*/  IMAD.MOV.U32 R17, RZ, RZ, R0 ;  /* 0x000000ffff117224 */ /* 0x000fc600078e0000 */
[----:B------:R-:W-:Y:S02]  /*1710*/  IADD3.X R5, PT, PT, R5, -0x1, RZ, P0, !PT ;  /* 0xffffffff05057810 */ /* 0x000fe400007fe4ff */
[----:B------:R-:W-:-:S03]  /*1720*/  ISETP.GE.AND P0, PT, R42, 0x1, PT ;  /* 0x000000012a00780c */ /* 0x000fc60003f06270 */
[----:B------:R0:W-:Y:S10]  /*1730*/  STS.64 [R13+0x6600], R4 ;  /* 0x006600040d007388 */ /* 0x0001f40000000a00 */
[----:B------:R-:W-:Y:S05]  /*1740*/  @!P0 BRA `(.L_x_17) ;  /* 0x00000000006c8947 */ /* 0x000fea0003800000 */
[----:B------:R-:W-:Y:S01]  /*1750*/  BSSY B0, `(.L_x_18) ;  /* 0x0000019000007945 */ /* 0x000fe20003800000 */
[----:B------:R-:W-:Y:S02]  /*1760*/  IMAD.MOV.U32 R6, RZ, RZ, -0x1 ;  /* 0xffffffffff067424 */ /* 0x000fe400078e00ff */
[----:B------:R-:W-:Y:S02]  /*1770*/  IMAD.MOV.U32 R10, RZ, RZ, R42 ;  /* 0x000000ffff0a7224 */ /* 0x000fe400078e002a */
[----:B------:R-:W-:-:S07]  /*1780*/  IMAD.MOV.U32 R17, RZ, RZ, R0 ;  /* 0x000000ffff117224 */ /* 0x000fce00078e0000 */
.L_x_22:
[----:B0-----:R-:W0:Y:S01]  /*1790*/  LDC.64 R4, c[0x0][0x380] ;  /* 0x0000e000ff047b82 */ /* 0x001e220000000a00 */
[----:B------:R-:W-:Y:S01]  /*17a0*/  VIADD R19, R10, 0xffffffff ;  /* 0xffffffff0a137836 */ /* 0x000fe20000000000 */
[----:B------:R-:W-:Y:S03]  /*17b0*/  BSSY B2, `(.L_x_19) ;  /* 0x0000008000027945 */ /* 0x000fe60003800000 */
[----:B------:R-:W-:-:S04]  /*17c0*/  IMAD R11, R19, 0x100, R3 ;  /* 0x00000100130b7824 */ /* 0x000fc800078e0203 */
[----:B0-----:R-:W-:-:S07]  /*17d0*/  IMAD.WIDE R4, R11, 0x4, R4 ;  /* 0x000000040b047825 */ /* 0x001fce00078e0204 */
.L_x_20:
[----:B------:R-:W-:Y:S05]  /*17e0*/  YIELD ;  /* 0x0000000000007946 */ /* 0x000fea0003800000 */
[----:B------:R0:W-:Y:S06]  /*17f0*/  MEMBAR.SC.CTA ;  /* 0x0000000000007992 */ /* 0x0001ec0000000000 */
[----:B0-----:R-:W2:Y:S02]  /*1800*/  LDG.E.STRONG.SYS R11, desc[UR6][R4.64] ;  /* 0x00000006040b7981 */ /* 0x001ea4000c1f5900 */
[----:B--2---:R-:W-:-:S13]  /*1810*/  ISETP.NE.AND P0, PT, R11, RZ, PT ;  /* 0x000000ff0b00720c */ /* 0x004fda0003f05270 */
[----:B------:R-:W-:Y:S05]  /*1820*/  @!P0 BRA `(.L_x_20) ;  /* 0xfffffffc00ec8947 */ /* 0x000fea000383ffff */
[----:B------:R-:W-:Y:S05]  /*1830*/  BSYNC B2 ;  /* 0x0000000000027941 */ /* 0x000fea0003800000 */
.L_x_19:
[----:B------:R-:W-:Y:S01]  /*1840*/  BSSY.RECONVERGENT B2, `(.L_x_21) ;  /* 0x0000006000027945 */ /* 0x000fe20003800200 */
[C---:B------:R-:W-:Y:S02]  /*1850*/  ISETP.GT.AND P0, PT, R11.reuse, -0x1, PT ;  /* 0xffffffff0b00780c */ /* 0x040fe40003f04270 */
[----:B------:R-:W-:Y:S01]  /*1860*/  LOP3.LUT R4, R11, 0x3fffffff, RZ, 0xc0, !PT ;  /* 0x3fffffff0b047812 */ /* 0x000fe200078ec0ff */
[----:B------:R-:W-:Y:S05]  /*1870*/  WARPSYNC.EXCLUSIVE R6 ;  /* 0x0000000006007348 */ /* 0x000fea0003a00000 */
[----:B------:R-:W-:-:S05]  /*1880*/  IMAD.IADD R17, R4, 0x1, R17 ;  /* 0x0000000104117824 */ /* 0x000fca00078e0211 */
[----:B------:R-:W-:-:S07]  /*1890*/  VOTE.ANY R6, PT, P0 ;  /* 0x0000000000067806 */ /* 0x000fce00000e0100 */
[----:B------:R-:W-:Y:S05]  /*18a0*/  BSYNC.RECONVERGENT B2 ;  /* 0x0000000000027941 */ /* 0x000fea0003800200 */
.L_x_21:
[----:B------:R-:W-:Y:S01]  /*18b0*/  ISETP.GT.U32.AND P1, PT, R10, 0x1, PT ;  /* 0x000000010a00780c */ /* 0x000fe20003f24070 */
[----:B------:R-:W-:-:S12]  /*18c0*/  IMAD.MOV.U32 R10, RZ, RZ, R19 ;  /* 0x000000ffff0a7224 */ /* 0x000fd800078e0013 */
[----:B------:R-:W-:Y:S05]  /*18d0*/  @P0 BRA P1, `(.L_x_22) ;  /* 0xfffffffc00ac0947 */ /* 0x000fea000083ffff */
[----:B------:R-:W-:Y:S05]  /*18e0*/  BSYNC B0 ;  /* 0x0000000000007941 */ /* 0x000fea0003800000 */
.L_x_18:
[----:B------:R1:W2:Y:S02]  /*18f0*/  LDS.64 R4, [R13+0x6600] ;  /* 0x006600000d047984 */ /* 0x0002a40000000a00 */
.L_x_17:
[C---:B------:R-:W-:Y:S01]  /*1900*/  IMAD.IADD R19, R17.reuse, 0x1, -R0 ;  /* 0x0000000111137824 */ /* 0x040fe200078e0a00 */
[----:B------:R-:W-:-:S04]  /*1910*/  LOP3.LUT R11, R17, 0x80000000, RZ, 0xfc, !PT ;  /* 0x80000000110b7812 */ /* 0x000fc800078efcff */
[C---:B0-2---:R-:W-:Y:S01]  /*1920*/  IADD3 R4, P0, PT, R19.reuse, R4, RZ ;  /* 0x0000000413047210 */ /* 0x045fe20007f1e0ff */
[----:B------:R0:W-:Y:S03]  /*1930*/  STG.E.STRONG.SYS desc[UR6][R14.64], R11 ;  /* 0x0000000b0e007986 */ /* 0x0001e6000c115906 */
[----:B------:R-:W-:-:S05]  /*1940*/  LEA.HI.X.SX32 R5, R19, R5, 0x1, P0 ;  /* 0x0000000513057211 */ /* 0x000fca00000f0eff */
[----:B------:R0:W-:Y:S04]  /*1950*/  STS.64 [R13+0x6600], R4 ;  /* 0x006600040d007388 */ /* 0x0001e80000000a00 */
.L_x_16:
[----:B------:R-:W-:Y:S05]  /*1960*/  BSYNC B1 ;  /* 0x0000000000017941 */ /* 0x000fea0003800000 */
.L_x_15:
[----:B0-----:R-:W0:Y:S01]  /*1970*/  LDC R5, c[0x0][0x3c0] ;  /* 0x0000f000ff057b82 */ /* 0x001e220000000800 */
[----:B------:R-:W-:-:S07]  /*1980*/  IMAD R4, R49, 0x8, R7 ;  /* 0x0000000831047824 */ /* 0x000fce00078e0207 */
[----:B------:R-:W2:Y:S01]  /*1990*/  LDC.64 R16, c[0x0][0x390] ;  /* 0x0000e400ff107b82 */ /* 0x000ea20000000a00 */
[----:B0-----:R-:W-:Y:S02]  /*19a0*/  ISETP.GE.AND P0, PT, R47, R5, PT ;  /* 0x000000052f00720c */ /* 0x001fe40003f06270 */
[----:B--2---:R-:W-:-:S04]  /*19b0*/  ISETP.EQ.U32.AND P1, PT, R16, RZ, PT ;  /* 0x000000ff1000720c */ /* 0x004fc80003f22070 */
[----:B------:R-:W-:-:S04]  /*19c0*/  ISETP.EQ.OR.EX P0, PT, R17, RZ, !P0, P1 ;  /* 0x000000ff1100720c */ /* 0x000fc80004702710 */
[----:B------:R-:W-:-:S13]  /*19d0*/  ISETP.GT.U32.OR P0, PT, R3, 0xff, P0 ;  /* 0x000000ff0300780c */ /* 0x000fda0000704470 */
[----:B------:R-:W-:Y:S05]  /*19e0*/  @P0 BRA `(.L_x_23) ;  /* 0x0000000000240947 */ /* 0x000fea0003800000 */
[----:B------:R-:W0:Y:S01]  /*19f0*/  LDS.64 R10, [R13+0x6600] ;  /* 0x006600000d0a7984 */ /* 0x000e220000000a00 */
[C---:B------:R-:W-:Y:S02]  /*1a00*/  ISETP.GT.U32.AND P0, PT, R3.reuse, R49, PT ;  /* 0x000000310300720c */ /* 0x040fe40003f04070 */
[C---:B------:R-:W-:Y:S02]  /*1a10*/  LEA R6, P2, R3.reuse, R16, 0x3 ;  /* 0x0000001003067211 */ /* 0x040fe400078418ff */
[----:B------:R-:W-:Y:S02]  /*1a20*/  SEL R7, RZ, 0x1980, !P0 ;  /* 0x00001980ff077807 */ /* 0x000fe40004000000 */
[--C-:B------:R-:W-:Y:S02]  /*1a30*/  SHF.R.S32.HI R15, RZ, 0x1f, R0.reuse ;  /* 0x0000001fff0f7819 */ /* 0x100fe40000011400 */
[----:B0-----:R-:W-:Y:S02]  /*1a40*/  IADD3 R2, P0, P1, R10, R7, R0 ;  /* 0x000000070a027210 */ /* 0x001fe4000791e000 */
[----:B------:R-:W-:-:S02]  /*1a50*/  LEA.HI.X R7, R3, R17, RZ, 0x3, P2 ;  /* 0x0000001103077211 */ /* 0x000fc400010f1cff */
[----:B------:R-:W-:-:S05]  /*1a60*/  IADD3.X R3, PT, PT, R11, RZ, R15, P0, P1 ;  /* 0x000000ff0b037210 */ /* 0x000fca00007e240f */
[----:B------:R0:W-:Y:S04]  /*1a70*/  STG.E.64 desc[UR6][R6.64], R2 ;  /* 0x0000000206007986 */ /* 0x0001e8000c101b06 */
.L_x_23:
[----:B------:R-:W-:Y:S05]  /*1a80*/  WARPSYNC.ALL ;  /* 0x0000000000007948 */ /* 0x000fea0003800000 */
[----:B------:R-:W-:Y:S01]  /*1a90*/  BAR.SYNC.DEFER_BLOCKING 0x0 ;  /* 0x0000000000007b1d */ /* 0x000fe20000010000 */
[----:B------:R-:W-:-:S05]  /*1aa0*/  ISETP.GT.AND P0, PT, R47, R5, PT ;  /* 0x000000052f00720c */ /* 0x000fca0003f04270 */
[----:B0-----:R0:W2:Y:S08]  /*1ab0*/  LDS.64 R2, [R4+0x6600] ;  /* 0x0066000004027984 */ /* 0x0010b00000000a00 */
[----:B0-----:R-:W-:Y:S05]  /*1ac0*/  @P0 BRA `(.L_x_24) ;  /* 0x00000000005c0947 */ /* 0x001fea0003800000 */
[----:B------:R-:W0:Y:S01]  /*1ad0*/  LDCU.64 UR4, c[0x0][0x3a0] ;  /* 0x00007400ff0477ac */ /* 0x000e220008000a00 */
[----:B--2---:R-:W-:-:S05]  /*1ae0*/  IADD3 R0, P1, PT, R57, R2, RZ ;  /* 0x0000000239007210 */ /* 0x004fca0007f3e0ff */
[----:B------:R-:W-:Y:S01]  /*1af0*/  IMAD.X R7, RZ, RZ, R3, P1 ;  /* 0x000000ffff077224 */ /* 0x000fe200008e0603 */
[----:B0-----:R-:W-:-:S04]  /*1b00*/  LEA R2, P1, R0, UR4, 0x2 ;  /* 0x0000000400027c11 */ /* 0x001fc8000f8210ff */
[----:B------:R-:W-:-:S05]  /*1b10*/  LEA.HI.X R3, R0, UR5, R7, 0x2, P1 ;  /* 0x0000000500037c11 */ /* 0x000fca00088f1407 */
[----:B------:R2:W-:Y:S04]  /*1b20*/  STG.E desc[UR6][R2.64], R28 ;  /* 0x0000001c02007986 */ /* 0x0005e8000c101906 */
        /* <DEDUP_REMOVED lines=15> */
[----:B------:R2:W-:Y:S01]  /*1c20*/  STG.E desc[UR6][R2.64+0x800], R46 ;  /* 0x0008002e02007986 */ /* 0x0005e2000c101906 */
[----:B------:R-:W-:Y:S05]  /*1c30*/  BRA `(.L_x_25) ;  /* 0x0000000000e07947 */ /* 0x000fea0003800000 */
.L_x_24:
[----:B------:R-:W0:Y:S01]  /*1c40*/  LDCU.64 UR4, c[0x0][0x3a0] ;  /* 0x00007400ff0477ac */ /* 0x000e220008000a00 */
[----:B------:R-:W-:Y:S01]  /*1c50*/  IMAD R4, R42, -0x1980, R5 ;  /* 0xffffe6802a047824 */ /* 0x000fe200078e0205 */
[C---:B--2---:R-:W-:Y:S01]  /*1c60*/  IADD3 R0, P1, PT, R57.reuse, R2, RZ ;  /* 0x0000000239007210 */ /* 0x044fe20007f3e0ff */
[C---:B------:R-:W-:Y:S02]  /*1c70*/  VIADD R11, R57.reuse, 0x20 ;  /* 0x00000020390b7836 */ /* 0x040fe40000000000 */
[C---:B-1----:R-:W-:Y:S01]  /*1c80*/  VIADD R13, R57.reuse, 0x40 ;  /* 0x00000040390d7836 */ /* 0x042fe20000000000 */
[-C--:B------:R-:W-:Y:S01]  /*1c90*/  ISETP.GE.AND P5, PT, R57, R4.reuse, PT ;  /* 0x000000043900720c */ /* 0x080fe20003fa6270 */
[----:B------:R-:W-:Y:S01]  /*1ca0*/  IMAD.X R7, RZ, RZ, R3, P1 ;  /* 0x000000ffff077224 */ /* 0x000fe200008e0603 */
[-C--:B------:R-:W-:Y:S01]  /*1cb0*/  ISETP.GE.AND P4, PT, R11, R4.reuse, PT ;  /* 0x000000040b00720c */ /* 0x080fe20003f86270 */
[----:B------:R-:W-:Y:S01]  /*1cc0*/  VIADD R11, R57, 0x60 ;  /* 0x00000060390b7836 */ /* 0x000fe20000000000 */
[----:B------:R-:W-:Y:S01]  /*1cd0*/  ISETP.GE.AND P3, PT, R13, R4, PT ;  /* 0x000000040d00720c */ /* 0x000fe20003f66270 */
[----:B------:R-:W-:-:S02]  /*1ce0*/  VIADD R13, R57, 0x80 ;  /* 0x00000080390d7836 */ /* 0x000fc40000000000 */
[----:B------:R-:W-:Y:S01]  /*1cf0*/  VIADD R15, R57, 0xa0 ;  /* 0x000000a0390f7836 */ /* 0x000fe20000000000 */
[-C--:B------:R-:W-:Y:S01]  /*1d00*/  ISETP.GE.AND P2, PT, R11, R4.reuse, PT ;  /* 0x000000040b00720c */ /* 0x080fe20003f46270 */
[----:B------:R-:W-:Y:S01]  /*1d10*/  VIADD R11, R57, 0xc0 ;  /* 0x000000c0390b7836 */ /* 0x000fe20000000000 */
[C---:B0-----:R-:W-:Y:S02]  /*1d20*/  LEA R2, P1, R0.reuse, UR4, 0x2 ;  /* 0x0000000400027c11 */ /* 0x041fe4000f8210ff */
[-C--:B------:R-:W-:Y:S02]  /*1d30*/  ISETP.GE.AND P6, PT, R15, R4.reuse, PT ;  /* 0x000000040f00720c */ /* 0x080fe40003fc6270 */
[----:B------:R-:W-:Y:S02]  /*1d40*/  LEA.HI.X R3, R0, UR5, R7, 0x2, P1 ;  /* 0x0000000500037c11 */ /* 0x000fe400088f1407 */
[----:B------:R-:W-:Y:S01]  /*1d50*/  ISETP.GE.AND P1, PT, R13, R4, PT ;  /* 0x000000040d00720c */ /* 0x000fe20003f26270 */
[----:B------:R-:W-:-:S02]  /*1d60*/  VIADD R13, R57, 0xe0 ;  /* 0x000000e0390d7836 */ /* 0x000fc40000000000 */
[----:B------:R0:W-:Y:S01]  /*1d70*/  @!P5 STG.E desc[UR6][R2.64], R28 ;  /* 0x0000001c0200d986 */ /* 0x0001e2000c101906 */
[-C--:B------:R-:W-:Y:S01]  /*1d80*/  ISETP.GE.AND P5, PT, R11, R4.reuse, PT ;  /* 0x000000040b00720c */ /* 0x080fe20003fa6270 */
[----:B------:R-:W-:Y:S02]  /*1d90*/  VIADD R11, R57, 0x100 ;  /* 0x00000100390b7836 */ /* 0x000fe40000000000 */
[----:B------:R0:W-:Y:S01]  /*1da0*/  @!P4 STG.E desc[UR6][R2.64+0x80], R29 ;  /* 0x0000801d0200c986 */ /* 0x0001e2000c101906 */
[-C--:B------:R-:W-:Y:S01]  /*1db0*/  ISETP.GE.AND P4, PT, R13, R4.reuse, PT ;  /* 0x000000040d00720c */ /* 0x080fe20003f86270 */
[----:B------:R-:W-:Y:S02]  /*1dc0*/  VIADD R13, R57, 0x120 ;  /* 0x00000120390d7836 */ /* 0x000fe40000000000 */
[----:B------:R0:W-:Y:S01]  /*1dd0*/  @!P3 STG.E desc[UR6][R2.64+0x100], R30 ;  /* 0x0001001e0200b986 */ /* 0x0001e2000c101906 */
        /* <DEDUP_REMOVED lines=21> */
[----:B------:R-:W-:-:S03]  /*1f30*/  ISETP.GE.AND P2, PT, R13, R4, PT ;  /* 0x000000040d00720c */ /* 0x000fc60003f46270 */
[----:B------:R0:W-:Y:S01]  /*1f40*/  @!P1 STG.E desc[UR6][R2.64+0x500], R38 ;  /* 0x0005002602009986 */ /* 0x0001e2000c101906 */
[----:B------:R-:W-:-:S03]  /*1f50*/  ISETP.GE.AND P1, PT, R11, R4, PT ;  /* 0x000000040b00720c */ /* 0x000fc60003f26270 */
[----:B------:R0:W-:Y:S04]  /*1f60*/  @!P6 STG.E desc[UR6][R2.64+0x580], R39 ;  /* 0x000580270200e986 */ /* 0x0001e8000c101906 */
[----:B------:R0:W-:Y:S04]  /*1f70*/  @!P5 STG.E desc[UR6][R2.64+0x600], R40 ;  /* 0x000600280200d986 */ /* 0x0001e8000c101906 */
[----:B------:R0:W-:Y:S04]  /*1f80*/  @!P4 STG.E desc[UR6][R2.64+0x680], R43 ;  /* 0x0006802b0200c986 */ /* 0x0001e8000c101906 */
[----:B------:R0:W-:Y:S04]  /*1f90*/  @!P3 STG.E desc[UR6][R2.64+0x700], R44 ;  /* 0x0007002c0200b986 */ /* 0x0001e8000c101906 */
[----:B------:R0:W-:Y:S04]  /*1fa0*/  @!P2 STG.E desc[UR6][R2.64+0x780], R45 ;  /* 0x0007802d0200a986 */ /* 0x0001e8000c101906 */
[----:B------:R0:W-:Y:S02]  /*1fb0*/  @!P1 STG.E desc[UR6][R2.64+0x800], R46 ;  /* 0x0008002e02009986 */ /* 0x0001e4000c101906 */
.L_x_25:
[----:B------:R-:W-:Y:S05]  /*1fc0*/  @P0 BRA `(.L_x_26) ;  /* 0x0000000000480947 */ /* 0x000fea0003800000 */
[----:B------:R3:W5:Y:S04]  /*1fd0*/  LDG.E R11, desc[UR6][R8.64] ;  /* 0x00000006080b7981 */ /* 0x000768000c1e1900 */
[----:B-1----:R3:W5:Y:S04]  /*1fe0*/  LDG.E R13, desc[UR6][R8.64+0x80] ;  /* 0x00008006080d7981 */ /* 0x002768000c1e1900 */
[----:B------:R3:W5:Y:S04]  /*1ff0*/  LDG.E R15, desc[UR6][R8.64+0x100] ;  /* 0x00010006080f7981 */ /* 0x000768000c1e1900 */
[----:B------:R3:W5:Y:S04]  /*2000*/  LDG.E R17, desc[UR6][R8.64+0x180] ;  /* 0x0001800608117981 */ /* 0x000768000c1e1900 */
[----:B------:R3:W5:Y:S04]  /*2010*/  LDG.E R19, desc[UR6][R8.64+0x200] ;  /* 0x0002000608137981 */ /* 0x000768000c1e1900 */
[----:B------:R3:W5:Y:S04]  /*2020*/  LDG.E R21, desc[UR6][R8.64+0x280] ;  /* 0x0002800608157981 */ /* 0x000768000c1e1900 */
[----:B------:R3:W5:Y:S04]  /*2030*/  LDG.E R23, desc[UR6][R8.64+0x300] ;  /* 0x0003000608177981 */ /* 0x000768000c1e1900 */
[----:B------:R3:W5:Y:S04]  /*2040*/  LDG.E R25, desc[UR6][R8.64+0x380] ;  /* 0x0003800608197981 */ /* 0x000768000c1e1900 */
[----:B------:R3:W5:Y:S04]  /*2050*/  LDG.E R27, desc[UR6][R8.64+0x400] ;  /* 0x00040006081b7981 */ /* 0x000768000c1e1900 */
[----:B0-2---:R3:W5:Y:S04]  /*2060*/  LDG.E R29, desc[UR6][R8.64+0x480] ;  /* 0x00048006081d7981 */ /* 0x005768000c1e1900 */
        /* <DEDUP_REMOVED lines=8> */
.L_x_26:
[----:B------:R-:W-:Y:S02]  /*20f0*/  IMAD.IADD R54, R5, 0x1, -R54 ;  /* 0x0000000105367824 */ /* 0x000fe400078e0a36 */
[C---:B0-2---:R-:W-:Y:S02]  /*2100*/  VIADD R3, R57.reuse, 0x20 ;  /* 0x0000002039037836 */ /* 0x045fe40000000000 */
[C---:B------:R-:W-:Y:S01]  /*2110*/  VIADD R45, R57.reuse, 0x40 ;  /* 0x00000040392d7836 */ /* 0x040fe20000000000 */
[CC--:B------:R-:W-:Y:S01]  /*2120*/  ISETP.GE.AND P5, PT, R57.reuse, R54.reuse, PT ;  /* 0x000000363900720c */ /* 0x0c0fe20003fa6270 */
[----:B------:R-:W-:Y:S01]  /*2130*/  VIADD R47, R57, 0x80 ;  /* 0x00000080392f7836 */ /* 0x000fe20000000000 */
[-C--:B------:R-:W-:Y:S01]  /*2140*/  ISETP.GE.AND P4, PT, R3, R54.reuse, PT ;  /* 0x000000360300720c */ /* 0x080fe20003f86270 */
[----:B------:R-:W-:Y:S01]  /*2150*/  VIADD R3, R57, 0x60 ;  /* 0x0000006039037836 */ /* 0x000fe20000000000 */
[-C--:B------:R-:W-:Y:S01]  /*2160*/  ISETP.GE.AND P3, PT, R45, R54.reuse, PT ;  /* 0x000000362d00720c */ /* 0x080fe20003f66270 */
[----:B------:R-:W-:Y:S01]  /*2170*/  VIADD R45, R57, 0xa0 ;  /* 0x000000a0392d7836 */ /* 0x000fe20000000000 */
[----:B------:R-:W-:-:S02]  /*2180*/  ISETP.GE.AND P1, PT, R47, R54, PT ;  /* 0x000000362f00720c */ /* 0x000fc40003f26270 */
[-C--:B------:R-:W-:Y:S01]  /*2190*/  ISETP.GE.AND P2, PT, R3, R54.reuse, PT ;  /* 0x000000360300720c */ /* 0x080fe20003f46270 */
[----:B------:R-:W-:Y:S01]  /*21a0*/  VIADD R3, R57, 0xc0 ;  /* 0x000000c039037836 */ /* 0x000fe20000000000 */
[-C--:B------:R-:W-:Y:S01]  /*21b0*/  ISETP.GE.AND P6, PT, R45, R54.reuse, PT ;  /* 0x000000362d00720c */ /* 0x080fe20003fc6270 */
[----:B------:R-:W-:Y:S02]  /*21c0*/  VIADD R45, R57, 0xe0 ;  /* 0x000000e0392d7836 */ /* 0x000fe40000000000 */
[----:B------:R0:W5:Y:S01]  /*21d0*/  @!P5 LDG.E R11, desc[UR6][R8.64] ;  /* 0x00000006080bd981 */ /* 0x000162000c1e1900 */
[-C--:B------:R-:W-:Y:S01]  /*21e0*/  ISETP.GE.AND P5, PT, R3, R54.reuse, PT ;  /* 0x000000360300720c */ /* 0x080fe20003fa6270 */
[----:B------:R-:W-:Y:S02]  /*21f0*/  VIADD R3, R57, 0x100 ;  /* 0x0000010039037836 */ /* 0x000fe40000000000 */
[----:B-1----:R0:W5:Y:S01]  /*2200*/  @!P4 LDG.E R13, desc[UR6][R8.64+0x80] ;  /* 0x00008006080dc981 */ /* 0x002162000c1e1900 */
[----:B------:R-:W-:Y:S01]  /*2210*/  ISETP.GE.AND P4, PT, R45, R54, PT ;  /* 0x000000362d00720c */ /* 0x000fe20003f86270 */
[----:B------:R-:W-:-:S02]  /*2220*/  VIADD R45, R57, 0x120 ;  /* 0x00000120392d7836 */ /* 0x000fc40000000000 */
[----:B------:R0:W5:Y:S01]  /*2230*/  @!P3 LDG.E R15, desc[UR6][R8.64+0x100] ;  /* 0x00010006080fb981 */ /* 0x000162000c1e1900 */
[-C--:B------:R-:W-:Y:S01]  /*2240*/  ISETP.GE.AND P3, PT, R3, R54.reuse, PT ;  /* 0x000000360300720c */ /* 0x080fe20003f66270 */
[----:B------:R-:W-:Y:S02]  /*2250*/  VIADD R3, R57, 0x140 ;  /* 0x0000014039037836 */ /* 0x000fe40000000000 */
[----:B------:R0:W5:Y:S01]  /*2260*/  @!P2 LDG.E R17, desc[UR6][R8.64+0x180] ;  /* 0x000180060811a981 */ /* 0x000162000c1e1900 */
[-C--:B------:R-:W-:Y:S01]  /*2270*/  ISETP.GE.AND P2, PT, R45, R54.reuse, PT ;  /* 0x000000362d00720c */ /* 0x080fe20003f46270 */
[----:B------:R-:W-:Y:S02]  /*2280*/  VIADD R45, R57, 0x160 ;  /* 0x00000160392d7836 */ /* 0x000fe40000000000 */
[----:B------:R0:W5:Y:S01]  /*2290*/  @!P1 LDG.E R19, desc[UR6][R8.64+0x200] ;  /* 0x0002000608139981 */ /* 0x000162000c1e1900 */
        /* <DEDUP_REMOVED lines=15> */
[----:B------:R-:W-:-:S03]  /*2390*/  ISETP.GE.AND P2, PT, R45, R54, PT ;  /* 0x000000362d00720c */ /* 0x000fc60003f46270 */
[----:B------:R0:W5:Y:S01]  /*23a0*/  @!P1 LDG.E R31, desc[UR6][R8.64+0x500] ;  /* 0x00050006081f9981 */ /* 0x000162000c1e1900 */
[----:B------:R-:W-:-:S03]  /*23b0*/  ISETP.GE.AND P1, PT, R3, R54, PT ;  /* 0x000000360300720c */ /* 0x000fc60003f26270 */
[----:B------:R0:W5:Y:S04]  /*23c0*/  @!P6 LDG.E R33, desc[UR6][R8.64+0x580] ;  /* 0x000580060821e981 */ /* 0x000168000c1e1900 */
[----:B------:R0:W5:Y:S04]  /*23d0*/  @!P5 LDG.E R35, desc[UR6][R8.64+0x600] ;  /* 0x000600060823d981 */ /* 0x000168000c1e1900 */
[----:B------:R0:W5:Y:S04]  /*23e0*/  @!P4 LDG.E R37, desc[UR6][R8.64+0x680] ;  /* 0x000680060825c981 */ /* 0x000168000c1e1900 */
[----:B------:R0:W5:Y:S04]  /*23f0*/  @!P3 LDG.E R39, desc[UR6][R8.64+0x700] ;  /* 0x000700060827b981 */ /* 0x000168000c1e1900 */
[----:B------:R0:W5:Y:S04]  /*2400*/  @!P2 LDG.E R41, desc[UR6][R8.64+0x780] ;  /* 0x000780060829a981 */ /* 0x000168000c1e1900 */
[----:B------:R0:W5:Y:S02]  /*2410*/  @!P1 LDG.E R43, desc[UR6][R8.64+0x800] ;  /* 0x00080006082b9981 */ /* 0x000164000c1e1900 */
.L_x_27:
[----:B------:R-:W-:Y:S05]  /*2420*/  @P0 BRA `(.L_x_28) ;  /* 0x0000000000540947 */ /* 0x000fea0003800000 */
[----:B------:R-:W1:Y:S02]  /*2430*/  LDCU.64 UR4, c[0x0][0x3b0] ;  /* 0x00007600ff0477ac */ /* 0x000e640008000a00 */
[----:B-1----:R-:W-:-:S04]  /*2440*/  LEA R2, P0, R0, UR4, 0x2 ;  /* 0x0000000400027c11 */ /* 0x002fc8000f8010ff */
[----:B------:R-:W-:-:S05]  /*2450*/  LEA.HI.X R3, R0, UR5, R7, 0x2, P0 ;  /* 0x0000000500037c11 */ /* 0x000fca00080f1407 */
[----:B-----5:R-:W-:Y:S04]  /*2460*/  STG.E desc[UR6][R2.64], R11 ;  /* 0x0000000b02007986 */ /* 0x020fe8000c101906 */
[----:B------:R-:W-:Y:S04]  /*2470*/  STG.E desc[UR6][R2.64+0x80], R13 ;  /* 0x0000800d02007986 */ /* 0x000fe8000c101906 */
        /* <DEDUP_REMOVED lines=14> */
[----:B------:R-:W-:Y:S01]  /*2560*/  STG.E desc[UR6][R2.64+0x800], R43 ;  /* 0x0008002b02007986 */ /* 0x000fe2000c101906 */
[----:B------:R-:W-:Y:S05]  /*2570*/  EXIT ;  /* 0x000000000000794d */ /* 0x000fea0003800000 */
.L_x_28:
[----:B------:R-:W1:Y:S01]  /*2580*/  LDCU.64 UR4, c[0x0][0x3b0] ;  /* 0x00007600ff0477ac */ /* 0x000e620008000a00 */
[----:B------:R-:W-:Y:S02]  /*2590*/  IMAD R42, R42, -0x1980, R5 ;  /* 0xffffe6802a2a7824 */ /* 0x000fe400078e0205 */
[C---:B------:R-:W-:Y:S02]  /*25a0*/  VIADD R5, R57.reuse, 0x40 ;  /* 0x0000004039057836 */ /* 0x040fe40000000000 */
[C---:B------:R-:W-:Y:S01]  /*25b0*/  VIADD R3, R57.reuse, 0x20 ;  /* 0x0000002039037836 */ /* 0x040fe20000000000 */
[CC--:B------:R-:W-:Y:S01]  /*25c0*/  ISETP.GE.AND P3, PT, R57.reuse, R42.reuse, PT ;  /* 0x0000002a3900720c */ /* 0x0c0fe20003f66270 */
[----:B0--3--:R-:W-:Y:S01]  /*25d0*/  VIADD R9, R57, 0x60 ;  /* 0x0000006039097836 */ /* 0x009fe20000000000 */
[-C--:B------:R-:W-:Y:S01]  /*25e0*/  ISETP.GE.AND P1, PT, R5, R42.reuse, PT ;  /* 0x0000002a0500720c */ /* 0x080fe20003f26270 */
[----:B------:R-:W-:Y:S01]  /*25f0*/  VIADD R5, R57, 0x80 ;  /* 0x0000008039057836 */ /* 0x000fe20000000000 */
[-C--:B------:R-:W-:Y:S01]  /*2600*/  ISETP.GE.AND P2, PT, R3, R42.reuse, PT ;  /* 0x0000002a0300720c */ /* 0x080fe20003f46270 */
[----:B------:R-:W-:Y:S01]  /*2610*/  VIADD R45, R57, 0xc0 ;  /* 0x000000c0392d7836 */ /* 0x000fe20000000000 */
[-C--:B------:R-:W-:Y:S01]  /*2620*/  ISETP.GE.AND P0, PT, R9, R42.reuse, PT ;  /* 0x0000002a0900720c */ /* 0x080fe20003f06270 */
[----:B------:R-:W-:Y:S01]  /*2630*/  VIADD R9, R57, 0xa0 ;  /* 0x000000a039097836 */ /* 0x000fe20000000000 */
[----:B------:R-:W-:Y:S01]  /*2640*/  ISETP.GE.AND P6, PT, R5, R42, PT ;  /* 0x0000002a0500720c */ /* 0x000fe20003fc6270 */
[----:B------:R-:W-:Y:S01]  /*2650*/  VIADD R5, R57, 0xe0 ;  /* 0x000000e039057836 */ /* 0x000fe20000000000 */
[----:B-1----:R-:W-:-:S02]  /*2660*/  LEA R2, P4, R0, UR4, 0x2 ;  /* 0x0000000400027c11 */ /* 0x002fc4000f8810ff */
[-C--:B------:R-:W-:Y:S02]  /*2670*/  ISETP.GE.AND P5, PT, R9, R42.reuse, PT ;  /* 0x0000002a0900720c */ /* 0x080fe40003fa6270 */
[----:B------:R-:W-:Y:S01]  /*2680*/  LEA.HI.X R3, R0, UR5, R7, 0x2, P4 ;  /* 0x0000000500037c11 */ /* 0x000fe2000a0f1407 */
[----:B------:R-:W-:Y:S01]  /*2690*/  VIADD R7, R57, 0x100 ;  /* 0x0000010039077836 */ /* 0x000fe20000000000 */
[----:B------:R-:W-:-:S03]  /*26a0*/  ISETP.GE.AND P4, PT, R45, R42, PT ;  /* 0x0000002a2d00720c */ /* 0x000fc60003f86270 */
[----:B-----5:R0:W-:Y:S01]  /*26b0*/  @!P3 STG.E desc[UR6][R2.64], R11 ;  /* 0x0000000b0200b986 */ /* 0x0201e2000c101906 */
        /* <DEDUP_REMOVED lines=19> */
[C---:B------:R-:W-:Y:S02]  /*27f0*/  VIADD R5, R57.reuse, 0x1e0 ;  /* 0x000001e039057836 */ /* 0x040fe40000000000 */
[----:B------:R-:W-:Y:S01]  /*2800*/  VIADD R57, R57, 0x200 ;  /* 0x0000020039397836 */ /* 0x000fe20000000000 */
[----:B------:R0:W-:Y:S01]  /*2810*/  @!P3 STG.E desc[UR6][R2.64+0x380], R25 ;  /* 0x000380190200b986 */ /* 0x0001e2000c101906 */
[----:B------:R-:W-:-:S03]  /*2820*/  ISETP.GE.AND P3, PT, R7, R42, PT ;  /* 0x0000002a0700720c */ /* 0x000fc60003f66270 */
        /* <DEDUP_REMOVED lines=9> */
[----:B------:R0:W-:Y:S01]  /*28c0*/  @!P2 STG.E desc[UR6][R2.64+0x780], R41 ;  /* 0x000780290200a986 */ /* 0x0001e2000c101906 */
[----:B------:R-:W-:Y:S05]  /*28d0*/  @P1 EXIT ;  /* 0x000000000000194d */ /* 0x000fea0003800000 */
[----:B------:R-:W-:Y:S01]  /*28e0*/  STG.E desc[UR6][R2.64+0x800], R43 ;  /* 0x0008002b02007986 */ /* 0x000fe2000c101906 */
[----:B------:R-:W-:Y:S05]  /*28f0*/  EXIT ;  /* 0x000000000000794d */ /* 0x000fea0003800000 */
.L_x_14:
[----:B------:R-:W-:Y:S01]  /*2900*/  IMAD.MOV.U32 R2, RZ, RZ, RZ ;  /* 0x000000ffff027224 */ /* 0x000fe200078e00ff */
[C---:B------:R-:W-:Y:S01]  /*2910*/  ISETP.GT.U32.AND P0, PT, R3.reuse, 0x1f, PT ;  /* 0x0000001f0300780c */ /* 0x040fe20003f04070 */
[----:B------:R-:W-:Y:S05]  /*2920*/  WARPSYNC.ALL ;  /* 0x0000000000007948 */ /* 0x000fea0003800000 */
[----:B------:R-:W-:-:S04]  /*2930*/  IMAD.HI.U32 R14, R3, 0x15555556, R2 ;  /* 0x15555556030e7827 */ /* 0x000fc800078e0002 */
[----:B------:R-:W-:-:S05]  /*2940*/  IMAD R15, R14, 0x4, R7 ;  /* 0x000000040e0f7824 */ /* 0x000fca00078e0207 */
[----:B------:R0:W-:Y:S01]  /*2950*/  STS [R15+0x3410], R0 ;  /* 0x003410000f007388 */ /* 0x0001e20000000800 */
[----:B------:R-:W-:Y:S06]  /*2960*/  BAR.SYNC.DEFER_BLOCKING 0x0 ;  /* 0x0000000000007b1d */ /* 0x000fec0000010000 */
[----:B------:R-:W-:Y:S05]  /*2970*/  @P0 BRA `(.L_x_29) ;  /* 0x0000000000dc0947 */ /* 0x000fea0003800000 */
[----:B------:R-:W-:Y:S01]  /*2980*/  IMAD R14, R3, 0x34, R7 ;  /* 0x00000034030e7824 */ /* 0x000fe200078e0207 */
[----:B------:R-:W-:-:S04]  /*2990*/  UMOV UR8, 0xffffffff ;  /* 0xffffffff00087882 */ /* 0x000fc80000000000 */
[----:B------:R-:W-:Y:S04]  /*29a0*/  LDS R28, [R14+0x3410] ;  /* 0x003410000e1c7984 */ /* 0x000fe80000000800 */
[----:B------:R-:W-:Y:S04]  /*29b0*/  LDS R29, [R14+0x3414] ;  /* 0x003414000e1d7984 */ /* 0x000fe80000000800 */
[----:B------:R-:W1:Y:S04]  /*29c0*/  LDS R30, [R14+0x3418] ;  /* 0x003418000e1e7984 */ /* 0x000e680000000800 */
[----:B------:R-:W-:Y:S04]  /*29d0*/  LDS R31, [R14+0x341c] ;  /* 0x00341c000e1f7984 */ /* 0x000fe80000000800 */
[----:B------:R-:W2:Y:S04]  /*29e0*/  LDS R32, [R14+0x3420] ;  /* 0x003420000e207984 */ /* 0x000ea80000000800 */
[----:B------:R-:W-:Y:S04]  /*29f0*/  LDS R33, [R14+0x3424] ;  /* 0x003424000e217984 */ /* 0x000fe80000000800 */
[----:B------:R-:W3:Y:S04]  /*2a00*/  LDS R34, [R14+0x3428] ;  /* 0x003428000e227984 */ /* 0x000ee80000000800 */
[----:B------:R-:W-:Y:S04]  /*2a10*/  LDS R35, [R14+0x342c] ;  /* 0x00342c000e237984 */ /* 0x000fe80000000800 */
[----:B------:R-:W4:Y:S04]  /*2a20*/  LDS R36, [R14+0x3430] ;  /* 0x003430000e247984 */ /* 0x000f280000000800 */
[----:B------:R-:W-:Y:S04]  /*2a30*/  LDS R37, [R14+0x3434] ;  /* 0x003434000e257984 */ /* 0x000fe80000000800 */
[----:B------:R-:W5:Y:S04]  /*2a40*/  LDS R38, [R14+0x3438] ;  /* 0x003438000e267984 */ /* 0x000f680000000800 */
[----:B------:R-:W0:Y:S01]  /*2a50*/  LDS R39, [R14+0x343c] ;  /* 0x00343c000e277984 */ /* 0x000e220000000800 */
[----:B-1----:R-:W-:-:S04]  /*2a60*/  IADD3 R40, PT, PT, R30, R29, R28 ;  /* 0x0000001d1e287210 */ /* 0x002fc80007ffe01c */
[----:B--2---:R-:W-:-:S04]  /*2a70*/  IADD3 R40, PT, PT, R32, R40, R31 ;  /* 0x0000002820287210 */ /* 0x004fc80007ffe01f */
[----:B---3--:R-:W-:-:S04]  /*2a80*/  IADD3 R40, PT, PT, R34, R40, R33 ;  /* 0x0000002822287210 */ /* 0x008fc80007ffe021 */
[----:B----4-:R-:W-:-:S04]  /*2a90*/  IADD3 R40, PT, PT, R36, R40, R35 ;  /* 0x0000002824287210 */ /* 0x010fc80007ffe023 */
[----:B-----5:R-:W-:-:S05]  /*2aa0*/  IADD3 R40, PT, PT, R38, R40, R37 ;  /* 0x0000002826287210 */ /* 0x020fca0007ffe025 */
[----:B0-----:R-:W-:Y:S01]  /*2ab0*/  IMAD.IADD R39, R39, 0x1, R40 ;  /* 0x0000000127277824 */ /* 0x001fe200078e0228 */
[----:B------:R-:W-:Y:S06]  /*2ac0*/  BRA.DIV UR8, `(.L_x_30) ;  /* 0x0000007a08547947 */ /* 0x000fec000b800000 */
[----:B------:R-:W0:Y:S02]  /*2ad0*/  SHFL.UP P0, R40, R39, 0x1, RZ ;  /* 0x0420000027287989 */ /* 0x000e2400000000ff */
[----:B0-----:R-:W-:-:S05]  /*2ae0*/  @P0 IMAD.IADD R40, R39, 0x1, R40 ;  /* 0x0000000127280824 */ /* 0x001fca00078e0228 */
[----:B------:R-:W0:Y:S02]  /*2af0*/  SHFL.UP P0, R43, R40, 0x2, RZ ;  /* 0x04400000282b7989 */ /* 0x000e2400000000ff */
[----:B0-----:R-:W-:-:S05]  /*2b00*/  @P0 IMAD.IADD R43, R40, 0x1, R43 ;  /* 0x00000001282b0824 */ /* 0x001fca00078e022b */
[----:B------:R-:W0:Y:S02]  /*2b10*/  SHFL.UP P0, R44, R43, 0x4, RZ ;  /* 0x048000002b2c7989 */ /* 0x000e2400000000ff */
[----:B0-----:R-:W-:-:S05]  /*2b20*/  @P0 IMAD.IADD R44, R43, 0x1, R44 ;  /* 0x000000012b2c0824 */ /* 0x001fca00078e022c */
[----:B------:R-:W0:Y:S02]  /*2b30*/  SHFL.UP P0, R45, R44, 0x8, RZ ;  /* 0x050000002c2d7989 */ /* 0x000e2400000000ff */
[----:B0-----:R-:W-:-:S05]  /*2b40*/  @P0 IMAD.IADD R45, R44, 0x1, R45 ;  /* 0x000000012c2d0824 */ /* 0x001fca00078e022d */
[----:B------:R0:W1:Y:S02]  /*2b50*/  SHFL.UP P0, R46, R45, 0x10, RZ ;  /* 0x060000002d2e7989 */ /* 0x00006400000000ff */
.L_x_120:
[----:B-1----:R-:W-:-:S04]  /*2b60*/  @P0 IMAD.IADD R46, R45, 0x1, R46 ;  /* 0x000000012d2e0824 */ /* 0x002fc800078e022e */
[----:B------:R-:W-:-:S04]  /*2b70*/  IMAD.IADD R39, R46, 0x1, -R39 ;  /* 0x000000012e277824 */ /* 0x000fc800078e0a27 */
[----:B------:R-:W-:Y:S01]  /*2b80*/  IMAD.IADD R28, R28, 0x1, R39 ;  /* 0x000000011c1c7824 */ /* 0x000fe200078e0227 */
[----:B------:R1:W-:Y:S03]  /*2b90*/  STS [R14+0x3410], R39 ;  /* 0x003410270e007388 */ /* 0x0003e60000000800 */
        /* <DEDUP_REMOVED lines=19> */
[----:B------:R1:W-:Y:S04]  /*2cd0*/  STS [R14+0x3438], R37 ;  /* 0x003438250e007388 */ /* 0x0003e80000000800 */
[----:B------:R1:W-:Y:S02]  /*2ce0*/  STS [R14+0x343c], R43 ;  /* 0x00343c2b0e007388 */ /* 0x0003e40000000800 */
.L_x_29:
[----:B------:R-:W-:Y:S05]  /*2cf0*/  WARPSYNC.ALL ;  /* 0x0000000000007948 */ /* 0x000fea0003800000 */
[----:B------:R-:W-:Y:S01]  /*2d00*/  BAR.SYNC.DEFER_BLOCKING 0x0 ;  /* 0x0000000000007b1d */ /* 0x000fe20000010000 */
[----:B------:R-:W-:Y:S02]  /*2d10*/  ISETP.NE.AND P0, PT, R50, RZ, PT ;  /* 0x000000ff3200720c */ /* 0x000fe40003f05270 */
[----:B-1----:R-:W-:-:S03]  /*2d20*/  SHF.R.U32.HI R28, RZ, UR5, R27 ;  /* 0x00000005ff1c7c19 */ /* 0x002fc6000801161b */
[----:B------:R-:W-:Y:S01]  /*2d30*/  BSSY.RECONVERGENT B0, `(.L_x_31) ;  /* 0x0000028000007945 */ /* 0x000fe20003800200 */
[----:B------:R-:W-:Y:S01]  /*2d40*/  LOP3.LUT R28, R28, UR4, RZ, 0x30, !PT ;  /* 0x000000041c1c7c12 */ /* 0x000fe2000f8e30ff */
[----:B0-----:R-:W0:Y:S06]  /*2d50*/  LDS R15, [R15+0x3410] ;  /* 0x003410000f0f7984 */ /* 0x001e2c0000000800 */
[----:B------:R-:W-:Y:S05]  /*2d60*/  @P0 BRA `(.L_x_32) ;  /* 0x0000000000900947 */ /* 0x000fea0003800000 */
[----:B------:R-:W0:Y:S04]  /*2d70*/  LDS R14, [R51] ;  /* 0x00000000330e7984 */ /* 0x000e280000000800 */
[----:B------:R-:W1:Y:S04]  /*2d80*/  LDS R30, [R51+0x400] ;  /* 0x00040000331e7984 */ /* 0x000e680000000800 */
[----:B------:R-:W2:Y:S04]  /*2d90*/  LDS R32, [R51+0x800] ;  /* 0x0008000033207984 */ /* 0x000ea80000000800 */
[----:B------:R-:W3:Y:S04]  /*2da0*/  LDS R34, [R51+0xc00] ;  /* 0x000c000033227984 */ /* 0x000ee80000000800 */
[----:B------:R-:W4:Y:S04]  /*2db0*/  LDS R36, [R51+0x1000] ;  /* 0x0010000033247984 */ /* 0x000f280000000800 */
[----:B------:R-:W5:Y:S04]  /*2dc0*/  LDS R38, [R51+0x1400] ;  /* 0x0014000033267984 */ /* 0x000f680000000800 */
[----:B------:R-:W5:Y:S04]  /*2dd0*/  LDS R40, [R51+0x1800] ;  /* 0x0018000033287984 */ /* 0x000f680000000800 */
[----:B------:R-:W5:Y:S04]  /*2de0*/  LDS R44, [R51+0x1c00] ;  /* 0x001c0000332c7984 */ /* 0x000f680000000800 */
[----:B------:R-:W5:Y:S04]  /*2df0*/  LDS R46, [R51+0x2000] ;  /* 0x00200000332e7984 */ /* 0x000f680000000800 */
[----:B------:R-:W5:Y:S04]  /*2e00*/  LDS R58, [R51+0x2400] ;  /* 0x00240000333a7984 */ /* 0x000f680000000800 */
[----:B------:R-:W5:Y:S01]  /*2e10*/  LDS R60, [R51+0x2800] ;  /* 0x00280000333c7984 */ /* 0x000f620000000800 */
[----:B0-----:R-:W-:-:S03]  /*2e20*/  IMAD.IADD R14, R15, 0x1, R14 ;  /* 0x000000010f0e7824 */ /* 0x001fc600078e020e */
[----:B------:R-:W0:Y:S01]  /*2e30*/  LDS R62, [R51+0x2c00] ;  /* 0x002c0000333e7984 */ /* 0x000e220000000800 */
[C---:B-1----:R-:W-:Y:S02]  /*2e40*/  IMAD.IADD R30, R15.reuse, 0x1, R30 ;  /* 0x000000010f1e7824 */ /* 0x042fe400078e021e */
[C---:B--2---:R-:W-:Y:S01]  /*2e50*/  IMAD.IADD R32, R15.reuse, 0x1, R32 ;  /* 0x000000010f207824 */ /* 0x044fe200078e0220 */
[----:B------:R1:W-:Y:S01]  /*2e60*/  STS [R51], R14 ;  /* 0x0000000e33007388 */ /* 0x0003e20000000800 */
[----:B---3--:R-:W-:-:S03]  /*2e70*/  IMAD.IADD R34, R15, 0x1, R34 ;  /* 0x000000010f227824 */ /* 0x008fc600078e0222 */
[----:B------:R1:W-:Y:S01]  /*2e80*/  STS [R51+0x400], R30 ;  /* 0x0004001e33007388 */ /* 0x0003e20000000800 */
[----:B----4-:R-:W-:-:S03]  /*2e90*/  IMAD.IADD R36, R15, 0x1, R36 ;  /* 0x000000010f247824 */ /* 0x010fc600078e0224 */
[----:B------:R1:W-:Y:S01]  /*2ea0*/  STS [R51+0x800], R32 ;  /* 0x0008002033007388 */ /* 0x0003e20000000800 */
[----:B-----5:R-:W-:-:S03]  /*2eb0*/  IMAD.IADD R38, R15, 0x1, R38 ;  /* 0x000000010f267824 */ /* 0x020fc600078e0226 */
[----:B------:R1:W-:Y:S01]  /*2ec0*/  STS [R51+0xc00], R34 ;  /* 0x000c002233007388 */ /* 0x0003e20000000800 */
[----:B------:R-:W-:-:S03]  /*2ed0*/  IMAD.IADD R40, R15, 0x1, R40 ;  /* 0x000000010f287824 */ /* 0x000fc600078e0228 */
        /* <DEDUP_REMOVED lines=9> */
[----:B0-----:R-:W-:-:S03]  /*2f70*/  IMAD.IADD R62, R15, 0x1, R62 ;  /* 0x000000010f3e7824 */ /* 0x001fc600078e023e */
[----:B------:R1:W-:Y:S04]  /*2f80*/  STS [R51+0x2400], R58 ;  /* 0x0024003a33007388 */ /* 0x0003e80000000800 */
[----:B------:R1:W-:Y:S04]  /*2f90*/  STS [R51+0x2800], R60 ;  /* 0x0028003c33007388 */ /* 0x0003e80000000800 */
[----:B------:R1:W-:Y:S02]  /*2fa0*/  STS [R51+0x2c00], R62 ;  /* 0x002c003e33007388 */ /* 0x0003e40000000800 */
.L_x_32:
[----:B------:R-:W-:Y:S05]  /*2fb0*/  BSYNC.RECONVERGENT B0 ;  /* 0x0000000000007941 */ /* 0x000fea0003800200 */
.L_x_31:
[----:B------:R-:W-:Y:S01]  /*2fc0*/  BAR.SYNC.DEFER_BLOCKING 0x0 ;  /* 0x0000000000007b1d */ /* 0x000fe20000010000 */
[----:B------:R-:W-:Y:S01]  /*2fd0*/  R2P PR, R28, 0x7f ;  /* 0x0000007f1c007804 */ /* 0x000fe20000000000 */
[----:B------:R-:W-:-:S04]  /*2fe0*/  IMAD.MOV.U32 R47, RZ, RZ, RZ ;  /* 0x000000ffff2f7224 */ /* 0x000fc800078e00ff */
[----:B------:R-:W-:Y:S08]  /*2ff0*/  BSSY.RECONVERGENT B0, `(.L_x_33) ;  /* 0x0000024000007945 */ /* 0x000ff00003800200 */
[----:B-1----:R-:W-:Y:S02]  /*3000*/  VOTE.ANY R14, PT, P0 ;  /* 0x00000000000e7806 */ /* 0x002fe400000e0100 */
[----:B------:R-:W-:-:S02]  /*3010*/  VOTE.ANY R29, PT, P1 ;  /* 0x00000000001d7806 */ /* 0x000fc400008e0100 */
[----:B------:R-:W-:Y:S02]  /*3020*/  @!P0 LOP3.LUT R14, RZ, R14, RZ, 0x33, !PT ;  /* 0x0000000eff0e8212 */ /* 0x000fe400078e33ff */
[----:B------:R-:W-:Y:S02]  /*3030*/  VOTE.ANY R31, PT, P2 ;  /* 0x00000000001f7806 */ /* 0x000fe400010e0100 */
[----:B------:R-:W-:Y:S02]  /*3040*/  @!P1 LOP3.LUT R29, RZ, R29, RZ, 0x33, !PT ;  /* 0x0000001dff1d9212 */ /* 0x000fe400078e33ff */
[----:B------:R-:W-:Y:S02]  /*3050*/  VOTE.ANY R33, PT, P3 ;  /* 0x0000000000217806 */ /* 0x000fe400018e0100 */
[----:B------:R-:W-:Y:S02]  /*3060*/  @!P2 LOP3.LUT R31, RZ, R31, RZ, 0x33, !PT ;  /* 0x0000001fff1fa212 */ /* 0x000fe400078e33ff */
[----:B------:R-:W-:-:S02]  /*3070*/  LOP3.LUT R14, R29, R14, RZ, 0xc0, !PT ;  /* 0x0000000e1d0e7212 */ /* 0x000fc400078ec0ff */
[----:B------:R-:W-:Y:S02]  /*3080*/  @!P3 LOP3.LUT R33, RZ, R33, RZ, 0x33, !PT ;  /* 0x00000021ff21b212 */ /* 0x000fe400078e33ff */
[----:B------:R-:W-:Y:S02]  /*3090*/  LOP3.LUT R14, R31, R14, RZ, 0xc0, !PT ;  /* 0x0000000e1f0e7212 */ /* 0x000fe400078ec0ff */
[----:B------:R-:W-:Y:S02]  /*30a0*/  VOTE.ANY R29, PT, P4 ;  /* 0x00000000001d7806 */ /* 0x000fe400020e0100 */
[----:B------:R-:W-:Y:S02]  /*30b0*/  LOP3.LUT R14, R33, R14, RZ, 0xc0, !PT ;  /* 0x0000000e210e7212 */ /* 0x000fe400078ec0ff */
[----:B------:R-:W-:Y:S02]  /*30c0*/  @!P4 LOP3.LUT R29, RZ, R29, RZ, 0x33, !PT ;  /* 0x0000001dff1dc212 */ /* 0x000fe400078e33ff */
[----:B------:R-:W-:-:S02]  /*30d0*/  VOTE.ANY R31, PT, P5 ;  /* 0x00000000001f7806 */ /* 0x000fc400028e0100 */
[----:B------:R-:W-:Y:S01]  /*30e0*/  LOP3.LUT R14, R29, R14, RZ, 0xc0, !PT ;  /* 0x0000000e1d0e7212 */ /* 0x000fe200078ec0ff */
[----:B------:R-:W-:Y:S01]  /*30f0*/  IMAD.SHL.U32 R29, R3, 0x20, RZ ;  /* 0x00000020031d7824 */ /* 0x000fe200078e00ff */
[----:B------:R-:W-:Y:S02]  /*3100*/  LOP3.LUT P0, RZ, R28, 0x80, RZ, 0xc0, !PT ;  /* 0x000000801cff7812 */ /* 0x000fe4000780c0ff */
[----:B------:R-:W-:Y:S02]  /*3110*/  @!P5 LOP3.LUT R31, RZ, R31, RZ, 0x33, !PT ;  /* 0x0000001fff1fd212 */ /* 0x000fe400078e33ff */
[----:B------:R-:W-:Y:S02]  /*3120*/  VOTE.ANY R30, PT, P6 ;  /* 0x00000000001e7806 */ /* 0x000fe400030e0100 */
[----:B------:R-:W-:Y:S02]  /*3130*/  LOP3.LUT R31, R31, R14, RZ, 0xc0, !PT ;  /* 0x0000000e1f1f7212 */ /* 0x000fe400078ec0ff */
[----:B------:R-:W1:Y:S01]  /*3140*/  S2R R14, SR_LEMASK ;  /* 0x00000000000e7919 */ /* 0x000e620000003a00 */
[----:B------:R-:W-:-:S04]  /*3150*/  @!P6 LOP3.LUT R30, RZ, R30, RZ, 0x33, !PT ;  /* 0x0000001eff1ee212 */ /* 0x000fc800078e33ff */
[----:B------:R-:W-:Y:S02]  /*3160*/  VOTE.ANY R32, PT, P0 ;  /* 0x0000000000207806 */ /* 0x000fe400000e0100 */
[----:B------:R-:W-:Y:S02]  /*3170*/  LOP3.LUT R31, R30, R31, RZ, 0xc0, !PT ;  /* 0x0000001f1e1f7212 */ /* 0x000fe400078ec0ff */
[----:B------:R-:W-:Y:S02]  /*3180*/  @!P0 LOP3.LUT R32, RZ, R32, RZ, 0x33, !PT ;  /* 0x00000020ff208212 */ /* 0x000fe400078e33ff */
[----:B------:R-:W-:Y:S02]  /*3190*/  LOP3.LUT R30, R29, 0x7c00, RZ, 0xc0, !PT ;  /* 0x00007c001d1e7812 */ /* 0x000fe400078ec0ff */
[----:B------:R-:W-:-:S03]  /*31a0*/  LOP3.LUT R31, R32, R31, RZ, 0xc0, !PT ;  /* 0x0000001f201f7212 */ /* 0x000fc600078ec0ff */
[----:B------:R-:W-:Y:S01]  /*31b0*/  IMAD.IADD R29, R7, 0x1, R30 ;  /* 0x00000001071d7824 */ /* 0x000fe200078e021e */
[----:B------:R-:W2:Y:S01]  /*31c0*/  FLO.U32 R32, R31 ;  /* 0x0000001f00207300 */ /* 0x000ea200000e0000 */
[----:B-1----:R-:W-:Y:S02]  /*31d0*/  LOP3.LUT R44, R14, R31, RZ, 0xc0, !PT ;  /* 0x0000001f0e2c7212 */ /* 0x002fe400078ec0ff */
[----:B--2---:R-:W-:-:S05]  /*31e0*/  ISETP.NE.AND P0, PT, R24, R32, PT ;  /* 0x000000201800720c */ /* 0x004fca0003f05270 */
[----:B------:R-:W1:Y:S08]  /*31f0*/  POPC R44, R44 ;  /* 0x0000002c002c7309 */ /* 0x000e700000000000 */
[----:B------:R-:W-:Y:S05]  /*3200*/  @P0 BRA `(.L_x_34) ;  /* 0x0000000000080947 */ /* 0x000fea0003800000 */
[----:B------:R-:W-:-:S06]  /*3210*/  IMAD R47, R28, 0x4, R29 ;  /* 0x000000041c2f7824 */ /* 0x000fcc00078e021d */
[----:B-1----:R2:W3:Y:S02]  /*3220*/  ATOMS.ADD R47, [R47], R44 ;  /* 0x0000002c2f2f738c */ /* 0x0024e40000000000 */
.L_x_34:
[----:B------:R-:W-:Y:S05]  /*3230*/  BSYNC.RECONVERGENT B0 ;  /* 0x0000000000007941 */ /* 0x000fea0003800200 */
.L_x_33:
[----:B------:R-:W-:Y:S01]  /*3240*/  R2P PR, R52, 0x7f ;  /* 0x0000007f34007804 */ /* 0x000fe20000000000 */
[----:B---3--:R3:W4:Y:S01]  /*3250*/  SHFL.IDX PT, R47, R47, R32, 0x1f ;  /* 0x00001f202f2f7589 */ /* 0x00872200000e0000 */
[----:B------:R-:W-:Y:S01]  /*3260*/  BSSY.RECONVERGENT B0, `(.L_x_35) ;  /* 0x0000021000007945 */ /* 0x000fe20003800200 */
[----:B------:R-:W-:-:S10]  /*3270*/  IMAD.MOV.U32 R49, RZ, RZ, RZ ;  /* 0x000000ffff317224 */ /* 0x000fd400078e00ff */
[----:B------:R-:W-:Y:S02]  /*3280*/  VOTE.ANY R28, PT, P0 ;  /* 0x00000000001c7806 */ /* 0x000fe400000e0100 */
[----:B------:R-:W-:Y:S02]  /*3290*/  VOTE.ANY R31, PT, P1 ;  /* 0x00000000001f7806 */ /* 0x000fe400008e0100 */
[----:B------:R-:W-:Y:S02]  /*32a0*/  @!P0 LOP3.LUT R28, RZ, R28, RZ, 0x33, !PT ;  /* 0x0000001cff1c8212 */ /* 0x000fe400078e33ff */
[----:B------:R-:W-:Y:S02]  /*32b0*/  VOTE.ANY R33, PT, P2 ;  /* 0x0000000000217806 */ /* 0x000fe400010e0100 */
[----:B------:R-:W-:Y:S02]  /*32c0*/  @!P1 LOP3.LUT R31, RZ, R31, RZ, 0x33, !PT ;  /* 0x0000001fff1f9212 */ /* 0x000fe400078e33ff */
[----:B------:R-:W-:-:S02]  /*32d0*/  @!P2 LOP3.LUT R33, RZ, R33, RZ, 0x33, !PT ;  /* 0x00000021ff21a212 */ /* 0x000fc400078e33ff */
[----:B------:R-:W-:Y:S02]  /*32e0*/  LOP3.LUT R28, R31, R28, RZ, 0xc0, !PT ;  /* 0x0000001c1f1c7212 */ /* 0x000fe400078ec0ff */
[----:B------:R-:W-:Y:S02]  /*32f0*/  VOTE.ANY R31, PT, P3 ;  /* 0x00000000001f7806 */ /* 0x000fe400018e0100 */
[----:B------:R-:W-:Y:S02]  /*3300*/  LOP3.LUT R28, R33, R28, RZ, 0xc0, !PT ;  /* 0x0000001c211c7212 */ /* 0x000fe400078ec0ff */
[----:B------:R-:W-:Y:S02]  /*3310*/  LOP3.LUT P0, RZ, R52, 0x80, RZ, 0xc0, !PT ;  /* 0x0000008034ff7812 */ /* 0x000fe4000780c0ff */
[----:B------:R-:W-:Y:S02]  /*3320*/  VOTE.ANY R33, PT, P4 ;  /* 0x0000000000217806 */ /* 0x000fe400020e0100 */
[----:B------:R-:W-:-:S02]  /*3330*/  @!P3 LOP3.LUT R31, RZ, R31, RZ, 0x33, !PT ;  /* 0x0000001fff1fb212 */ /* 0x000fc400078e33ff */
[----:B------:R-:W-:Y:S02]  /*3340*/  @!P4 LOP3.LUT R33, RZ, R33, RZ, 0x33, !PT ;  /* 0x00000021ff21c212 */ /* 0x000fe400078e33ff */
[----:B------:R-:W-:Y:S02]  /*3350*/  LOP3.LUT R28, R31, R28, RZ, 0xc0, !PT ;  /* 0x0000001c1f1c7212 */ /* 0x000fe400078ec0ff */
[----:B------:R-:W-:Y:S02]  /*3360*/  VOTE.ANY R31, PT, P5 ;  /* 0x00000000001f7806 */ /* 0x000fe400028e0100 */
[----:B------:R-:W-:Y:S02]  /*3370*/  LOP3.LUT R28, R33, R28, RZ, 0xc0, !PT ;  /* 0x0000001c211c7212 */ /* 0x000fe400078ec0ff */
[----:B------:R-:W-:Y:S02]  /*3380*/  VOTE.ANY R33, PT, P6 ;  /* 0x0000000000217806 */ /* 0x000fe400030e0100 */
[----:B------:R-:W-:-:S02]  /*3390*/  @!P5 LOP3.LUT R31, RZ, R31, RZ, 0x33, !PT ;  /* 0x0000001fff1fd212 */ /* 0x000fc400078e33ff */
[----:B------:R-:W-:Y:S02]  /*33a0*/  VOTE.ANY R35, PT, P0 ;  /* 0x0000000000237806 */ /* 0x000fe400000e0100 */
[----:B------:R-:W-:Y:S02]  /*33b0*/  @!P6 LOP3.LUT R33, RZ, R33, RZ, 0x33, !PT ;  /* 0x00000021ff21e212 */ /* 0x000fe400078e33ff */
[----:B------:R-:W-:Y:S02]  /*33c0*/  LOP3.LUT R28, R31, R28, RZ, 0xc0, !PT ;  /* 0x0000001c1f1c7212 */ /* 0x000fe400078ec0ff */
[----:B------:R-:W-:Y:S02]  /*33d0*/  @!P0 LOP3.LUT R35, RZ, R35, RZ, 0x33, !PT ;  /* 0x00000023ff238212 */ /* 0x000fe400078e33ff */
[----:B------:R-:W-:-:S04]  /*33e0*/  LOP3.LUT R28, R33, R28, RZ, 0xc0, !PT ;  /* 0x0000001c211c7212 */ /* 0x000fc800078ec0ff */
[----:B------:R-:W-:-:S04]  /*33f0*/  LOP3.LUT R35, R35, R28, RZ, 0xc0, !PT ;  /* 0x0000001c23237212 */ /* 0x000fc800078ec0ff */
[----:B------:R-:W5:Y:S01]  /*3400*/  FLO.U32 R30, R35 ;  /* 0x00000023001e7300 */ /* 0x000f6200000e0000 */
[----:B------:R-:W-:-:S07]  /*3410*/  LOP3.LUT R46, R14, R35, RZ, 0xc0, !PT ;  /* 0x000000230e2e7212 */ /* 0x000fce00078ec0ff */
[----:B------:R-:W0:Y:S01]  /*3420*/  POPC R46, R46 ;  /* 0x0000002e002e7309 */ /* 0x000e220000000000 */
[----:B-----5:R-:W-:-:S13]  /*3430*/  ISETP.NE.AND P0, PT, R24, R30, PT ;  /* 0x0000001e1800720c */ /* 0x020fda0003f05270 */
[----:B0--34-:R-:W-:Y:S05]  /*3440*/  @P0 BRA `(.L_x_36) ;  /* 0x0000000000080947 */ /* 0x019fea0003800000 */
[----:B------:R-:W-:-:S06]  /*3450*/  IMAD R49, R52, 0x4, R29 ;  /* 0x0000000434317824 */ /* 0x000fcc00078e021d */
[----:B------:R0:W3:Y:S02]  /*3460*/  ATOMS.ADD R49, [R49], R46 ;  /* 0x0000002e3131738c */ /* 0x0000e40000000000 */
.L_x_36:
[----:B------:R-:W-:Y:S05]  /*3470*/  BSYNC.RECONVERGENT B0 ;  /* 0x0000000000007941 */ /* 0x000fea0003800200 */
.L_x_35:
        /* <DEDUP_REMOVED lines=35> */
.L_x_38:
[----:B------:R-:W-:Y:S05]  /*36b0*/  BSYNC.RECONVERGENT B0 ;  /* 0x0000000000007941 */ /* 0x000fea0003800200 */
.L_x_37:
        /* <DEDUP_REMOVED lines=27> */
[----:B------:R-:W-:Y:S02]  /*3870*/  LOP3.LUT R35, R35, R28, RZ, 0xc0, !PT ;  /* 0x0000001c23237212 */ /* 0x000fe400078ec0ff */
[----:B------:R-:W-:Y:S02]  /*3880*/  SHF.R.U32.HI R28, RZ, UR5, R23 ;  /* 0x00000005ff1c7c19 */ /* 0x000fe40008011617 */
[----:B------:R-:W5:Y:S01]  /*3890*/  FLO.U32 R39, R35 ;  /* 0x0000002300277300 */ /* 0x000f6200000e0000 */
[----:B------:R-:W-:Y:S02]  /*38a0*/  LOP3.LUT R53, R14, R35, RZ, 0xc0, !PT ;  /* 0x000000230e357212 */ /* 0x000fe400078ec0ff */
[----:B------:R-:W-:-:S05]  /*38b0*/  LOP3.LUT R30, R28, UR4, RZ, 0x30, !PT ;  /* 0x000000041c1e7c12 */ /* 0x000fca000f8e30ff */
[----:B------:R-:W0:Y:S01]  /*38c0*/  POPC R53, R53 ;  /* 0x0000003500357309 */ /* 0x000e220000000000 */
[----:B-----5:R-:W-:-:S13]  /*38d0*/  ISETP.NE.AND P0, PT, R24, R39, PT ;  /* 0x000000271800720c */ /* 0x020fda0003f05270 */
[----:B0--34-:R-:W-:Y:S05]  /*38e0*/  @P0 BRA `(.L_x_40) ;  /* 0x0000000000080947 */ /* 0x019fea0003800000 */
[----:B------:R-:W-:-:S05]  /*38f0*/  IMAD R48, R48, 0x4, R29 ;  /* 0x0000000430307824 */ /* 0x000fca00078e021d */
[----:B------:R0:W3:Y:S02]  /*3900*/  ATOMS.ADD R56, [R48], R53 ;  /* 0x000000353038738c */ /* 0x0000e40000000000 */
.L_x_40:
[----:B------:R-:W-:Y:S05]  /*3910*/  BSYNC.RECONVERGENT B0 ;  /* 0x0000000000007941 */ /* 0x000fea0003800200 */
.L_x_39:
        /* <DEDUP_REMOVED lines=30> */
[----:B0-----:R-:W-:Y:S02]  /*3b00*/  LOP3.LUT R48, R14, R35, RZ, 0xc0, !PT ;  /* 0x000000230e307212 */ /* 0x001fe400078ec0ff */
[----:B------:R-:W-:-:S05]  /*3b10*/  LOP3.LUT R34, R28, UR4, RZ, 0x30, !PT ;  /* 0x000000041c227c12 */ /* 0x000fca000f8e30ff */
[----:B------:R-:W0:Y:S01]  /*3b20*/  POPC R48, R48 ;  /* 0x0000003000307309 */ /* 0x000e220000000000 */
[----:B-----5:R-:W-:-:S13]  /*3b30*/  ISETP.NE.AND P0, PT, R24, R32, PT ;  /* 0x000000201800720c */ /* 0x020fda0003f05270 */
[----:B0--34-:R-:W-:Y:S05]  /*3b40*/  @P0 BRA `(.L_x_42) ;  /* 0x0000000000080947 */ /* 0x019fea0003800000 */
[----:B------:R-:W-:-:S06]  /*3b50*/  IMAD R45, R30, 0x4, R29 ;  /* 0x000000041e2d7824 */ /* 0x000fcc00078e021d */
[----:B------:R0:W3:Y:S02]  /*3b60*/  ATOMS.ADD R45, [R45], R48 ;  /* 0x000000302d2d738c */ /* 0x0000e40000000000 */
.L_x_42:
[----:B------:R-:W-:Y:S05]  /*3b70*/  BSYNC.RECONVERGENT B0 ;  /* 0x0000000000007941 */ /* 0x000fea0003800200 */
.L_x_41:
        /* <DEDUP_REMOVED lines=35> */
[----:B------:R-:W-:-:S06]  /*3db0*/  IMAD R36, R34, 0x4, R29 ;  /* 0x0000000422247824 */ /* 0x000fcc00078e021d */
[----:B------:R0:W3:Y:S02]  /*3dc0*/  ATOMS.ADD R36, [R36], R37 ;  /* 0x000000252424738c */ /* 0x0000e40000000000 */
.L_x_44:
[----:B------:R-:W-:Y:S05]  /*3dd0*/  BSYNC.RECONVERGENT B0 ;  /* 0x0000000000007941 */ /* 0x000fea0003800200 */
.L_x_43:
        /* <DEDUP_REMOVED lines=37> */
.L_x_46:
[----:B------:R-:W-:Y:S05]  /*4030*/  BSYNC.RECONVERGENT B0 ;  /* 0x0000000000007941 */ /* 0x000fea0003800200 */
.L_x_45:
        /* <DEDUP_REMOVED lines=37> */
.L_x_48:
[----:B------:R-:W-:Y:S05]  /*4290*/  BSYNC.RECONVERGENT B0 ;  /* 0x0000000000007941 */ /* 0x000fea0003800200 */
.L_x_47:
[----:B------:R-:W-:Y:S01]  /*42a0*/  R2P PR, R40, 0x7f ;  /* 0x0000007f28007804 */ /* 0x000fe20000000000 */
[----:B---3--:R3:W4:Y:S01]  /*42b0*/  SHFL.IDX PT, R32, R32, R55, 0x1f ;  /* 0x00001f3720207589 */ /* 0x00872200000e0000 */
[----:B------:R-:W-:Y:S01]  /*42c0*/  SHF.R.U32.HI R38, RZ, UR5, R12 ;  /* 0x00000005ff267c19 */ /* 0x000fe2000801160c */
[----:B------:R-:W-:Y:S01]  /*42d0*/  BSSY.RECONVERGENT B0, `(.L_x_49) ;  /* 0x0000022000007945 */ /* 0x000fe20003800200 */
[----:B------:R-:W-:Y:S02]  /*42e0*/  IMAD.MOV.U32 R30, RZ, RZ, RZ ;  /* 0x000000ffff1e7224 */ /* 0x000fe400078e00ff */
[----:B------:R-:W-:-:S07]  /*42f0*/  LOP3.LUT R38, R38, UR4, RZ, 0x30, !PT ;  /* 0x0000000426267c12 */ /* 0x000fce000f8e30ff */
        /* <DEDUP_REMOVED lines=31> */
.L_x_50:
[----:B------:R-:W-:Y:S05]  /*44f0*/  BSYNC.RECONVERGENT B0 ;  /* 0x0000000000007941 */ /* 0x000fea0003800200 */
.L_x_49:
        /* <DEDUP_REMOVED lines=9> */
[----:B------:R-:W-:Y:S02]  /*4590*/  @!P1 LOP3.LUT R39, RZ, R39, RZ, 0x33, !PT ;  /* 0x00000027ff279212 */ /* 0x000fe400078e33ff */
[----:B------:R-:W-:Y:S02]  /*45a0*/  VOTE.ANY R55, PT, P2 ;  /* 0x0000000000377806 */ /* 0x000fe400010e0100 */
[----:B------:R-:W-:-:S02]  /*45b0*/  LOP3.LUT R28, R39, R28, RZ, 0xc0, !PT ;  /* 0x0000001c271c7212 */ /* 0x000fc400078ec0ff */
[----:B------:R-:W-:Y:S02]  /*45c0*/  VOTE.ANY R39, PT, P3 ;  /* 0x0000000000277806 */ /* 0x000fe400018e0100 */
[----:B------:R-:W-:Y:S02]  /*45d0*/  @!P2 LOP3.LUT R55, RZ, R55, RZ, 0x33, !PT ;  /* 0x00000037ff37a212 */ /* 0x000fe400078e33ff */
[----:B------:R-:W-:Y:S02]  /*45e0*/  @!P3 LOP3.LUT R39, RZ, R39, RZ, 0x33, !PT ;  /* 0x00000027ff27b212 */ /* 0x000fe400078e33ff */
[----:B------:R-:W-:Y:S02]  /*45f0*/  LOP3.LUT R28, R55, R28, RZ, 0xc0, !PT ;  /* 0x0000001c371c7212 */ /* 0x000fe400078ec0ff */
[----:B------:R-:W-:Y:S02]  /*4600*/  LOP3.LUT P0, RZ, R38, 0x80, RZ, 0xc0, !PT ;  /* 0x0000008026ff7812 */ /* 0x000fe4000780c0ff */
[----:B------:R-:W-:-:S02]  /*4610*/  VOTE.ANY R55, PT, P4 ;  /* 0x0000000000377806 */ /* 0x000fc400020e0100 */
[----:B------:R-:W-:Y:S02]  /*4620*/  LOP3.LUT R28, R39, R28, RZ, 0xc0, !PT ;  /* 0x0000001c271c7212 */ /* 0x000fe400078ec0ff */
[----:B------:R-:W-:Y:S02]  /*4630*/  VOTE.ANY R39, PT, P5 ;  /* 0x0000000000277806 */ /* 0x000fe400028e0100 */
[----:B------:R-:W-:Y:S02]  /*4640*/  @!P4 LOP3.LUT R55, RZ, R55, RZ, 0x33, !PT ;  /* 0x00000037ff37c212 */ /* 0x000fe400078e33ff */
[----:B------:R-:W-:Y:S02]  /*4650*/  @!P5 LOP3.LUT R39, RZ, R39, RZ, 0x33, !PT ;  /* 0x00000027ff27d212 */ /* 0x000fe400078e33ff */
[----:B------:R-:W-:Y:S02]  /*4660*/  LOP3.LUT R28, R55, R28, RZ, 0xc0, !PT ;  /* 0x0000001c371c7212 */ /* 0x000fe400078ec0ff */
[----:B------:R-:W-:-:S02]  /*4670*/  VOTE.ANY R55, PT, P6 ;  /* 0x0000000000377806 */ /* 0x000fc400030e0100 */
[----:B------:R-:W-:Y:S02]  /*4680*/  LOP3.LUT R28, R39, R28, RZ, 0xc0, !PT ;  /* 0x0000001c271c7212 */ /* 0x000fe400078ec0ff */
[----:B------:R-:W-:Y:S02]  /*4690*/  VOTE.ANY R39, PT, P0 ;  /* 0x0000000000277806 */ /* 0x000fe400000e0100 */
[----:B------:R-:W-:Y:S02]  /*46a0*/  @!P6 LOP3.LUT R55, RZ, R55, RZ, 0x33, !PT ;  /* 0x00000037ff37e212 */ /* 0x000fe400078e33ff */
        /* <DEDUP_REMOVED lines=8> */
[----:B------:R-:W-:-:S05]  /*4730*/  IMAD R43, R38, 0x4, R29 ;  /* 0x00000004262b7824 */ /* 0x000fca00078e021d */
[----:B------:R0:W3:Y:S02]  /*4740*/  ATOMS.ADD R60, [R43], R28 ;  /* 0x0000001c2b3c738c */ /* 0x0000e40000000000 */
.L_x_52:
[----:B------:R-:W-:Y:S05]  /*4750*/  BSYNC.RECONVERGENT B0 ;  /* 0x0000000000007941 */ /* 0x000fea0003800200 */
.L_x_51:
[----:B------:R-:W-:Y:S01]  /*4760*/  R2P PR, R40, 0x7f ;  /* 0x0000007f28007804 */ /* 0x000fe20000000000 */
[----:B---3--:R3:W4:Y:S01]  /*4770*/  SHFL.IDX PT, R39, R60, R39, 0x1f ;  /* 0x00001f273c277589 */ /* 0x00872200000e0000 */
[----:B------:R-:W-:Y:S01]  /*4780*/  SHF.R.U32.HI R58, RZ, UR5, R16 ;  /* 0x00000005ff3a7c19 */ /* 0x000fe20008011610 */
[----:B------:R-:W-:Y:S01]  /*4790*/  BSSY.RECONVERGENT B0, `(.L_x_53) ;  /* 0x0000022000007945 */ /* 0x000fe20003800200 */
[----:B------:R-:W-:Y:S02]  /*47a0*/  IMAD.MOV.U32 R64, RZ, RZ, RZ ;  /* 0x000000ffff407224 */ /* 0x000fe400078e00ff */
[----:B------:R-:W-:-:S07]  /*47b0*/  LOP3.LUT R58, R58, UR4, RZ, 0x30, !PT ;  /* 0x000000043a3a7c12 */ /* 0x000fce000f8e30ff */
[----:B------:R-:W-:Y:S02]  /*47c0*/  VOTE.ANY R38, PT, P0 ;  /* 0x0000000000267806 */ /* 0x000fe400000e0100 */
[----:B0-----:R-:W-:Y:S02]  /*47d0*/  VOTE.ANY R43, PT, P1 ;  /* 0x00000000002b7806 */ /* 0x001fe400008e0100 */
[----:B------:R-:W-:Y:S02]  /*47e0*/  @!P0 LOP3.LUT R38, RZ, R38, RZ, 0x33, !PT ;  /* 0x00000026ff268212 */ /* 0x000fe400078e33ff */
[----:B------:R-:W-:Y:S02]  /*47f0*/  @!P1 LOP3.LUT R43, RZ, R43, RZ, 0x33, !PT ;  /* 0x0000002bff2b9212 */ /* 0x000fe400078e33ff */
[----:B------:R-:W-:Y:S02]  /*4800*/  LOP3.LUT P0, RZ, R40, 0x80, RZ, 0xc0, !PT ;  /* 0x0000008028ff7812 */ /* 0x000fe4000780c0ff */
[----:B------:R-:W-:-:S02]  /*4810*/  LOP3.LUT R38, R43, R38, RZ, 0xc0, !PT ;  /* 0x000000262b267212 */ /* 0x000fc400078ec0ff */
[----:B------:R-:W-:-:S04]  /*4820*/  VOTE.ANY R43, PT, P2 ;  /* 0x00000000002b7806 */ /* 0x000fc800010e0100 */
[----:B------:R-:W-:-:S04]  /*4830*/  @!P2 LOP3.LUT R43, RZ, R43, RZ, 0x33, !PT ;  /* 0x0000002bff2ba212 */ /* 0x000fc800078e33ff */
[----:B------:R-:W-:Y:S02]  /*4840*/  LOP3.LUT R38, R43, R38, RZ, 0xc0, !PT ;  /* 0x000000262b267212 */ /* 0x000fe400078ec0ff */
        /* <DEDUP_REMOVED lines=14> */
[----:B------:R-:W-:-:S04]  /*4930*/  LOP3.LUT R55, R43, R38, RZ, 0xc0, !PT ;  /* 0x000000262b377212 */ /* 0x000fc800078ec0ff */
[----:B------:R-:W0:Y:S01]  /*4940*/  FLO.U32 R43, R55 ;  /* 0x00000037002b7300 */ /* 0x000e2200000e0000 */
[----:B------:R-:W-:-:S07]  /*4950*/  LOP3.LUT R38, R14, R55, RZ, 0xc0, !PT ;  /* 0x000000370e267212 */ /* 0x000fce00078ec0ff */
[----:B------:R-:W1:Y:S01]  /*4960*/  POPC R38, R38 ;  /* 0x0000002600267309 */ /* 0x000e620000000000 */
[----:B0-----:R-:W-:-:S13]  /*4970*/  ISETP.NE.AND P0, PT, R24, R43, PT ;  /* 0x0000002b1800720c */ /* 0x001fda0003f05270 */
[----:B-1-34-:R-:W-:Y:S05]  /*4980*/  @P0 BRA `(.L_x_54) ;  /* 0x0000000000080947 */ /* 0x01afea0003800000 */
[----:B------:R-:W-:-:S05]  /*4990*/  IMAD R55, R40, 0x4, R29 ;  /* 0x0000000428377824 */ /* 0x000fca00078e021d */
[----:B------:R0:W1:Y:S02]  /*49a0*/  ATOMS.ADD R64, [R55], R38 ;  /* 0x000000263740738c */ /* 0x0000640000000000 */
.L_x_54:
[----:B------:R-:W-:Y:S05]  /*49b0*/  BSYNC.RECONVERGENT B0 ;  /* 0x0000000000007941 */ /* 0x000fea0003800200 */
.L_x_53:
[----:B------:R-:W-:Y:S01]  /*49c0*/  R2P PR, R58, 0x7f ;  /* 0x0000007f3a007804 */ /* 0x000fe20000000000 */
[----:B-1----:R1:W3:Y:S01]  /*49d0*/  SHFL.IDX PT, R43, R64, R43, 0x1f ;  /* 0x00001f2b402b7589 */ /* 0x0022e200000e0000 */
        /* <DEDUP_REMOVED lines=30> */
[----:B------:R-:W4:Y:S01]  /*4bc0*/  POPC R40, R40 ;  /* 0x0000002800287309 */ /* 0x000f220000000000 */
[----:B0-----:R-:W-:-:S13]  /*4bd0*/  ISETP.NE.AND P0, PT, R24, R55, PT ;  /* 0x000000371800720c */ /* 0x001fda0003f05270 */
[----:B-1-34-:R-:W-:Y:S05]  /*4be0*/  @P0 BRA `(.L_x_56) ;  /* 0x0000000000080947 */ /* 0x01afea0003800000 */
[----:B------:R-:W-:-:S05]  /*4bf0*/  IMAD R59, R58, 0x4, R29 ;  /* 0x000000043a3b7824 */ /* 0x000fca00078e021d */
[----:B------:R0:W1:Y:S02]  /*4c00*/  ATOMS.ADD R62, [R59], R40 ;  /* 0x000000283b3e738c */ /* 0x0000640000000000 */
.L_x_56:
[----:B------:R-:W-:Y:S05]  /*4c10*/  BSYNC.RECONVERGENT B0 ;  /* 0x0000000000007941 */ /* 0x000fea0003800200 */
.L_x_55:
[----:B------:R-:W-:Y:S01]  /*4c20*/  R2P PR, R60, 0x7f ;  /* 0x0000007f3c007804 */ /* 0x000fe20000000000 */
[----:B--2---:R-:W-:Y:S01]  /*4c30*/  IMAD.IADD R44, R44, 0x1, R47 ;  /* 0x000000012c2c7824 */ /* 0x004fe200078e022f */
[----:B------:R-:W-:Y:S01]  /*4c40*/  BSSY.RECONVERGENT B0, `(.L_x_57) ;  /* 0x0000025000007945 */ /* 0x000fe20003800200 */
[----:B------:R-:W-:Y:S02]  /*4c50*/  IMAD.IADD R46, R46, 0x1, R49 ;  /* 0x000000012e2e7824 */ /* 0x000fe400078e0231 */
[----:B-1----:R1:W2:Y:S01]  /*4c60*/  SHFL.IDX PT, R49, R62, R55, 0x1f ;  /* 0x00001f373e317589 */ /* 0x0022a200000e0000 */
[----:B------:R-:W-:-:S07]  /*4c70*/  IMAD.MOV.U32 R64, RZ, RZ, RZ ;  /* 0x000000ffff407224 */ /* 0x000fce00078e00ff */
[----:B------:R-:W-:Y:S02]  /*4c80*/  VOTE.ANY R58, PT, P0 ;  /* 0x00000000003a7806 */ /* 0x000fe400000e0100 */
[----:B------:R-:W-:Y:S02]  /*4c90*/  VOTE.ANY R47, PT, P1 ;  /* 0x00000000002f7806 */ /* 0x000fe400008e0100 */
        /* <DEDUP_REMOVED lines=22> */
[----:B------:R-:W-:Y:S02]  /*4e00*/  SHF.R.U32.HI R58, RZ, UR5, R6 ;  /* 0x00000005ff3a7c19 */ /* 0x000fe40008011606 */
[----:B0-----:R-:W0:Y:S01]  /*4e10*/  FLO.U32 R59, R61 ;  /* 0x0000003d003b7300 */ /* 0x001e2200000e0000 */
[----:B------:R-:W-:Y:S02]  /*4e20*/  LOP3.LUT R47, R14, R61, RZ, 0xc0, !PT ;  /* 0x0000003d0e2f7212 */ /* 0x000fe400078ec0ff */
[----:B------:R-:W-:-:S05]  /*4e30*/  LOP3.LUT R58, R58, UR4, RZ, 0x30, !PT ;  /* 0x000000043a3a7c12 */ /* 0x000fca000f8e30ff */
[----:B------:R-:W3:Y:S01]  /*4e40*/  POPC R47, R47 ;  /* 0x0000002f002f7309 */ /* 0x000ee20000000000 */
[----:B0-----:R-:W-:-:S13]  /*4e50*/  ISETP.NE.AND P0, PT, R24, R59, PT ;  /* 0x0000003b1800720c */ /* 0x001fda0003f05270 */
[----:B-123--:R-:W-:Y:S05]  /*4e60*/  @P0 BRA `(.L_x_58) ;  /* 0x0000000000080947 */ /* 0x00efea0003800000 */
[----:B------:R-:W-:-:S05]  /*4e70*/  IMAD R60, R60, 0x4, R29 ;  /* 0x000000043c3c7824 */ /* 0x000fca00078e021d */
[----:B------:R0:W1:Y:S02]  /*4e80*/  ATOMS.ADD R64, [R60], R47 ;  /* 0x0000002f3c40738c */ /* 0x0000640000000000 */
.L_x_58:
[----:B------:R-:W-:Y:S05]  /*4e90*/  BSYNC.RECONVERGENT B0 ;  /* 0x0000000000007941 */ /* 0x000fea0003800200 */
.L_x_57:
[----:B------:R-:W-:Y:S01]  /*4ea0*/  R2P PR, R58, 0x7f ;  /* 0x0000007f3a007804 */ /* 0x000fe20000000000 */
[----:B------:R-:W-:Y:S01]  /*4eb0*/  IMAD.IADD R52, R51, 0x1, R52 ;  /* 0x0000000133347824 */ /* 0x000fe200078e0234 */
[----:B-1----:R1:W2:Y:S01]  /*4ec0*/  SHFL.IDX PT, R64, R64, R59, 0x1f ;  /* 0x00001f3b40407589 */ /* 0x0022a200000e0000 */
[----:B------:R-:W-:Y:S01]  /*4ed0*/  BSSY.RECONVERGENT B0, `(.L_x_59) ;  /* 0x0000024000007945 */ /* 0x000fe20003800200 */
[----:B------:R-:W-:Y:S02]  /*4ee0*/  IMAD.IADD R56, R53, 0x1, R56 ;  /* 0x0000000135387824 */ /* 0x000fe400078e0238 */
[----:B------:R-:W-:-:S07]  /*4ef0*/  IMAD.MOV.U32 R62, RZ, RZ, RZ ;  /* 0x000000ffff3e7224 */ /* 0x000fce00078e00ff */
        /* <DEDUP_REMOVED lines=25> */
[----:B------:R-:W0:Y:S01]  /*5090*/  FLO.U32 R55, R61 ;  /* 0x0000003d00377300 */ /* 0x000e2200000e0000 */
[----:B------:R-:W-:Y:S02]  /*50a0*/  LOP3.LUT R51, R14, R61, RZ, 0xc0, !PT ;  /* 0x0000003d0e337212 */ /* 0x000fe400078ec0ff */
[----:B------:R-:W-:-:S05]  /*50b0*/  LOP3.LUT R60, R60, UR4, RZ, 0x30, !PT ;  /* 0x000000043c3c7c12 */ /* 0x000fca000f8e30ff */
[----:B------:R-:W3:Y:S01]  /*50c0*/  POPC R51, R51 ;  /* 0x0000003300337309 */ /* 0x000ee20000000000 */
[----:B0-----:R-:W-:-:S13]  /*50d0*/  ISETP.NE.AND P0, PT, R24, R55, PT ;  /* 0x000000371800720c */ /* 0x001fda0003f05270 */
[----:B-123--:R-:W-:Y:S05]  /*50e0*/  @P0 BRA `(.L_x_60) ;  /* 0x0000000000080947 */ /* 0x00efea0003800000 */
[----:B------:R-:W-:-:S05]  /*50f0*/  IMAD R58, R58, 0x4, R29 ;  /* 0x000000043a3a7824 */ /* 0x000fca00078e021d */
[----:B------:R0:W1:Y:S02]  /*5100*/  ATOMS.ADD R62, [R58], R51 ;  /* 0x000000333a3e738c */ /* 0x0000640000000000 */
.L_x_60:
[----:B------:R-:W-:Y:S05]  /*5110*/  BSYNC.RECONVERGENT B0 ;  /* 0x0000000000007941 */ /* 0x000fea0003800200 */
.L_x_59:
[----:B------:R-:W-:Y:S01]  /*5120*/  R2P PR, R60, 0x7f ;  /* 0x0000007f3c007804 */ /* 0x000fe20000000000 */
[----:B------:R-:W-:Y:S01]  /*5130*/  IMAD.IADD R48, R48, 0x1, R45 ;  /* 0x0000000130307824 */ /* 0x000fe200078e022d */
[----:B-1----:R1:W2:Y:S01]  /*5140*/  SHFL.IDX PT, R62, R62, R55, 0x1f ;  /* 0x00001f373e3e7589 */ /* 0x0022a200000e0000 */
[----:B------:R-:W-:Y:S01]  /*5150*/  BSSY.RECONVERGENT B0, `(.L_x_61) ;  /* 0x0000024000007945 */ /* 0x000fe20003800200 */
[----:B------:R-:W-:-:S09]  /*5160*/  IMAD.MOV.U32 R66, RZ, RZ, RZ ;  /* 0x000000ffff427224 */ /* 0x000fd200078e00ff */
        /* <DEDUP_REMOVED lines=23> */
[----:B------:R-:W-:Y:S01]  /*52e0*/  LOP3.LUT R53, R58, R53, RZ, 0xc0, !PT ;  /* 0x000000353a357212 */ /* 0x000fe200078ec0ff */
[----:B------:R-:W-:Y:S01]  /*52f0*/  IMAD.IADD R58, R37, 0x1, R36 ;  /* 0x00000001253a7824 */ /* 0x000fe200078e0224 */
        /* <DEDUP_REMOVED lines=9> */
.L_x_62:
[----:B------:R-:W-:Y:S05]  /*5390*/  BSYNC.RECONVERGENT B0 ;  /* 0x0000000000007941 */ /* 0x000fea0003800200 */
.L_x_61:
[----:B------:R-:W-:Y:S01]  /*53a0*/  R2P PR, R36, 0x7f ;  /* 0x0000007f24007804 */ /* 0x000fe20000000000 */
[----:B------:R-:W-:Y:S01]  /*53b0*/  IMAD.IADD R34, R35, 0x1, R34 ;  /* 0x0000000123227824 */ /* 0x000fe200078e0222 */
[----:B------:R-:W-:Y:S01]  /*53c0*/  BSSY.RECONVERGENT B0, `(.L_x_63) ;  /* 0x0000022000007945 */ /* 0x000fe20003800200 */
[----:B------:R-:W-:-:S10]  /*53d0*/  IMAD.MOV.U32 R55, RZ, RZ, RZ ;  /* 0x000000ffff377224 */ /* 0x000fd400078e00ff */
        /* <DEDUP_REMOVED lines=24> */
[----:B-1----:R0:W1:Y:S02]  /*5560*/  SHFL.IDX PT, R60, R66, R45, 0x1f ;  /* 0x00001f2d423c7589 */ /* 0x00206400000e0000 */
[----:B------:R-:W2:Y:S01]  /*5570*/  FLO.U32 R59, R53 ;  /* 0x00000035003b7300 */ /* 0x000ea200000e0000 */
[----:B------:R-:W-:-:S07]  /*5580*/  LOP3.LUT R35, R14, R53, RZ, 0xc0, !PT ;  /* 0x000000350e237212 */ /* 0x000fce00078ec0ff */
[----:B------:R-:W3:Y:S01]  /*5590*/  POPC R35, R35 ;  /* 0x0000002300237309 */ /* 0x000ee20000000000 */
[----:B--2---:R-:W-:-:S13]  /*55a0*/  ISETP.NE.AND P0, PT, R24, R59, PT ;  /* 0x0000003b1800720c */ /* 0x004fda0003f05270 */
[----:B01-3--:R-:W-:Y:S05]  /*55b0*/  @P0 BRA `(.L_x_64) ;  /* 0x0000000000080947 */ /* 0x00bfea0003800000 */
[----:B------:R-:W-:-:S05]  /*55c0*/  IMAD R36, R36, 0x4, R29 ;  /* 0x0000000424247824 */ /* 0x000fca00078e021d */
[----:B------:R0:W1:Y:S02]  /*55d0*/  ATOMS.ADD R55, [R36], R35 ;  /* 0x000000232437738c */ /* 0x0000640000000000 */
.L_x_64:
[----:B------:R-:W-:Y:S05]  /*55e0*/  BSYNC.RECONVERGENT B0 ;  /* 0x0000000000007941 */ /* 0x000fea0003800200 */
.L_x_63:
[----:B------:R-:W-:Y:S01]  /*55f0*/  R2P PR, R26, 0x7f ;  /* 0x0000007f1a007804 */ /* 0x000fe20000000000 */
[----:B01----:R0:W1:Y:S01]  /*5600*/  SHFL.IDX PT, R36, R55, R59, 0x1f ;  /* 0x00001f3b37247589 */ /* 0x00306200000e0000 */
[----:B------:R-:W-:Y:S11]  /*5610*/  BSSY.RECONVERGENT B0, `(.L_x_65) ;  /* 0x0000021000007945 */ /* 0x000ff60003800200 */
[----:B------:R-:W-:-:S02]  /*5620*/  VOTE.ANY R45, PT, P0 ;  /* 0x00000000002d7806 */ /* 0x000fc400000e0100 */
[----:B------:R-:W-:Y:S02]  /*5630*/  VOTE.ANY R66, PT, P1 ;  /* 0x0000000000427806 */ /* 0x000fe400008e0100 */
[----:B------:R-:W-:Y:S02]  /*5640*/  @!P0 LOP3.LUT R45, RZ, R45, RZ, 0x33, !PT ;  /* 0x0000002dff2d8212 */ /* 0x000fe400078e33ff */
[----:B------:R-:W-:Y:S02]  /*5650*/  @!P1 LOP3.LUT R66, RZ, R66, RZ, 0x33, !PT ;  /* 0x00000042ff429212 */ /* 0x000fe400078e33ff */
[----:B------:R-:W-:Y:S02]  /*5660*/  LOP3.LUT P0, RZ, R26, 0x80, RZ, 0xc0, !PT ;  /* 0x000000801aff7812 */ /* 0x000fe4000780c0ff */
        /* <DEDUP_REMOVED lines=19> */
[----:B------:R-:W2:Y:S01]  /*57a0*/  FLO.U32 R53, R45 ;  /* 0x0000002d00357300 */ /* 0x000ea200000e0000 */
[----:B------:R-:W-:-:S07]  /*57b0*/  LOP3.LUT R14, R14, R45, RZ, 0xc0, !PT ;  /* 0x0000002d0e0e7212 */ /* 0x000fce00078ec0ff */
[----:B0-----:R0:W3:Y:S01]  /*57c0*/  POPC R55, R14 ;  /* 0x0000000e00377309 */ /* 0x0010e20000000000 */
[----:B--2---:R-:W-:Y:S01]  /*57d0*/  ISETP.NE.AND P0, PT, R24, R53, PT ;  /* 0x000000351800720c */ /* 0x004fe20003f05270 */
[----:B------:R-:W-:-:S12]  /*57e0*/  IMAD.MOV.U32 R24, RZ, RZ, RZ ;  /* 0x000000ffff187224 */ /* 0x000fd800078e00ff */
[----:B01-3--:R-:W-:Y:S05]  /*57f0*/  @P0 BRA `(.L_x_66) ;  /* 0x0000000000080947 */ /* 0x00bfea0003800000 */
[----:B------:R-:W-:-:S06]  /*5800*/  IMAD R24, R26, 0x4, R29 ;  /* 0x000000041a187824 */ /* 0x000fcc00078e021d */
[----:B------:R0:W1:Y:S02]  /*5810*/  ATOMS.ADD R24, [R24], R55 ;  /* 0x000000371818738c */ /* 0x0000640000000000 */
.L_x_66:
[----:B------:R-:W-:Y:S05]  /*5820*/  BSYNC.RECONVERGENT B0 ;  /* 0x0000000000007941 */ /* 0x000fea0003800200 */
.L_x_65:
[----:B------:R-:W-:Y:S01]  /*5830*/  BAR.SYNC.DEFER_BLOCKING 0x0 ;  /* 0x0000000000007b1d */ /* 0x000fe20000010000 */
[----:B------:R-:W-:Y:S01]  /*5840*/  IMAD.IADD R26, R40, 0x1, R49 ;  /* 0x00000001281a7824 */ /* 0x000fe200078e0231 */
[----:B------:R-:W-:Y:S01]  /*5850*/  ISETP.NE.AND P0, PT, R50, RZ, PT ;  /* 0x000000ff3200720c */ /* 0x000fe20003f05270 */
[----:B------:R-:W-:Y:S02]  /*5860*/  IMAD.IADD R28, R28, 0x1, R39 ;  /* 0x000000011c1c7824 */ /* 0x000fe400078e0227 */
[----:B------:R-:W-:Y:S01]  /*5870*/  IMAD R40, R44, 0x4, R7 ;  /* 0x000000042c287824 */ /* 0x000fe200078e0207 */
[----:B------:R-:W-:Y:S01]  /*5880*/  BSSY B1, `(.L_x_67) ;  /* 0x000005c000017945 */ /* 0x000fe20003800000 */
[----:B------:R-:W-:Y:S01]  /*5890*/  IMAD.IADD R14, R38, 0x1, R43 ;  /* 0x00000001260e7824 */ /* 0x000fe200078e022b */
[----:B-1----:R-:W1:Y:S01]  /*58a0*/  SHFL.IDX PT, R24, R24, R53, 0x1f ;  /* 0x00001f3518187589 */ /* 0x002e6200000e0000 */
[----:B------:R-:W-:Y:S02]  /*58b0*/  IMAD R39, R46, 0x4, R7 ;  /* 0x000000042e277824 */ /* 0x000fe400078e0207 */
[----:B------:R-:W-:-:S02]  /*58c0*/  IMAD.IADD R60, R37, 0x1, R60 ;  /* 0x00000001253c7824 */ /* 0x000fc400078e023c */
[--C-:B------:R-:W-:Y:S02]  /*58d0*/  IMAD R38, R52, 0x4, R7.reuse ;  /* 0x0000000434267824 */ /* 0x100fe400078e0207 */
[----:B------:R-:W-:Y:S02]  /*58e0*/  IMAD.IADD R32, R33, 0x1, R32 ;  /* 0x0000000121207824 */ /* 0x000fe400078e0220 */
[----:B------:R-:W-:Y:S02]  /*58f0*/  IMAD.IADD R44, R35, 0x1, R36 ;  /* 0x00000001232c7824 */ /* 0x000fe400078e0224 */
[--C-:B------:R-:W-:Y:S02]  /*5900*/  IMAD R37, R56, 0x4, R7.reuse ;  /* 0x0000000438257824 */ /* 0x100fe400078e0207 */
[----:B------:R-:W-:Y:S02]  /*5910*/  IMAD.IADD R30, R31, 0x1, R30 ;  /* 0x000000011f1e7824 */ /* 0x000fe400078e021e */
[--C-:B------:R-:W-:Y:S01]  /*5920*/  IMAD R36, R48, 0x4, R7.reuse ;  /* 0x0000000430247824 */ /* 0x100fe200078e0207 */
[----:B------:R2:W-:Y:S01]  /*5930*/  STS [R40+-0x4], R27 ;  /* 0xfffffc1b28007388 */ /* 0x0005e20000000800 */
[----:B------:R-:W-:-:S02]  /*5940*/  IMAD R35, R58, 0x4, R7 ;  /* 0x000000043a237824 */ /* 0x000fc400078e0207 */
[--C-:B------:R-:W-:Y:S01]  /*5950*/  IMAD R34, R34, 0x4, R7.reuse ;  /* 0x0000000422227824 */ /* 0x100fe200078e0207 */
[----:B------:R-:W-:Y:S01]  /*5960*/  STS [R39+-0x4], R22 ;  /* 0xfffffc1627007388 */ /* 0x000fe20000000800 */
[--C-:B------:R-:W-:Y:S02]  /*5970*/  IMAD R33, R32, 0x4, R7.reuse ;  /* 0x0000000420217824 */ /* 0x100fe400078e0207 */
[----:B------:R-:W-:Y:S01]  /*5980*/  IMAD.IADD R64, R47, 0x1, R64 ;  /* 0x000000012f407824 */ /* 0x000fe200078e0240 */
[----:B------:R-:W-:Y:S01]  /*5990*/  STS [R38+-0x4], R21 ;  /* 0xfffffc1526007388 */ /* 0x000fe20000000800 */
[--C-:B------:R-:W-:Y:S02]  /*59a0*/  IMAD R32, R30, 0x4, R7.reuse ;  /* 0x000000041e207824 */ /* 0x100fe400078e0207 */
[----:B------:R-:W-:Y:S01]  /*59b0*/  IMAD.IADD R62, R51, 0x1, R62 ;  /* 0x00000001333e7824 */ /* 0x000fe200078e023e */
[----:B------:R-:W-:Y:S01]  /*59c0*/  STS [R37+-0x4], R18 ;  /* 0xfffffc1225007388 */ /* 0x000fe20000000800 */
[----:B------:R-:W-:-:S02]  /*59d0*/  IMAD R31, R28, 0x4, R7 ;  /* 0x000000041c1f7824 */ /* 0x000fc400078e0207 */
[--C-:B------:R-:W-:Y:S01]  /*59e0*/  IMAD R30, R14, 0x4, R7.reuse ;  /* 0x000000040e1e7824 */ /* 0x100fe200078e0207 */
[----:B------:R-:W-:Y:S01]  /*59f0*/  STS [R36+-0x4], R23 ;  /* 0xfffffc1724007388 */ /* 0x000fe20000000800 */
[--C-:B------:R-:W-:Y:S02]  /*5a00*/  IMAD R29, R26, 0x4, R7.reuse ;  /* 0x000000041a1d7824 */ /* 0x100fe400078e0207 */
[----:B-1----:R-:W-:Y:S01]  /*5a10*/  IMAD.IADD R24, R55, 0x1, R24 ;  /* 0x0000000137187824 */ /* 0x002fe200078e0218 */
[----:B------:R-:W-:Y:S01]  /*5a20*/  STS [R35+-0x4], R20 ;  /* 0xfffffc1423007388 */ /* 0x000fe20000000800 */
[--C-:B------:R-:W-:Y:S02]  /*5a30*/  IMAD R28, R64, 0x4, R7.reuse ;  /* 0x00000004401c7824 */ /* 0x100fe400078e0207 */
[--C-:B--2---:R-:W-:Y:S01]  /*5a40*/  IMAD R27, R62, 0x4, R7.reuse ;  /* 0x000000043e1b7824 */ /* 0x104fe200078e0207 */
[----:B------:R1:W-:Y:S01]  /*5a50*/  STS [R34+-0x4], R25 ;  /* 0xfffffc1922007388 */ /* 0x0003e20000000800 */
[----:B------:R-:W-:-:S02]  /*5a60*/  IMAD R26, R60, 0x4, R7 ;  /* 0x000000043c1a7824 */ /* 0x000fc400078e0207 */
[--C-:B------:R-:W-:Y:S01]  /*5a70*/  IMAD R24, R24, 0x4, R7.reuse ;  /* 0x0000000418187824 */ /* 0x100fe200078e0207 */
[----:B------:R-:W-:Y:S04]  /*5a80*/  STS [R33+-0x4], R10 ;  /* 0xfffffc0a21007388 */ /* 0x000fe80000000800 */
[----:B------:R-:W-:Y:S01]  /*5a90*/  STS [R32+-0x4], R17 ;  /* 0xfffffc1120007388 */ /* 0x000fe20000000800 */
[----:B-1----:R-:W-:-:S03]  /*5aa0*/  IMAD R25, R44, 0x4, R7 ;  /* 0x000000042c197824 */ /* 0x002fc600078e0207 */
[----:B------:R-:W-:Y:S04]  /*5ab0*/  STS [R31+-0x4], R12 ;  /* 0xfffffc0c1f007388 */ /* 0x000fe80000000800 */
[----:B------:R1:W-:Y:S04]  /*5ac0*/  STS [R30+-0x4], R19 ;  /* 0xfffffc131e007388 */ /* 0x0003e80000000800 */
[----:B------:R2:W-:Y:S04]  /*5ad0*/  STS [R29+-0x4], R16 ;  /* 0xfffffc101d007388 */ /* 0x0005e80000000800 */
[----:B------:R2:W-:Y:S01]  /*5ae0*/  STS [R28+-0x4], R9 ;  /* 0xfffffc091c007388 */ /* 0x0005e20000000800 */
[----:B-1----:R-:W-:-:S03]  /*5af0*/  IMAD R19, R3, 0x8, R7 ;  /* 0x0000000803137824 */ /* 0x002fc600078e0207 */
[----:B------:R2:W-:Y:S04]  /*5b00*/  STS [R27+-0x4], R6 ;  /* 0xfffffc061b007388 */ /* 0x0005e80000000800 */
[----:B------:R2:W-:Y:S04]  /*5b10*/  STS [R26+-0x4], R11 ;  /* 0xfffffc0b1a007388 */ /* 0x0005e80000000800 */
[----:B------:R2:W-:Y:S04]  /*5b20*/  STS [R25+-0x4], R8 ;  /* 0xfffffc0819007388 */ /* 0x0005e80000000800 */
[----:B------:R2:W-:Y:S01]  /*5b30*/  STS [R24+-0x4], R13 ;  /* 0xfffffc0d18007388 */ /* 0x0005e20000000800 */
[----:B------:R-:W-:Y:S05]  /*5b40*/  @P0 BRA `(.L_x_68) ;  /* 0x0000000000bc0947 */ /* 0x000fea0003800000 */
[----:B------:R-:W1:Y:S02]  /*5b50*/  LDCU.64 UR8, c[0x0][0x398] ;  /* 0x00007300ff0877ac */ /* 0x000e640008000a00 */
[----:B-1----:R-:W-:-:S04]  /*5b60*/  LEA R10, P0, R3, UR8, 0x3 ;  /* 0x00000008030a7c11 */ /* 0x002fc8000f8018ff */
[----:B--2---:R-:W-:-:S05]  /*5b70*/  LEA.HI.X R11, R3, UR9, RZ, 0x3, P0 ;  /* 0x00000009030b7c11 */ /* 0x004fca00080f1cff */
[----:B------:R-:W2:Y:S01]  /*5b80*/  LDG.E.64 R8, desc[UR6][R10.64] ;  /* 0x000000060a087981 */ /* 0x000ea2000c1e1b00 */
[----:B------:R-:W-:Y:S02]  /*5b90*/  SHF.R.S32.HI R13, RZ, 0x1f, R15 ;  /* 0x0000001fff0d7819 */ /* 0x000fe4000001140f */
[----:B--2---:R-:W-:-:S05]  /*5ba0*/  IADD3 R8, P0, PT, -R15, R8, RZ ;  /* 0x000000080f087210 */ /* 0x004fca0007f1e1ff */
[----:B------:R-:W-:Y:S01]  /*5bb0*/  IMAD.X R9, R9, 0x1, ~R13, P0 ;  /* 0x0000000109097824 */ /* 0x000fe200000e0e0d */
[----:B------:R-:W-:Y:S01]  /*5bc0*/  ISETP.GE.AND P0, PT, R42, 0x1, PT ;  /* 0x000000012a00780c */ /* 0x000fe20003f06270 */
[----:B------:R-:W-:-:S03]  /*5bd0*/  IMAD.MOV.U32 R13, RZ, RZ, R0 ;  /* 0x000000ffff0d7224 */ /* 0x000fc600078e0000 */
[----:B------:R1:W-:Y:S09]  /*5be0*/  STS.64 [R19+0x6600], R8 ;  /* 0x0066000813007388 */ /* 0x0003f20000000a00 */
[----:B------:R-:W-:Y:S05]  /*5bf0*/  @!P0 BRA `(.L_x_69) ;  /* 0x00000000006c8947 */ /* 0x000fea0003800000 */
[----:B------:R-:W-:Y:S01]  /*5c00*/  BSSY B0, `(.L_x_70) ;  /* 0x0000019000007945 */ /* 0x000fe20003800000 */
[----:B------:R-:W-:Y:S02]  /*5c10*/  IMAD.MOV.U32 R6, RZ, RZ, -0x1 ;  /* 0xffffffffff067424 */ /* 0x000fe400078e00ff */
[----:B------:R-:W-:Y:S02]  /*5c20*/  IMAD.MOV.U32 R10, RZ, RZ, R42 ;  /* 0x000000ffff0a7224 */ /* 0x000fe400078e002a */
[----:B------:R-:W-:-:S07]  /*5c30*/  IMAD.MOV.U32 R13, RZ, RZ, R0 ;  /* 0x000000ffff0d7224 */ /* 0x000fce00078e0000 */
.L_x_74:
[----:B-1----:R-:W1:Y:S01]  /*5c40*/  LDC.64 R8, c[0x0][0x380] ;  /* 0x0000e000ff087b82 */ /* 0x002e620000000a00 */
[----:B------:R-:W-:Y:S01]  /*5c50*/  VIADD R17, R10, 0xffffffff ;  /* 0xffffffff0a117836 */ /* 0x000fe20000000000 */
[----:B------:R-:W-:Y:S03]  /*5c60*/  BSSY B2, `(.L_x_71) ;  /* 0x0000008000027945 */ /* 0x000fe60003800000 */
[----:B------:R-:W-:-:S04]  /*5c70*/  IMAD R11, R17, 0x100, R3 ;  /* 0x00000100110b7824 */ /* 0x000fc800078e0203 */
[----:B-1----:R-:W-:-:S07]  /*5c80*/  IMAD.WIDE R8, R11, 0x4, R8 ;  /* 0x000000040b087825 */ /* 0x002fce00078e0208 */
.L_x_72:
[----:B------:R-:W-:Y:S05]  /*5c90*/  YIELD ;  /* 0x0000000000007946 */ /* 0x000fea0003800000 */
[----:B------:R1:W-:Y:S06]  /*5ca0*/  MEMBAR.SC.CTA ;  /* 0x0000000000007992 */ /* 0x0003ec0000000000 */
[----:B-1----:R-:W2:Y:S02]  /*5cb0*/  LDG.E.STRONG.SYS R11, desc[UR6][R8.64] ;  /* 0x00000006080b7981 */ /* 0x002ea4000c1f5900 */
[----:B--2---:R-:W-:-:S13]  /*5cc0*/  ISETP.NE.AND P0, PT, R11, RZ, PT ;  /* 0x000000ff0b00720c */ /* 0x004fda0003f05270 */
[----:B------:R-:W-:Y:S05]  /*5cd0*/  @!P0 BRA `(.L_x_72) ;  /* 0xfffffffc00ec8947 */ /* 0x000fea000383ffff */
[----:B------:R-:W-:Y:S05]  /*5ce0*/  BSYNC B2 ;  /* 0x0000000000027941 */ /* 0x000fea0003800000 */
.L_x_71:
[----:B------:R-:W-:Y:S01]  /*5cf0*/  BSSY.RECONVERGENT B2, `(.L_x_73) ;  /* 0x0000006000027945 */ /* 0x000fe20003800200 */
[C---:B------:R-:W-:Y:S02]  /*5d00*/  ISETP.GT.AND P0, PT, R11.reuse, -0x1, PT ;  /* 0xffffffff0b00780c */ /* 0x040fe40003f04270 */
[----:B------:R-:W-:Y:S01]  /*5d10*/  LOP3.LUT R8, R11, 0x3fffffff, RZ, 0xc0, !PT ;  /* 0x3fffffff0b087812 */ /* 0x000fe200078ec0ff */
[----:B------:R-:W-:Y:S05]  /*5d20*/  WARPSYNC.EXCLUSIVE R6 ;  /* 0x0000000006007348 */ /* 0x000fea0003a00000 */
[----:B------:R-:W-:-:S05]  /*5d30*/  IMAD.IADD R13, R8, 0x1, R13 ;  /* 0x00000001080d7824 */ /* 0x000fca00078e020d */
[----:B------:R-:W-:-:S07]  /*5d40*/  VOTE.ANY R6, PT, P0 ;  /* 0x0000000000067806 */ /* 0x000fce00000e0100 */
[----:B------:R-:W-:Y:S05]  /*5d50*/  BSYNC.RECONVERGENT B2 ;  /* 0x0000000000027941 */ /* 0x000fea0003800200 */
.L_x_73:
[----:B------:R-:W-:Y:S01]  /*5d60*/  ISETP.GT.U32.AND P1, PT, R10, 0x1, PT ;  /* 0x000000010a00780c */ /* 0x000fe20003f24070 */
[----:B------:R-:W-:-:S12]  /*5d70*/  IMAD.MOV.U32 R10, RZ, RZ, R17 ;  /* 0x000000ffff0a7224 */ /* 0x000fd800078e0011 */
[----:B------:R-:W-:Y:S05]  /*5d80*/  @P0 BRA P1, `(.L_x_74) ;  /* 0xfffffffc00ac0947 */ /* 0x000fea000083ffff */
[----:B------:R-:W-:Y:S05]  /*5d90*/  BSYNC B0 ;  /* 0x0000000000007941 */ /* 0x000fea0003800000 */
.L_x_70:
[----:B------:R2:W3:Y:S02]  /*5da0*/  LDS.64 R8, [R19+0x6600] ;  /* 0x0066000013087984 */ /* 0x0004e40000000a00 */
.L_x_69:
[----:B------:R-:W4:Y:S01]  /*5db0*/  LDC.64 R10, c[0x0][0x380] ;  /* 0x0000e000ff0a7b82 */ /* 0x000f220000000a00 */
[C---:B------:R-:W-:Y:S01]  /*5dc0*/  IMAD.IADD R17, R13.reuse, 0x1, -R0 ;  /* 0x000000010d117824 */ /* 0x040fe200078e0a00 */
[----:B------:R-:W-:Y:S01]  /*5dd0*/  LOP3.LUT R13, R13, 0x80000000, RZ, 0xfc, !PT ;  /* 0x800000000d0d7812 */ /* 0x000fe200078efcff */
[----:B------:R-:W-:-:S03]  /*5de0*/  IMAD R21, R42, 0x100, R3 ;  /* 0x000001002a157824 */ /* 0x000fc600078e0203 */
[----:B-1-3--:R-:W-:-:S04]  /*5df0*/  IADD3 R8, P0, PT, R17, R8, RZ ;  /* 0x0000000811087210 */ /* 0x00afc80007f1e0ff */
[----:B------:R-:W-:-:S05]  /*5e00*/  LEA.HI.X.SX32 R9, R17, R9, 0x1, P0 ;  /* 0x0000000911097211 */ /* 0x000fca00000f0eff */
[----:B------:R1:W-:Y:S01]  /*5e10*/  STS.64 [R19+0x6600], R8 ;  /* 0x0066000813007388 */ /* 0x0003e20000000a00 */
[----:B----4-:R-:W-:-:S05]  /*5e20*/  IMAD.WIDE R10, R21, 0x4, R10 ;  /* 0x00000004150a7825 */ /* 0x010fca00078e020a */
[----:B------:R1:W-:Y:S02]  /*5e30*/  STG.E.STRONG.SYS desc[UR6][R10.64], R13 ;  /* 0x0000000d0a007986 */ /* 0x0003e4000c115906 */
.L_x_68:
[----:B------:R-:W-:Y:S05]  /*5e40*/  BSYNC B1 ;  /* 0x0000000000017941 */ /* 0x000fea0003800000 */
.L_x_67:
[----:B------:R-:W3:Y:S01]  /*5e50*/  LDC R23, c[0x0][0x3c0] ;  /* 0x0000f000ff177b82 */ /* 0x000ee20000000800 */
[----:B--2---:R-:W-:-:S07]  /*5e60*/  VIADD R6, R54, 0x1980 ;  /* 0x0000198036067836 */ /* 0x004fce0000000000 */
[----:B-1----:R-:W1:Y:S01]  /*5e70*/  LDC.64 R10, c[0x0][0x390] ;  /* 0x0000e400ff0a7b82 */ /* 0x002e620000000a00 */
[----:B---3--:R-:W-:Y:S02]  /*5e80*/  ISETP.GE.AND P0, PT, R6, R23, PT ;  /* 0x000000170600720c */ /* 0x008fe40003f06270 */
[----:B-1----:R-:W-:-:S04]  /*5e90*/  ISETP.EQ.U32.AND P1, PT, R10, RZ, PT ;  /* 0x000000ff0a00720c */ /* 0x002fc80003f22070 */
[----:B------:R-:W-:-:S04]  /*5ea0*/  ISETP.EQ.OR.EX P0, PT, R11, RZ, !P0, P1 ;  /* 0x000000ff0b00720c */ /* 0x000fc80004702710 */
[----:B------:R-:W-:-:S13]  /*5eb0*/  ISETP.GT.U32.OR P0, PT, R3, 0xff, P0 ;  /* 0x000000ff0300780c */ /* 0x000fda0000704470 */
[----:B------:R-:W-:Y:S05]  /*5ec0*/  @P0 BRA `(.L_x_75) ;  /* 0x0000000000200947 */ /* 0x000fea0003800000 */
[----:B------:R-:W1:Y:S01]  /*5ed0*/  LDS.64 R8, [R19+0x6600] ;  /* 0x0066000013087984 */ /* 0x000e620000000a00 */
[C---:B------:R-:W-:Y:S02]  /*5ee0*/  LEA R10, P2, R3.reuse, R10, 0x3 ;  /* 0x0000000a030a7211 */ /* 0x040fe400078418ff */
[--C-:B------:R-:W-:Y:S02]  /*5ef0*/  SHF.R.S32.HI R13, RZ, 0x1f, R0.reuse ;  /* 0x0000001fff0d7819 */ /* 0x100fe40000011400 */
[----:B------:R-:W-:Y:S02]  /*5f00*/  LEA.HI.X R11, R3, R11, RZ, 0x3, P2 ;  /* 0x0000000b030b7211 */ /* 0x000fe400010f1cff */
[----:B-1----:R-:W-:Y:S02]  /*5f10*/  IADD3 R8, P0, P1, R8, R15, R0 ;  /* 0x0000000f08087210 */ /* 0x002fe4000791e000 */
[----:B------:R-:W-:-:S04]  /*5f20*/  SHF.R.S32.HI R15, RZ, 0x1f, R15 ;  /* 0x0000001fff0f7819 */ /* 0x000fc8000001140f */
[----:B------:R-:W-:-:S05]  /*5f30*/  IADD3.X R9, PT, PT, R9, R15, R13, P0, P1 ;  /* 0x0000000f09097210 */ /* 0x000fca00007e240d */
[----:B------:R1:W-:Y:S02]  /*5f40*/  STG.E.64 desc[UR6][R10.64], R8 ;  /* 0x000000080a007986 */ /* 0x0003e4000c101b06 */
.L_x_75:
[----:B------:R-:W-:Y:S01]  /*5f50*/  ISETP.GT.AND P0, PT, R6, R23, PT ;  /* 0x000000170600720c */ /* 0x000fe20003f04270 */
[----:B------:R-:W-:Y:S05]  /*5f60*/  WARPSYNC.ALL ;  /* 0x0000000000007948 */ /* 0x000fea0003800000 */
[----:B------:R-:W-:Y:S01]  /*5f70*/  BAR.SYNC.DEFER_BLOCKING 0x0 ;  /* 0x0000000000007b1d */ /* 0x000fe20000010000 */
[----:B------:R-:W-:-:S06]  /*5f80*/  IMAD R22, R3, 0x4, R7 ;  /* 0x0000000403167824 */ /* 0x000fcc00078e0207 */
[----:B------:R-:W-:Y:S05]  /*5f90*/  @P0 BRA `(.L_x_76) ;  /* 0x0000000c003c0947 */ /* 0x000fea0003800000 */
[----:B------:R-:W2:Y:S01]  /*5fa0*/  LDS R0, [R22] ;  /* 0x0000000016007984 */ /* 0x000ea20000000800 */
[----:B------:R-:W2:Y:S01]  /*5fb0*/  LDCU UR5, c[0x0][0x3c4] ;  /* 0x00007880ff0577ac */ /* 0x000ea20008000800 */
[----:B------:R-:W3:Y:S01]  /*5fc0*/  LDCU.64 UR8, c[0x0][0x3a0] ;  /* 0x00007400ff0877ac */ /* 0x000ee20008000a00 */
[----:B--2---:R-:W-:Y:S02]  /*5fd0*/  SHF.R.U32.HI R6, RZ, UR5, R0 ;  /* 0x00000005ff067c19 */ /* 0x004fe40008011600 */
[----:B------:R-:W-:Y:S02]  /*5fe0*/  LOP3.LUT R15, R0, 0x80000000, RZ, 0x3c, !PT ;  /* 0x80000000000f7812 */ /* 0x000fe400078e3cff */
[----:B------:R-:W-:-:S05]  /*5ff0*/  LOP3.LUT R6, R6, UR4, RZ, 0x30, !PT ;  /* 0x0000000406067c12 */ /* 0x000fca000f8e30ff */
[----:B-1----:R-:W-:-:S06]  /*6000*/  IMAD R8, R6, 0x8, R7 ;  /* 0x0000000806087824 */ /* 0x002fcc00078e0207 */
[----:B------:R-:W1:Y:S02]  /*6010*/  LDS.64 R8, [R8+0x6600] ;  /* 0x0066000008087984 */ /* 0x000e640000000a00 */
[----:B-1----:R-:W-:-:S05]  /*6020*/  IADD3 R6, P1, PT, R8, R3, RZ ;  /* 0x0000000308067210 */ /* 0x002fca0007f3e0ff */
[----:B------:R-:W-:Y:S01]  /*6030*/  IMAD.X R9, RZ, RZ, R9, P1 ;  /* 0x000000ffff097224 */ /* 0x000fe200008e0609 */
[----:B---3--:R-:W-:-:S04]  /*6040*/  LEA R10, P1, R6, UR8, 0x2 ;  /* 0x00000008060a7c11 */ /* 0x008fc8000f8210ff */
[----:B------:R-:W-:-:S05]  /*6050*/  LEA.HI.X R11, R6, UR9, R9, 0x2, P1 ;  /* 0x00000009060b7c11 */ /* 0x000fca00088f1409 */
[----:B------:R-:W-:Y:S01]  /*6060*/  STG.E desc[UR6][R10.64], R15 ;  /* 0x0000000f0a007986 */ /* 0x000fe2000c101906 */
[----:B------:R-:W-:-:S03]  /*6070*/  NOP ;  /* 0x0000000000007918 */ /* 0x000fc60000000000 */
[----:B------:R-:W1:Y:S02]  /*6080*/  LDS R0, [R22+0x600] ;  /* 0x0006000016007984 */ /* 0x000e640000000800 */
[----:B-1----:R-:W-:Y:S02]  /*6090*/  SHF.R.U32.HI R6, RZ, UR5, R0 ;  /* 0x00000005ff067c19 */ /* 0x002fe40008011600 */
[----:B------:R-:W-:Y:S02]  /*60a0*/  LOP3.LUT R15, R0, 0x80000000, RZ, 0x3c, !PT ;  /* 0x80000000000f7812 */ /* 0x000fe400078e3cff */
[----:B------:R-:W-:-:S05]  /*60b0*/  LOP3.LUT R6, R6, UR4, RZ, 0x30, !PT ;  /* 0x0000000406067c12 */ /* 0x000fca000f8e30ff */
[----:B------:R-:W-:-:S06]  /*60c0*/  IMAD R8, R6, 0x8, R7 ;  /* 0x0000000806087824 */ /* 0x000fcc00078e0207 */
[----:B------:R-:W1:Y:S02]  /*60d0*/  LDS.64 R8, [R8+0x6600] ;  /* 0x0066000008087984 */ /* 0x000e640000000a00 */
[----:B-1----:R-:W-:-:S05]  /*60e0*/  IADD3 R6, P1, PT, R8, R3, RZ ;  /* 0x0000000308067210 */ /* 0x002fca0007f3e0ff */
[----:B------:R-:W-:Y:S01]  /*60f0*/  IMAD.X R9, RZ, RZ, R9, P1 ;  /* 0x000000ffff097224 */ /* 0x000fe200008e0609 */
[----:B------:R-:W-:-:S04]  /*6100*/  LEA R12, P1, R6, UR8, 0x2 ;  /* 0x00000008060c7c11 */ /* 0x000fc8000f8210ff */
        /* <DEDUP_REMOVED lines=163> */
[----:B------:R-:W-:-:S05]  /*6b40*/  IMAD R12, R6, 0x8, R7 ;  /* 0x00000008060c7824 */ /* 0x000fca00078e0207 */
        /* <DEDUP_REMOVED lines=17> */
[----:B------:R1:W-:Y:S01]  /*6c60*/  STG.E desc[UR6][R6.64+0x6000], R9 ;  /* 0x0060000906007986 */ /* 0x0003e2000c101906 */
[----:B------:R-:W-:Y:S01]  /*6c70*/  NOP ;  /* 0x0000000000007918 */ /* 0x000fe20000000000 */
[----:B------:R-:W-:Y:S05]  /*6c80*/  BRA `(.L_x_77) ;  /* 0x00000014000c7947 */ /* 0x000fea0003800000 */
.L_x_76:
[----:B-1----:R-:W-:Y:S01]  /*6c90*/  IMAD R9, R42, -0x1980, R23 ;  /* 0xffffe6802a097824 */ /* 0x002fe200078e0217 */
[----:B------:R-:W-:Y:S01]  /*6ca0*/  BSSY.RECONVERGENT B0, `(.L_x_78) ;  /* 0x000001b000007945 */ /* 0x000fe20003800200 */
[C---:B------:R-:W-:Y:S02]  /*6cb0*/  VIADD R0, R3.reuse, 0x180 ;  /* 0x0000018003007836 */ /* 0x040fe40000000000 */
[C---:B------:R-:W-:Y:S01]  /*6cc0*/  VIADD R6, R3.reuse, 0x300 ;  /* 0x0000030003067836 */ /* 0x040fe20000000000 */
[CC--:B------:R-:W-:Y:S01]  /*6cd0*/  ISETP.GE.AND P1, PT, R3.reuse, R9.reuse, PT ;  /* 0x000000090300720c */ /* 0x0c0fe20003f26270 */
[C---:B------:R-:W-:Y:S01]  /*6ce0*/  VIADD R8, R3.reuse, 0x480 ;  /* 0x0000048003087836 */ /* 0x040fe20000000000 */
[-C--:B------:R-:W-:Y:S01]  /*6cf0*/  ISETP.GE.AND P2, PT, R0, R9.reuse, PT ;  /* 0x000000090000720c */ /* 0x080fe20003f46270 */
[C---:B------:R-:W-:Y:S01]  /*6d00*/  VIADD R0, R3.reuse, 0x600 ;  /* 0x0000060003007836 */ /* 0x040fe20000000000 */
[-C--:B------:R-:W-:Y:S01]  /*6d10*/  ISETP.GE.AND P3, PT, R6, R9.reuse, PT ;  /* 0x000000090600720c */ /* 0x080fe20003f66270 */
[C---:B------:R-:W-:Y:S01]  /*6d20*/  VIADD R6, R3.reuse, 0x780 ;  /* 0x0000078003067836 */ /* 0x040fe20000000000 */
[-C--:B------:R-:W-:Y:S01]  /*6d30*/  ISETP.GE.AND P4, PT, R8, R9.reuse, PT ;  /* 0x000000090800720c */ /* 0x080fe20003f86270 */
[----:B------:R-:W-:Y:S01]  /*6d40*/  VIADD R8, R3, 0x900 ;  /* 0x0000090003087836 */ /* 0x000fe20000000000 */
[----:B------:R-:W-:-:S02]  /*6d50*/  ISETP.GE.AND P5, PT, R0, R9, PT ;  /* 0x000000090000720c */ /* 0x000fc40003fa6270 */
[----:B------:R-:W-:-:S03]  /*6d60*/  ISETP.GE.AND P6, PT, R6, R9, PT ;  /* 0x000000090600720c */ /* 0x000fc60003fc6270 */
[----:B------:R-:W-:Y:S10]  /*6d70*/  @P1 BRA `(.L_x_79) ;  /* 0x0000000000341947 */ /* 0x000ff40003800000 */
[----:B------:R-:W1:Y:S01]  /*6d80*/  LDS R0, [R22] ;  /* 0x0000000016007984 */ /* 0x000e620000000800 */
[----:B------:R-:W1:Y:S01]  /*6d90*/  LDCU UR5, c[0x0][0x3c4] ;  /* 0x00007880ff0577ac */ /* 0x000e620008000800 */
[----:B------:R-:W2:Y:S01]  /*6da0*/  LDCU.64 UR8, c[0x0][0x3a0] ;  /* 0x00007400ff0877ac */ /* 0x000ea20008000a00 */
[----:B-1----:R-:W-:Y:S02]  /*6db0*/  SHF.R.U32.HI R6, RZ, UR5, R0 ;  /* 0x00000005ff067c19 */ /* 0x002fe40008011600 */
[----:B------:R-:W-:Y:S02]  /*6dc0*/  LOP3.LUT R13, R0, 0x80000000, RZ, 0x3c, !PT ;  /* 0x80000000000d7812 */ /* 0x000fe400078e3cff */
[----:B------:R-:W-:-:S05]  /*6dd0*/  LOP3.LUT R6, R6, UR4, RZ, 0x30, !PT ;  /* 0x0000000406067c12 */ /* 0x000fca000f8e30ff */
[----:B------:R-:W-:-:S05]  /*6de0*/  IMAD R6, R6, 0x8, R7 ;  /* 0x0000000806067824 */ /* 0x000fca00078e0207 */
[----:B------:R-:W1:Y:S02]  /*6df0*/  LDS.64 R10, [R6+0x6600] ;  /* 0x00660000060a7984 */ /* 0x000e640000000a00 */
[----:B-1----:R-:W-:-:S05]  /*6e00*/  IADD3 R12, P1, PT, R10, R3, RZ ;  /* 0x000000030a0c7210 */ /* 0x002fca0007f3e0ff */
[----:B------:R-:W-:Y:S01]  /*6e10*/  IMAD.X R11, RZ, RZ, R11, P1 ;  /* 0x000000ffff0b7224 */ /* 0x000fe200008e060b */
[----:B--2---:R-:W-:-:S04]  /*6e20*/  LEA R10, P1, R12, UR8, 0x2 ;  /* 0x000000080c0a7c11 */ /* 0x004fc8000f8210ff */
[----:B------:R-:W-:-:S05]  /*6e30*/  LEA.HI.X R11, R12, UR9, R11, 0x2, P1 ;  /* 0x000000090c0b7c11 */ /* 0x000fca00088f140b */
[----:B------:R1:W-:Y:S04]  /*6e40*/  STG.E desc[UR6][R10.64], R13 ;  /* 0x0000000d0a007986 */ /* 0x0003e8000c101906 */
.L_x_79:
[----:B------:R-:W-:Y:S05]  /*6e50*/  BSYNC.RECONVERGENT B0 ;  /* 0x0000000000007941 */ /* 0x000fea0003800200 */
.L_x_78:
[----:B------:R-:W-:Y:S01]  /*6e60*/  NOP ;  /* 0x0000000000007918 */ /* 0x000fe20000000000 */
[----:B------:R-:W-:Y:S01]  /*6e70*/  BSSY.RECONVERGENT B0, `(.L_x_80) ;  /* 0x0000011000007945 */ /* 0x000fe20003800200 */
[----:B------:R-:W-:Y:S01]  /*6e80*/  ISETP.GE.AND P1, PT, R8, R9, PT ;  /* 0x000000090800720c */ /* 0x000fe20003f26270 */
[----:B------:R-:W-:Y:S02]  /*6e90*/  VIADD R8, R3, 0xa80 ;  /* 0x00000a8003087836 */ /* 0x000fe40000000000 */
[----:B------:R-:W-:Y:S10]  /*6ea0*/  @P2 BRA `(.L_x_81) ;  /* 0x0000000000342947 */ /* 0x000ff40003800000 */
[----:B------:R-:W2:Y:S01]  /*6eb0*/  LDS R0, [R22+0x600] ;  /* 0x0006000016007984 */ /* 0x000ea20000000800 */
[----:B------:R-:W2:Y:S01]  /*6ec0*/  LDCU UR5, c[0x0][0x3c4] ;  /* 0x00007880ff0577ac */ /* 0x000ea20008000800 */
[----:B------:R-:W3:Y:S01]  /*6ed0*/  LDCU.64 UR8, c[0x0][0x3a0] ;  /* 0x00007400ff0877ac */ /* 0x000ee20008000a00 */
[----:B--2---:R-:W-:Y:S02]  /*6ee0*/  SHF.R.U32.HI R6, RZ, UR5, R0 ;  /* 0x00000005ff067c19 */ /* 0x004fe40008011600 */
[----:B-1----:R-:W-:Y:S02]  /*6ef0*/  LOP3.LUT R13, R0, 0x80000000, RZ, 0x3c, !PT ;  /* 0x80000000000d7812 */ /* 0x002fe400078e3cff */
[----:B------:R-:W-:-:S05]  /*6f00*/  LOP3.LUT R6, R6, UR4, RZ, 0x30, !PT ;  /* 0x0000000406067c12 */ /* 0x000fca000f8e30ff */
[----:B------:R-:W-:-:S05]  /*6f10*/  IMAD R6, R6, 0x8, R7 ;  /* 0x0000000806067824 */ /* 0x000fca00078e0207 */
[----:B------:R-:W1:Y:S02]  /*6f20*/  LDS.64 R10, [R6+0x6600] ;  /* 0x00660000060a7984 */ /* 0x000e640000000a00 */
[----:B-1----:R-:W-:-:S05]  /*6f30*/  IADD3 R12, P2, PT, R10, R3, RZ ;  /* 0x000000030a0c7210 */ /* 0x002fca0007f5e0ff */
[----:B------:R-:W-:Y:S01]  /*6f40*/  IMAD.X R11, RZ, RZ, R11, P2 ;  /* 0x000000ffff0b7224 */ /* 0x000fe200010e060b */
[----:B---3--:R-:W-:-:S04]  /*6f50*/  LEA R10, P2, R12, UR8, 0x2 ;  /* 0x000000080c0a7c11 */ /* 0x008fc8000f8410ff */
[----:B------:R-:W-:-:S05]  /*6f60*/  LEA.HI.X R11, R12, UR9, R11, 0x2, P2 ;  /* 0x000000090c0b7c11 */ /* 0x000fca00090f140b */
[----:B------:R2:W-:Y:S04]  /*6f70*/  STG.E desc[UR6][R10.64+0x600], R13 ;  /* 0x0006000d0a007986 */ /* 0x0005e8000c101906 */
.L_x_81:
[----:B------:R-:W-:Y:S05]  /*6f80*/  BSYNC.RECONVERGENT B0 ;  /* 0x0000000000007941 */ /* 0x000fea0003800200 */
.L_x_80:
[----:B------:R-:W-:Y:S01]  /*6f90*/  NOP ;  /* 0x0000000000007918 */ /* 0x000fe20000000000 */
[----:B------:R-:W-:Y:S01]  /*6fa0*/  BSSY.RECONVERGENT B0, `(.L_x_82) ;  /* 0x0000011000007945 */ /* 0x000fe20003800200 */
[----:B------:R-:W-:Y:S02]  /*6fb0*/  ISETP.GE.AND P2, PT, R8, R9, PT ;  /* 0x000000090800720c */ /* 0x000fe40003f46270 */
[----:B------:R-:W-:Y:S01]  /*6fc0*/  LOP3.LUT R8, R3, 0xc00, RZ, 0xfc, !PT ;  /* 0x00000c0003087812 */ /* 0x000fe200078efcff */
[----:B------:R-:W-:Y:S10]  /*6fd0*/  @P3 BRA `(.L_x_83) ;  /* 0x0000000000343947 */ /* 0x000ff40003800000 */
[----:B------:R-:W3:Y:S01]  /*6fe0*/  LDS R0, [R22+0xc00] ;  /* 0x000c000016007984 */ /* 0x000ee20000000800 */
[----:B------:R-:W3:Y:S01]  /*6ff0*/  LDCU UR5, c[0x0][0x3c4] ;  /* 0x00007880ff0577ac */ /* 0x000ee20008000800 */
[----:B------:R-:W4:Y:S01]  /*7000*/  LDCU.64 UR8, c[0x0][0x3a0] ;  /* 0x00007400ff0877ac */ /* 0x000f220008000a00 */
[----:B---3--:R-:W-:Y:S02]  /*7010*/  SHF.R.U32.HI R6, RZ, UR5, R0 ;  /* 0x00000005ff067c19 */ /* 0x008fe40008011600 */
[----:B-12---:R-:W-:Y:S02]  /*7020*/  LOP3.LUT R13, R0, 0x80000000, RZ, 0x3c, !PT ;  /* 0x80000000000d7812 */ /* 0x006fe400078e3cff */
[----:B------:R-:W-:-:S05]  /*7030*/  LOP3.LUT R6, R6, UR4, RZ, 0x30, !PT ;  /* 0x0000000406067c12 */ /* 0x000fca000f8e30ff */
[----:B------:R-:W-:-:S05]  /*7040*/  IMAD R6, R6, 0x8, R7 ;  /* 0x0000000806067824 */ /* 0x000fca00078e0207 */
[----:B------:R-:W1:Y:S02]  /*7050*/  LDS.64 R10, [R6+0x6600] ;  /* 0x00660000060a7984 */ /* 0x000e640000000a00 */
[----:B-1----:R-:W-:-:S05]  /*7060*/  IADD3 R12, P3, PT, R10, R3, RZ ;  /* 0x000000030a0c7210 */ /* 0x002fca0007f7e0ff */
[----:B------:R-:W-:Y:S01]  /*7070*/  IMAD.X R11, RZ, RZ, R11, P3 ;  /* 0x000000ffff0b7224 */ /* 0x000fe200018e060b */
[----:B----4-:R-:W-:-:S04]  /*7080*/  LEA R10, P3, R12, UR8, 0x2 ;  /* 0x000000080c0a7c11 */ /* 0x010fc8000f8610ff */
[----:B------:R-:W-:-:S05]  /*7090*/  LEA.HI.X R11, R12, UR9, R11, 0x2, P3 ;  /* 0x000000090c0b7c11 */ /* 0x000fca00098f140b */
[----:B------:R3:W-:Y:S04]  /*70a0*/  STG.E desc[UR6][R10.64+0xc00], R13 ;  /* 0x000c000d0a007986 */ /* 0x0007e8000c101906 */
.L_x_83:
[----:B------:R-:W-:Y:S05]  /*70b0*/  BSYNC.RECONVERGENT B0 ;  /* 0x0000000000007941 */ /* 0x000fea0003800200 */
.L_x_82:
[----:B------:R-:W-:Y:S01]  /*70c0*/  NOP ;  /* 0x0000000000007918 */ /* 0x000fe20000000000 */
[----:B------:R-:W-:Y:S01]  /*70d0*/  BSSY.RECONVERGENT B0, `(.L_x_84) ;  /* 0x0000011000007945 */ /* 0x000fe20003800200 */
[----:B------:R-:W-:Y:S01]  /*70e0*/  ISETP.GE.AND P3, PT, R8, R9, PT ;  /* 0x000000090800720c */ /* 0x000fe20003f66270 */
[----:B------:R-:W-:Y:S02]  /*70f0*/  VIADD R8, R3, 0xd80 ;  /* 0x00000d8003087836 */ /* 0x000fe40000000000 */
[----:B------:R-:W-:Y:S10]  /*7100*/  @P4 BRA `(.L_x_85) ;  /* 0x0000000000344947 */ /* 0x000ff40003800000 */
[----:B------:R-:W4:Y:S01]  /*7110*/  LDS R0, [R22+0x1200] ;  /* 0x0012000016007984 */ /* 0x000f220000000800 */
[----:B------:R-:W4:Y:S01]  /*7120*/  LDCU UR5, c[0x0][0x3c4] ;  /* 0x00007880ff0577ac */ /* 0x000f220008000800 */
[----:B------:R-:W5:Y:S01]  /*7130*/  LDCU.64 UR8, c[0x0][0x3a0] ;  /* 0x00007400ff0877ac */ /* 0x000f620008000a00 */
[----:B----4-:R-:W-:Y:S02]  /*7140*/  SHF.R.U32.HI R6, RZ, UR5, R0 ;  /* 0x00000005ff067c19 */ /* 0x010fe40008011600 */
[----:B-123--:R-:W-:Y:S02]  /*7150*/  LOP3.LUT R13, R0, 0x80000000, RZ, 0x3c, !PT ;  /* 0x80000000000d7812 */ /* 0x00efe400078e3cff */
[----:B------:R-:W-:-:S05]  /*7160*/  LOP3.LUT R6, R6, UR4, RZ, 0x30, !PT ;  /* 0x0000000406067c12 */ /* 0x000fca000f8e30ff */
[----:B------:R-:W-:-:S05]  /*7170*/  IMAD R6, R6, 0x8, R7 ;  /* 0x0000000806067824 */ /* 0x000fca00078e0207 */
[----:B------:R-:W1:Y:S02]  /*7180*/  LDS.64 R10, [R6+0x6600] ;  /* 0x00660000060a7984 */ /* 0x000e640000000a00 */
[----:B-1----:R-:W-:-:S05]  /*7190*/  IADD3 R12, P4, PT, R10, R3, RZ ;  /* 0x000000030a0c7210 */ /* 0x002fca0007f9e0ff */
[----:B------:R-:W-:Y:S01]  /*71a0*/  IMAD.X R11, RZ, RZ, R11, P4 ;  /* 0x000000ffff0b7224 */ /* 0x000fe200020e060b */
[----:B-----5:R-:W-:-:S04]  /*71b0*/  LEA R10, P4, R12, UR8, 0x2 ;  /* 0x000000080c0a7c11 */ /* 0x020fc8000f8810ff */
[----:B------:R-:W-:-:S05]  /*71c0*/  LEA.HI.X R11, R12, UR9, R11, 0x2, P4 ;  /* 0x000000090c0b7c11 */ /* 0x000fca000a0f140b */
[----:B------:R4:W-:Y:S04]  /*71d0*/  STG.E desc[UR6][R10.64+0x1200], R13 ;  /* 0x0012000d0a007986 */ /* 0x0009e8000c101906 */
.L_x_85:
[----:B------:R-:W-:Y:S05]  /*71e0*/  BSYNC.RECONVERGENT B0 ;  /* 0x0000000000007941 */ /* 0x000fea0003800200 */
.L_x_84:
[----:B------:R-:W-:Y:S01]  /*71f0*/  NOP ;  /* 0x0000000000007918 */ /* 0x000fe20000000000 */
[----:B------:R-:W-:Y:S01]  /*7200*/  BSSY.RECONVERGENT B0, `(.L_x_86) ;  /* 0x0000011000007945 */ /* 0x000fe20003800200 */
[----:B------:R-:W-:Y:S01]  /*7210*/  ISETP.GE.AND P4, PT, R8, R9, PT ;  /* 0x000000090800720c */ /* 0x000fe20003f86270 */
[----:B------:R-:W-:Y:S02]  /*7220*/  VIADD R8, R3, 0xf00 ;  /* 0x00000f0003087836 */ /* 0x000fe40000000000 */
[----:B------:R-:W-:Y:S10]  /*7230*/  @P5 BRA `(.L_x_87) ;  /* 0x0000000000345947 */ /* 0x000ff40003800000 */
[----:B------:R-:W5:Y:S01]  /*7240*/  LDS R0, [R22+0x1800] ;  /* 0x0018000016007984 */ /* 0x000f620000000800 */
[----:B------:R-:W5:Y:S01]  /*7250*/  LDCU UR5, c[0x0][0x3c4] ;  /* 0x00007880ff0577ac */ /* 0x000f620008000800 */
[----:B------:R-:W0:Y:S01]  /*7260*/  LDCU.64 UR8, c[0x0][0x3a0] ;  /* 0x00007400ff0877ac */ /* 0x000e220008000a00 */
[----:B-----5:R-:W-:Y:S02]  /*7270*/  SHF.R.U32.HI R6, RZ, UR5, R0 ;  /* 0x00000005ff067c19 */ /* 0x020fe40008011600 */
[----:B-1234-:R-:W-:Y:S02]  /*7280*/  LOP3.LUT R13, R0, 0x80000000, RZ, 0x3c, !PT ;  /* 0x80000000000d7812 */ /* 0x01efe400078e3cff */
[----:B------:R-:W-:-:S05]  /*7290*/  LOP3.LUT R6, R6, UR4, RZ, 0x30, !PT ;  /* 0x0000000406067c12 */ /* 0x000fca000f8e30ff */
[----:B------:R-:W-:-:S05]  /*72a0*/  IMAD R6, R6, 0x8, R7 ;  /* 0x0000000806067824 */ /* 0x000fca00078e0207 */
[----:B------:R-:W1:Y:S02]  /*72b0*/  LDS.64 R10, [R6+0x6600] ;  /* 0x00660000060a7984 */ /* 0x000e640000000a00 */
[----:B-1----:R-:W-:-:S05]  /*72c0*/  IADD3 R12, P5, PT, R10, R3, RZ ;  /* 0x000000030a0c7210 */ /* 0x002fca0007fbe0ff */
[----:B------:R-:W-:Y:S01]  /*72d0*/  IMAD.X R11, RZ, RZ, R11, P5 ;  /* 0x000000ffff0b7224 */ /* 0x000fe200028e060b */
[----:B0-----:R-:W-:-:S04]  /*72e0*/  LEA R10, P5, R12, UR8, 0x2 ;  /* 0x000000080c0a7c11 */ /* 0x001fc8000f8a10ff */
[----:B------:R-:W-:-:S05]  /*72f0*/  LEA.HI.X R11, R12, UR9, R11, 0x2, P5 ;  /* 0x000000090c0b7c11 */ /* 0x000fca000a8f140b */
[----:B------:R0:W-:Y:S04]  /*7300*/  STG.E desc[UR6][R10.64+0x1800], R13 ;  /* 0x0018000d0a007986 */ /* 0x0001e8000c101906 */
.L_x_87:
[----:B------:R-:W-:Y:S05]  /*7310*/  BSYNC.RECONVERGENT B0 ;  /* 0x0000000000007941 */ /* 0x000fea0003800200 */
.L_x_86:
        /* <DEDUP_REMOVED lines=9> */
[----:B01234-:R-:W-:Y:S02]  /*73b0*/  LOP3.LUT R13, R0, 0x80000000, RZ, 0x3c, !PT ;  /* 0x80000000000d7812 */ /* 0x01ffe400078e3cff */
[----:B------:R-:W-:-:S05]  /*73c0*/  LOP3.LUT R6, R6, UR4, RZ, 0x30, !PT ;  /* 0x0000000406067c12 */ /* 0x000fca000f8e30ff */
[----:B------:R-:W-:-:S05]  /*73d0*/  IMAD R6, R6, 0x8, R7 ;  /* 0x0000000806067824 */ /* 0x000fca00078e0207 */
[----:B------:R-:W0:Y:S02]  /*73e0*/  LDS.64 R10, [R6+0x6600] ;  /* 0x00660000060a7984 */ /* 0x000e240000000a00 */
[----:B0-----:R-:W-:-:S05]  /*73f0*/  IADD3 R12, P6, PT, R10, R3, RZ ;  /* 0x000000030a0c7210 */ /* 0x001fca0007fde0ff */
[----:B------:R-:W-:Y:S01]  /*7400*/  IMAD.X R11, RZ, RZ, R11, P6 ;  /* 0x000000ffff0b7224 */ /* 0x000fe200030e060b */
[----:B------:R-:W-:-:S04]  /*7410*/  LEA R10, P6, R12, UR8, 0x2 ;  /* 0x000000080c0a7c11 */ /* 0x000fc8000f8c10ff */
[----:B------:R-:W-:-:S05]  /*7420*/  LEA.HI.X R11, R12, UR9, R11, 0x2, P6 ;  /* 0x000000090c0b7c11 */ /* 0x000fca000b0f140b */
[----:B------:R0:W-:Y:S04]  /*7430*/  STG.E desc[UR6][R10.64+0x1e00], R13 ;  /* 0x001e000d0a007986 */ /* 0x0001e8000c101906 */
.L_x_89:
[----:B------:R-:W-:Y:S05]  /*7440*/  BSYNC.RECONVERGENT B0 ;  /* 0x0000000000007941 */ /* 0x000fea0003800200 */
.L_x_88:
        /* <DEDUP_REMOVED lines=18> */
.L_x_91:
[----:B------:R-:W-:Y:S05]  /*7570*/  BSYNC.RECONVERGENT B0 ;  /* 0x0000000000007941 */ /* 0x000fea0003800200 */
.L_x_90:
        /* <DEDUP_REMOVED lines=18> */
.L_x_93:
[----:B------:R-:W-:Y:S05]  /*76a0*/  BSYNC.RECONVERGENT B0 ;  /* 0x0000000000007941 */ /* 0x000fea0003800200 */
.L_x_92:
        /* <DEDUP_REMOVED lines=18> */
.L_x_95:
[----:B------:R-:W-:Y:S05]  /*77d0*/  BSYNC.RECONVERGENT B0 ;  /* 0x0000000000007941 */ /* 0x000fea0003800200 */
.L_x_94:
        /* <DEDUP_REMOVED lines=18> */
.L_x_97:
[----:B------:R-:W-:Y:S05]  /*7900*/  BSYNC.RECONVERGENT B0 ;  /* 0x0000000000007941 */ /* 0x000fea0003800200 */
.L_x_96:
[----:B------:R-:W-:Y:S01]  /*7910*/  NOP ;  /* 0x0000000000007918 */ /* 0x000fe20000000000 */
[----:B------:R-:W-:Y:S01]  /*7920*/  BSSY.RECONVERGENT B0, `(.L_x_98) ;  /* 0x0000011000007945 */ /* 0x000fe20003800200 */
[----:B------:R-:W-:Y:S02]  /*7930*/  ISETP.GE.AND P4, PT, R8, R9, PT ;  /* 0x000000090800720c */ /* 0x000fe40003f86270 */
[----:B------:R-:W-:Y:S01]  /*7940*/  LOP3.LUT R8, R3, 0x1800, RZ, 0xfc, !PT ;  /* 0x0000180003087812 */ /* 0x000fe200078efcff */
        /* <DEDUP_REMOVED lines=14> */
.L_x_99:
[----:B------:R-:W-:Y:S05]  /*7a30*/  BSYNC.RECONVERGENT B0 ;  /* 0x0000000000007941 */ /* 0x000fea0003800200 */
.L_x_98:
[----:B------:R-:W-:Y:S01]  /*7a40*/  NOP ;  /* 0x0000000000007918 */ /* 0x000fe20000000000 */
[----:B------:R-:W-:Y:S01]  /*7a50*/  BSSY.RECONVERGENT B0, `(.L_x_100) ;  /* 0x0000010000007945 */ /* 0x000fe20003800200 */
[----:B------:R-:W-:-:S03]  /*7a60*/  ISETP.GE.AND P5, PT, R8, R9, PT ;  /* 0x000000090800720c */ /* 0x000fc60003fa6270 */
        /* <DEDUP_REMOVED lines=14> */
.L_x_101:
[----:B------:R-:W-:Y:S05]  /*7b50*/  BSYNC.RECONVERGENT B0 ;  /* 0x0000000000007941 */ /* 0x000fea0003800200 */
.L_x_100:
[----:B------:R-:W-:Y:S01]  /*7b60*/  NOP ;  /* 0x0000000000007918 */ /* 0x000fe20000000000 */
[----:B------:R-:W-:Y:S04]  /*7b70*/  BSSY.RECONVERGENT B0, `(.L_x_102) ;  /* 0x000000f000007945 */ /* 0x000fe80003800200 */
[----:B------:R-:W-:Y:S05]  /*7b80*/  @P1 BRA `(.L_x_103) ;  /* 0x0000000000341947 */ /* 0x000fea0003800000 */
        /* <DEDUP_REMOVED lines=13> */
.L_x_103:
[----:B------:R-:W-:Y:S05]  /*7c60*/  BSYNC.RECONVERGENT B0 ;  /* 0x0000000000007941 */ /* 0x000fea0003800200 */
.L_x_102:
        /* <DEDUP_REMOVED lines=16> */
.L_x_105:
[----:B------:R-:W-:Y:S05]  /*7d70*/  BSYNC.RECONVERGENT B0 ;  /* 0x0000000000007941 */ /* 0x000fea0003800200 */
.L_x_104:
        /* <DEDUP_REMOVED lines=16> */
.L_x_107:
[----:B------:R-:W-:Y:S05]  /*7e80*/  BSYNC.RECONVERGENT B0 ;  /* 0x0000000000007941 */ /* 0x000fea0003800200 */
.L_x_106:
        /* <DEDUP_REMOVED lines=16> */
.L_x_109:
[----:B------:R-:W-:Y:S05]  /*7f90*/  BSYNC.RECONVERGENT B0 ;  /* 0x0000000000007941 */ /* 0x000fea0003800200 */
.L_x_108:
[----:B------:R-:W-:Y:S01]  /*7fa0*/  NOP ;  /* 0x0000000000007918 */ /* 0x000fe20000000000 */
[----:B------:R-:W-:Y:S04]  /*7fb0*/  BSSY.RECONVERGENT B0, `(.L_x_110) ;  /* 0x000000f000007945 */ /* 0x000fe80003800200 */
[----:B------:R-:W-:Y:S05]  /*7fc0*/  @P5 BRA `(.L_x_111) ;  /* 0x0000000000345947 */ /* 0x000fea0003800000 */
[----:B------:R-:W5:Y:S01]  /*7fd0*/  LDS R0, [R22+0x6000] ;  /* 0x0060000016007984 */ /* 0x000f620000000800 */
[----:B------:R-:W5:Y:S01]  /*7fe0*/  LDCU UR5, c[0x0][0x3c4] ;  /* 0x00007880ff0577ac */ /* 0x000f620008000800 */
[----:B------:R-:W1:Y:S01]  /*7ff0*/  LDCU.64 UR8, c[0x0][0x3a0] ;  /* 0x00007400ff0877ac */ /* 0x000e620008000a00 */
[----:B-----5:R-:W-:-:S04]  /*8000*/  SHF.R.U32.HI R6, RZ, UR5, R0 ;  /* 0x00000005ff067c19 */ /* 0x020fc80008011600 */
[----:B------:R-:W-:-:S05]  /*8010*/  LOP3.LUT R6, R6, UR4, RZ, 0x30, !PT ;  /* 0x0000000406067c12 */ /* 0x000fca000f8e30ff */
[----:B0-----:R-:W-:-:S05]  /*8020*/  IMAD R8, R6, 0x8, R7 ;  /* 0x0000000806087824 */ /* 0x001fca00078e0207 */
[----:B------:R-:W0:Y:S02]  /*8030*/  LDS.64 R6, [R8+0x6600] ;  /* 0x0066000008067984 */ /* 0x000e240000000a00 */
[----:B0-----:R-:W-:-:S05]  /*8040*/  IADD3 R9, P1, PT, R6, R3, RZ ;  /* 0x0000000306097210 */ /* 0x001fca0007f3e0ff */
[----:B-1234-:R-:W-:Y:S01]  /*8050*/  IMAD.X R10, RZ, RZ, R7, P1 ;  /* 0x000000ffff0a7224 */ /* 0x01efe200008e0607 */
[----:B------:R-:W-:-:S04]  /*8060*/  LEA R6, P1, R9, UR8, 0x2 ;  /* 0x0000000809067c11 */ /* 0x000fc8000f8210ff */
[----:B------:R-:W-:Y:S02]  /*8070*/  LEA.HI.X R7, R9, UR9, R10, 0x2, P1 ;  /* 0x0000000909077c11 */ /* 0x000fe400088f140a */
[----:B------:R-:W-:-:S05]  /*8080*/  LOP3.LUT R9, R0, 0x80000000, RZ, 0x3c, !PT ;  /* 0x8000000000097812 */ /* 0x000fca00078e3cff */
[----:B------:R0:W-:Y:S02]  /*8090*/  STG.E desc[UR6][R6.64+0x6000], R9 ;  /* 0x0060000906007986 */ /* 0x0001e4000c101906 */
.L_x_111:
[----:B------:R-:W-:Y:S05]  /*80a0*/  BSYNC.RECONVERGENT B0 ;  /* 0x0000000000007941 */ /* 0x000fea0003800200 */
.L_x_110:
[----:B------:R-:W-:Y:S01]  /*80b0*/  NOP ;  /* 0x0000000000007918 */ /* 0x000fe20000000000 */
.L_x_77:
[----:B------:R-:W5:Y:S01]  /*80c0*/  LDS R0, [R22] ;  /* 0x0000000016007984 */ /* 0x000f620000000800 */
[----:B------:R-:W5:Y:S03]  /*80d0*/  LDCU UR5, c[0x0][0x3c4] ;  /* 0x00007880ff0577ac */ /* 0x000f660008000800 */
[----:B01----:R-:W0:Y:S04]  /*80e0*/  LDS R6, [R22+0x600] ;  /* 0x0006000016067984 */ /* 0x003e280000000800 */
[----:B------:R-:W1:Y:S04]  /*80f0*/  LDS R7, [R22+0xc00] ;  /* 0x000c000016077984 */ /* 0x000e680000000800 */
[----:B------:R-:W1:Y:S04]  /*8100*/  LDS R8, [R22+0x1200] ;  /* 0x0012000016087984 */ /* 0x000e680000000800 */
[----:B------:R-:W1:Y:S04]  /*8110*/  LDS R9, [R22+0x1800] ;  /* 0x0018000016097984 */ /* 0x000e680000000800 */
[----:B--234-:R-:W2:Y:S04]  /*8120*/  LDS R10, [R22+0x1e00] ;  /* 0x001e0000160a7984 */ /* 0x01cea80000000800 */
[----:B------:R-:W3:Y:S04]  /*8130*/  LDS R11, [R22+0x2400] ;  /* 0x00240000160b7984 */ /* 0x000ee80000000800 */
[----:B------:R-:W4:Y:S04]  /*8140*/  LDS R12, [R22+0x2a00] ;  /* 0x002a0000160c7984 */ /* 0x000f280000000800 */
[----:B------:R-:W4:Y:S04]  /*8150*/  LDS R13, [R22+0x3000] ;  /* 0x00300000160d7984 */ /* 0x000f280000000800 */
[----:B------:R-:W4:Y:S04]  /*8160*/  LDS R14, [R22+0x3600] ;  /* 0x00360000160e7984 */ /* 0x000f280000000800 */
[----:B------:R-:W4:Y:S01]  /*8170*/  LDS R15, [R22+0x3c00] ;  /* 0x003c0000160f7984 */ /* 0x000f220000000800 */
[----:B-----5:R-:W-:-:S03]  /*8180*/  SHF.R.U32.HI R0, RZ, UR5, R0 ;  /* 0x00000005ff007c19 */ /* 0x020fc60008011600 */
[----:B------:R-:W5:Y:S01]  /*8190*/  LDS R16, [R22+0x4200] ;  /* 0x0042000016107984 */ /* 0x000f620000000800 */
[----:B0-----:R-:W-:-:S03]  /*81a0*/  SHF.R.U32.HI R6, RZ, UR5, R6 ;  /* 0x00000005ff067c19 */ /* 0x001fc60008011606 */
[----:B------:R-:W0:Y:S01]  /*81b0*/  LDS R17, [R22+0x4800] ;  /* 0x0048000016117984 */ /* 0x000e220000000800 */
[----:B-1----:R-:W-:-:S03]  /*81c0*/  SHF.R.U32.HI R7, RZ, UR5, R7 ;  /* 0x00000005ff077c19 */ /* 0x002fc60008011607 */
[----:B------:R-:W1:Y:S01]  /*81d0*/  LDS R18, [R22+0x4e00] ;  /* 0x004e000016127984 */ /* 0x000e620000000800 */
[----:B------:R-:W-:-:S03]  /*81e0*/  SHF.R.U32.HI R8, RZ, UR5, R8 ;  /* 0x00000005ff087c19 */ /* 0x000fc60008011608 */
[----:B------:R-:W1:Y:S01]  /*81f0*/  LDS R19, [R22+0x5400] ;  /* 0x0054000016137984 */ /* 0x000e620000000800 */
[----:B------:R-:W-:-:S03]  /*8200*/  SHF.R.U32.HI R9, RZ, UR5, R9 ;  /* 0x00000005ff097c19 */ /* 0x000fc60008011609 */
[----:B------:R-:W1:Y:S01]  /*8210*/  LDS R20, [R22+0x5a00] ;  /* 0x005a000016147984 */ /* 0x000e620000000800 */
[----:B--2---:R-:W-:-:S03]  /*8220*/  SHF.R.U32.HI R10, RZ, UR5, R10 ;  /* 0x00000005ff0a7c19 */ /* 0x004fc6000801160a */
[----:B------:R-:W2:Y:S01]  /*8230*/  LDS R21, [R22+0x6000] ;  /* 0x0060000016157984 */ /* 0x000ea20000000800 */
[----:B---3--:R-:W-:Y:S02]  /*8240*/  SHF.R.U32.HI R11, RZ, UR5, R11 ;  /* 0x00000005ff0b7c19 */ /* 0x008fe4000801160b */
[----:B----4-:R-:W-:Y:S02]  /*8250*/  SHF.R.U32.HI R12, RZ, UR5, R12 ;  /* 0x00000005ff0c7c19 */ /* 0x010fe4000801160c */
[----:B------:R-:W-:Y:S02]  /*8260*/  SHF.R.U32.HI R13, RZ, UR5, R13 ;  /* 0x00000005ff0d7c19 */ /* 0x000fe4000801160d */
[----:B------:R-:W-:Y:S02]  /*8270*/  SHF.R.U32.HI R43, RZ, UR5, R14 ;  /* 0x00000005ff2b7c19 */ /* 0x000fe4000801160e */
[----:B------:R-:W-:Y:S02]  /*8280*/  LOP3.LUT R14, R12, UR4, RZ, 0x30, !PT ;  /* 0x000000040c0e7c12 */ /* 0x000fe4000f8e30ff */
[----:B------:R-:W-:-:S02]  /*8290*/  SHF.R.U32.HI R44, RZ, UR5, R15 ;  /* 0x00000005ff2c7c19 */ /* 0x000fc4000801160f */
[----:B------:R-:W-:Y:S02]  /*82a0*/  LOP3.LUT R15, R11, UR4, RZ, 0x30, !PT ;  /* 0x000000040b0f7c12 */ /* 0x000fe4000f8e30ff */
[----:B-----5:R-:W-:Y:S02]  /*82b0*/  SHF.R.U32.HI R45, RZ, UR5, R16 ;  /* 0x00000005ff2d7c19 */ /* 0x020fe40008011610 */
[----:B------:R-:W-:Y:S02]  /*82c0*/  LOP3.LUT R16, R10, UR4, RZ, 0x30, !PT ;  /* 0x000000040a107c12 */ /* 0x000fe4000f8e30ff */
[----:B0-----:R-:W-:Y:S02]  /*82d0*/  SHF.R.U32.HI R46, RZ, UR5, R17 ;  /* 0x00000005ff2e7c19 */ /* 0x001fe40008011611 */
[----:B------:R-:W-:Y:S02]  /*82e0*/  LOP3.LUT R17, R9, UR4, RZ, 0x30, !PT ;  /* 0x0000000409117c12 */ /* 0x000fe4000f8e30ff */
[----:B-1----:R-:W-:-:S02]  /*82f0*/  SHF.R.U32.HI R47, RZ, UR5, R18 ;  /* 0x00000005ff2f7c19 */ /* 0x002fc40008011612 */
[----:B------:R-:W-:Y:S02]  /*8300*/  LOP3.LUT R18, R8, UR4, RZ, 0x30, !PT ;  /* 0x0000000408127c12 */ /* 0x000fe4000f8e30ff */
[----:B------:R-:W-:Y:S02]  /*8310*/  SHF.R.U32.HI R48, RZ, UR5, R19 ;  /* 0x00000005ff307c19 */ /* 0x000fe40008011613 */
[----:B------:R-:W-:Y:S02]  /*8320*/  LOP3.LUT R19, R7, UR4, RZ, 0x30, !PT ;  /* 0x0000000407137c12 */ /* 0x000fe4000f8e30ff */
[----:B------:R-:W-:Y:S02]  /*8330*/  SHF.R.U32.HI R49, RZ, UR5, R20 ;  /* 0x00000005ff317c19 */ /* 0x000fe40008011614 */
[----:B------:R-:W-:Y:S02]  /*8340*/  LOP3.LUT R20, R6, UR4, RZ, 0x30, !PT ;  /* 0x0000000406147c12 */ /* 0x000fe4000f8e30ff */
[----:B--2---:R-:W-:-:S02]  /*8350*/  SHF.R.U32.HI R50, RZ, UR5, R21 ;  /* 0x00000005ff327c19 */ /* 0x004fc40008011615 */
[----:B------:R-:W-:Y:S02]  /*8360*/  LOP3.LUT R21, R0, UR4, RZ, 0x30, !PT ;  /* 0x0000000400157c12 */ /* 0x000fe4000f8e30ff */
[----:B------:R-:W-:Y:S02]  /*8370*/  LOP3.LUT R13, R13, UR4, RZ, 0x30, !PT ;  /* 0x000000040d0d7c12 */ /* 0x000fe4000f8e30ff */
[----:B------:R-:W-:Y:S02]  /*8380*/  LOP3.LUT R12, R43, UR4, RZ, 0x30, !PT ;  /* 0x000000042b0c7c12 */ /* 0x000fe4000f8e30ff */
[----:B------:R-:W-:Y:S02]  /*8390*/  LOP3.LUT R11, R44, UR4, RZ, 0x30, !PT ;  /* 0x000000042c0b7c12 */ /* 0x000fe4000f8e30ff */
[----:B------:R-:W-:Y:S02]  /*83a0*/  LOP3.LUT R10, R45, UR4, RZ, 0x30, !PT ;  /* 0x000000042d0a7c12 */ /* 0x000fe4000f8e30ff */
[----:B------:R-:W-:-:S02]  /*83b0*/  LOP3.LUT R9, R46, UR4, RZ, 0x30, !PT ;  /* 0x000000042e097c12 */ /* 0x000fc4000f8e30ff */
[----:B------:R-:W-:Y:S02]  /*83c0*/  LOP3.LUT R8, R47, UR4, RZ, 0x30, !PT ;  /* 0x000000042f087c12 */ /* 0x000fe4000f8e30ff */
[----:B------:R-:W-:Y:S02]  /*83d0*/  LOP3.LUT R7, R48, UR4, RZ, 0x30, !PT ;  /* 0x0000000430077c12 */ /* 0x000fe4000f8e30ff */
[----:B------:R-:W-:Y:S02]  /*83e0*/  LOP3.LUT R6, R49, UR4, RZ, 0x30, !PT ;  /* 0x0000000431067c12 */ /* 0x000fe4000f8e30ff */
[----:B------:R-:W-:Y:S01]  /*83f0*/  LOP3.LUT R0, R50, UR4, RZ, 0x30, !PT ;  /* 0x0000000432007c12 */ /* 0x000fe2000f8e30ff */
[----:B------:R-:W-:Y:S06]  /*8400*/  @P0 BRA `(.L_x_112) ;  /* 0x0000000000640947 */ /* 0x000fec0003800000 */
[----:B------:R-:W0:Y:S01]  /*8410*/  LDCU.64 UR4, c[0x0][0x3b8] ;  /* 0x00007700ff0477ac */ /* 0x000e220008000a00 */
[----:B------:R-:W-:Y:S01]  /*8420*/  IMAD R5, R42, 0x1980, RZ ;  /* 0x000019802a057824 */ /* 0x000fe200078e02ff */
[----:B------:R-:W-:-:S04]  /*8430*/  LOP3.LUT R2, R41, 0x1f, R3, 0xf8, !PT ;  /* 0x0000001f29027812 */ /* 0x000fc800078ef803 */
[----:B------:R-:W-:-:S04]  /*8440*/  IADD3 R3, P1, PT, R5, R2, RZ ;  /* 0x0000000205037210 */ /* 0x000fc80007f3e0ff */
[----:B------:R-:W-:Y:S02]  /*8450*/  LEA.HI.X.SX32 R4, R5, RZ, 0x1, P1 ;  /* 0x000000ff05047211 */ /* 0x000fe400008f0eff */
[----:B0-----:R-:W-:-:S04]  /*8460*/  LEA R2, P1, R3, UR4, 0x2 ;  /* 0x0000000403027c11 */ /* 0x001fc8000f8210ff */
        /* <DEDUP_REMOVED lines=19> */
.L_x_112:
[----:B------:R-:W-:Y:S01]  /*85a0*/  IMAD.IADD R60, R23, 0x1, -R54 ;  /* 0x00000001173c7824 */ /* 0x000fe200078e0a36 */
[----:B------:R-:W0:Y:S01]  /*85b0*/  LDCU.64 UR4, c[0x0][0x3b8] ;  /* 0x00007700ff0477ac */ /* 0x000e220008000a00 */
[----:B------:R-:W-:-:S03]  /*85c0*/  VIADD R3, R57, 0x20 ;  /* 0x0000002039037836 */ /* 0x000fc60000000000 */
[-C--:B------:R-:W-:Y:S02]  /*85d0*/  ISETP.GE.AND P2, PT, R57, R60.reuse, PT ;  /* 0x0000003c3900720c */ /* 0x080fe40003f46270 */
[----:B------:R-:W-:Y:S01]  /*85e0*/  ISETP.GE.AND P1, PT, R3, R60, PT ;  /* 0x0000003c0300720c */ /* 0x000fe20003f26270 */
[----:B------:R-:W-:-:S05]  /*85f0*/  VIADD R3, R57, 0x40 ;  /* 0x0000004039037836 */ /* 0x000fca0000000000 */
[----:B------:R-:W-:Y:S01]  /*8600*/  ISETP.GE.AND P5, PT, R3, R60, PT ;  /* 0x0000003c0300720c */ /* 0x000fe20003fa6270 */
[----:B------:R-:W-:-:S05]  /*8610*/  VIADD R3, R57, 0x60 ;  /* 0x0000006039037836 */ /* 0x000fca0000000000 */
[----:B------:R-:W-:Y:S01]  /*8620*/  ISETP.GE.AND P4, PT, R3, R60, PT ;  /* 0x0000003c0300720c */ /* 0x000fe20003f86270 */
[----:B------:R-:W-:Y:S01]  /*8630*/  VIADD R3, R57, 0x80 ;  /* 0x0000008039037836 */ /* 0x000fe20000000000 */
[----:B0-----:R-:W-:Y:S01]  /*8640*/  IADD3 R2, P6, PT, R5, UR4, RZ ;  /* 0x0000000405027c10 */ /* 0x001fe2000ffde0ff */
[----:B------:R-:W-:-:S03]  /*8650*/  VIADD R5, R57, 0xa0 ;  /* 0x000000a039057836 */ /* 0x000fc60000000000 */
[-C--:B------:R-:W-:Y:S02]  /*8660*/  ISETP.GE.AND P3, PT, R3, R60.reuse, PT ;  /* 0x0000003c0300720c */ /* 0x080fe40003f66270 */
[----:B------:R-:W-:Y:S02]  /*8670*/  IADD3.X R3, PT, PT, R4, UR5, RZ, P6, !PT ;  /* 0x0000000504037c10 */ /* 0x000fe4000b7fe4ff */
[-C--:B------:R-:W-:Y:S01]  /*8680*/  ISETP.GE.AND P6, PT, R5, R60.reuse, PT ;  /* 0x0000003c0500720c */ /* 0x080fe20003fc6270 */
[----:B------:R-:W-:Y:S02]  /*8690*/  VIADD R5, R57, 0xc0 ;  /* 0x000000c039057836 */ /* 0x000fe40000000000 */
[----:B------:R-:W5:Y:S03]  /*86a0*/  @!P2 LDG.E R41, desc[UR6][R2.64] ;  /* 0x000000060229a981 */ /* 0x000f66000c1e1900 */
[-C--:B------:R-:W-:Y:S01]  /*86b0*/  ISETP.GE.AND P2, PT, R5, R60.reuse, PT ;  /* 0x0000003c0500720c */ /* 0x080fe20003f46270 */
[----:B------:R-:W-:Y:S01]  /*86c0*/  VIADD R5, R57, 0xe0 ;  /* 0x000000e039057836 */ /* 0x000fe20000000000 */
[----:B------:R-:W5:Y:S04]  /*86d0*/  @!P1 LDG.E R44, desc[UR6][R2.64+0x80] ;  /* 0x00008006022c9981 */ /* 0x000f68000c1e1900 */
[----:B------:R-:W-:Y:S01]  /*86e0*/  ISETP.GE.AND P1, PT, R5, R60, PT ;  /* 0x0000003c0500720c */ /* 0x000fe20003f26270 */
[----:B------:R-:W-:Y:S01]  /*86f0*/  VIADD R59, R57, 0x100 ;  /* 0x00000100393b7836 */ /* 0x000fe20000000000 */
[----:B------:R-:W5:Y:S04]  /*8700*/  @!P5 LDG.E R43, desc[UR6][R2.64+0x100] ;  /* 0x00010006022bd981 */ /* 0x000f68000c1e1900 */
[----:B------:R-:W5:Y:S04]  /*8710*/  @!P4 LDG.E R46, desc[UR6][R2.64+0x180] ;  /* 0x00018006022ec981 */ /* 0x000f68000c1e1900 */
[----:B------:R-:W5:Y:S03]  /*8720*/  @!P2 LDG.E R47, desc[UR6][R2.64+0x300] ;  /* 0x00030006022fa981 */ /* 0x000f66000c1e1900 */
[C---:B------:R-:W-:Y:S01]  /*8730*/  @!P1 IADD3 R5, P2, PT, R54.reuse, R57, RZ ;  /* 0x0000003936059210 */ /* 0x040fe20007f5e0ff */
[----:B------:R-:W5:Y:S03]  /*8740*/  @!P3 LDG.E R45, desc[UR6][R2.64+0x200] ;  /* 0x00020006022db981 */ /* 0x000f66000c1e1900 */
[----:B------:R-:W-:Y:S01]  /*8750*/  @!P1 LEA.HI.X.SX32 R62, R54, RZ, 0x1, P2 ;  /* 0x000000ff363e9211 */ /* 0x000fe200010f0eff */
[----:B------:R0:W5:Y:S01]  /*8760*/  @!P6 LDG.E R48, desc[UR6][R2.64+0x280] ;  /* 0x000280060230e981 */ /* 0x000162000c1e1900 */
[----:B------:R-:W-:-:S04]  /*8770*/  @!P1 LEA R4, P2, R5, UR4, 0x2 ;  /* 0x0000000405049c11 */ /* 0x000fc8000f8410ff */
[----:B------:R-:W-:-:S05]  /*8780*/  @!P1 LEA.HI.X R5, R5, UR5, R62, 0x2, P2 ;  /* 0x0000000505059c11 */ /* 0x000fca00090f143e */
[----:B------:R1:W5:Y:S01]  /*8790*/  @!P1 LDG.E R50, desc[UR6][R4.64+0x380] ;  /* 0x0003800604329981 */ /* 0x000362000c1e1900 */
[----:B------:R-:W-:-:S13]  /*87a0*/  ISETP.GE.AND P1, PT, R59, R60, PT ;  /* 0x0000003c3b00720c */ /* 0x000fda0003f26270 */
[----:B------:R-:W-:-:S04]  /*87b0*/  @!P1 IADD3 R59, P2, PT, R54, R57, RZ ;  /* 0x00000039363b9210 */ /* 0x000fc80007f5e0ff */
[----:B------:R-:W-:Y:S02]  /*87c0*/  @!P1 LEA.HI.X.SX32 R62, R54, RZ, 0x1, P2 ;  /* 0x000000ff363e9211 */ /* 0x000fe400010f0eff */
[----:B0-----:R-:W-:-:S04]  /*87d0*/  @!P1 LEA R2, P2, R59, UR4, 0x2 ;  /* 0x000000043b029c11 */ /* 0x001fc8000f8410ff */
[----:B------:R-:W-:Y:S01]  /*87e0*/  @!P1 LEA.HI.X R3, R59, UR5, R62, 0x2, P2 ;  /* 0x000000053b039c11 */ /* 0x000fe200090f143e */
[----:B------:R-:W-:-:S04]  /*87f0*/  VIADD R59, R57, 0x120 ;  /* 0x00000120393b7836 */ /* 0x000fc80000000000 */
[----:B------:R0:W5:Y:S01]  /*8800*/  @!P1 LDG.E R49, desc[UR6][R2.64+0x400] ;  /* 0x0004000602319981 */ /* 0x000162000c1e1900 */
[----:B------:R-:W-:-:S13]  /*8810*/  ISETP.GE.AND P1, PT, R59, R60, PT ;  /* 0x0000003c3b00720c */ /* 0x000fda0003f26270 */
[----:B------:R-:W-:-:S04]  /*8820*/  @!P1 IADD3 R59, P2, PT, R54, R57, RZ ;  /* 0x00000039363b9210 */ /* 0x000fc80007f5e0ff */
[----:B------:R-:W-:Y:S02]  /*8830*/  @!P1 LEA.HI.X.SX32 R62, R54, RZ, 0x1, P2 ;  /* 0x000000ff363e9211 */ /* 0x000fe400010f0eff */
[----:B-1----:R-:W-:-:S04]  /*8840*/  @!P1 LEA R4, P2, R59, UR4, 0x2 ;  /* 0x000000043b049c11 */ /* 0x002fc8000f8410ff */
[----:B------:R-:W-:Y:S01]  /*8850*/  @!P1 LEA.HI.X R5, R59, UR5, R62, 0x2, P2 ;  /* 0x000000053b059c11 */ /* 0x000fe200090f143e */
[----:B------:R-:W-:-:S04]  /*8860*/  VIADD R59, R57, 0x140 ;  /* 0x00000140393b7836 */ /* 0x000fc80000000000 */
        /* <DEDUP_REMOVED lines=9> */
[----:B------:R-:W-:-:S05]  /*8900*/  @!P1 IMAD R62, R42, 0x1980, RZ ;  /* 0x000019802a3e9824 */ /* 0x000fca00078e02ff */
[----:B-1----:R-:W-:-:S04]  /*8910*/  @!P1 IADD3 R5, P2, PT, R62, R57, RZ ;  /* 0x000000393e059210 */ /* 0x002fc80007f5e0ff */
[----:B------:R-:W-:Y:S02]  /*8920*/  @!P1 LEA.HI.X.SX32 R62, R62, RZ, 0x1, P2 ;  /* 0x000000ff3e3e9211 */ /* 0x000fe400010f0eff */
[----:B------:R-:W-:Y:S01]  /*8930*/  @!P1 LEA R4, P2, R5, UR4, 0x2 ;  /* 0x0000000405049c11 */ /* 0x000fe2000f8410ff */
[----:B------:R-:W-:-:S03]  /*8940*/  VIADD R59, R57, 0x180 ;  /* 0x00000180393b7836 */ /* 0x000fc60000000000 */
[----:B------:R-:W-:-:S05]  /*8950*/  @!P1 LEA.HI.X R5, R5, UR5, R62, 0x2, P2 ;  /* 0x0000000505059c11 */ /* 0x000fca00090f143e */
[----:B------:R1:W5:Y:S01]  /*8960*/  @!P1 LDG.E R56, desc[UR6][R4.64+0x580] ;  /* 0x0005800604389981 */ /* 0x000362000c1e1900 */
[----:B------:R-:W-:-:S13]  /*8970*/  ISETP.GE.AND P1, PT, R59, R60, PT ;  /* 0x0000003c3b00720c */ /* 0x000fda0003f26270 */
[----:B0-----:R-:W-:-:S05]  /*8980*/  @!P1 IMAD R2, R42, 0x1980, RZ ;  /* 0x000019802a029824 */ /* 0x001fca00078e02ff */
[----:B------:R-:W-:-:S04]  /*8990*/  @!P1 IADD3 R3, P2, PT, R2, R57, RZ ;  /* 0x0000003902039210 */ /* 0x000fc80007f5e0ff */
[----:B------:R-:W-:Y:S02]  /*89a0*/  @!P1 LEA.HI.X.SX32 R62, R2, RZ, 0x1, P2 ;  /* 0x000000ff023e9211 */ /* 0x000fe400010f0eff */
[----:B------:R-:W-:Y:S01]  /*89b0*/  @!P1 LEA R2, P2, R3, UR4, 0x2 ;  /* 0x0000000403029c11 */ /* 0x000fe2000f8410ff */
[----:B------:R-:W-:-:S03]  /*89c0*/  VIADD R59, R57, 0x1a0 ;  /* 0x000001a0393b7836 */ /* 0x000fc60000000000 */
[----:B------:R-:W-:-:S05]  /*89d0*/  @!P1 LEA.HI.X R3, R3, UR5, R62, 0x2, P2 ;  /* 0x0000000503039c11 */ /* 0x000fca00090f143e */
[----:B------:R0:W5:Y:S01]  /*89e0*/  @!P1 LDG.E R53, desc[UR6][R2.64+0x600] ;  /* 0x0006000602359981 */ /* 0x000162000c1e1900 */
[----:B------:R-:W-:-:S13]  /*89f0*/  ISETP.GE.AND P1, PT, R59, R60, PT ;  /* 0x0000003c3b00720c */ /* 0x000fda0003f26270 */
[----:B-1----:R-:W-:-:S05]  /*8a00*/  @!P1 IMAD R4, R42, 0x1980, RZ ;  /* 0x000019802a049824 */ /* 0x002fca00078e02ff */
[----:B------:R-:W-:-:S04]  /*8a10*/  @!P1 IADD3 R5, P2, PT, R4, R57, RZ ;  /* 0x0000003904059210 */ /* 0x000fc80007f5e0ff */
[----:B------:R-:W-:Y:S02]  /*8a20*/  @!P1 LEA.HI.X.SX32 R62, R4, RZ, 0x1, P2 ;  /* 0x000000ff043e9211 */ /* 0x000fe400010f0eff */
[----:B------:R-:W-:Y:S01]  /*8a30*/  @!P1 LEA R4, P2, R5, UR4, 0x2 ;  /* 0x0000000405049c11 */ /* 0x000fe2000f8410ff */
[----:B------:R-:W-:-:S03]  /*8a40*/  VIADD R59, R57, 0x1c0 ;  /* 0x000001c0393b7836 */ /* 0x000fc60000000000 */
[----:B------:R-:W-:-:S05]  /*8a50*/  @!P1 LEA.HI.X R5, R5, UR5, R62, 0x2, P2 ;  /* 0x0000000505059c11 */ /* 0x000fca00090f143e */
[----:B------:R1:W5:Y:S01]  /*8a60*/  @!P1 LDG.E R54, desc[UR6][R4.64+0x680] ;  /* 0x0006800604369981 */ /* 0x000362000c1e1900 */
[----:B------:R-:W-:Y:S01]  /*8a70*/  ISETP.GE.AND P1, PT, R59, R60, PT ;  /* 0x0000003c3b00720c */ /* 0x000fe20003f26270 */
[----:B------:R-:W-:-:S05]  /*8a80*/  VIADD R59, R57, 0x200 ;  /* 0x00000200393b7836 */ /* 0x000fca0000000000 */
[----:B------:R-:W-:-:S07]  /*8a90*/  ISETP.GE.AND P3, PT, R59, R60, PT ;  /* 0x0000003c3b00720c */ /* 0x000fce0003f66270 */
[----:B0-----:R-:W-:-:S05]  /*8aa0*/  @!P1 IMAD R2, R42, 0x1980, RZ ;  /* 0x000019802a029824 */ /* 0x001fca00078e02ff */
[C---:B------:R-:W-:Y:S01]  /*8ab0*/  @!P1 IADD3 R3, P2, PT, R2.reuse, R57, RZ ;  /* 0x0000003902039210 */ /* 0x040fe20007f5e0ff */
[----:B------:R-:W0:Y:S03]  /*8ac0*/  @!P3 S2R R59, SR_TID.X ;  /* 0x00000000003bb919 */ /* 0x000e260000002100 */
[----:B------:R-:W-:Y:S02]  /*8ad0*/  @!P1 LEA.HI.X.SX32 R62, R2, RZ, 0x1, P2 ;  /* 0x000000ff023e9211 */ /* 0x000fe400010f0eff */
[----:B------:R-:W-:Y:S01]  /*8ae0*/  @!P1 LEA R2, P2, R3, UR4, 0x2 ;  /* 0x0000000403029c11 */ /* 0x000fe2000f8410ff */
[----:B-1----:R-:W-:-:S03]  /*8af0*/  VIADD R5, R57, 0x1e0 ;  /* 0x000001e039057836 */ /* 0x002fc60000000000 */
[----:B------:R-:W-:-:S05]  /*8b00*/  @!P1 LEA.HI.X R3, R3, UR5, R62, 0x2, P2 ;  /* 0x0000000503039c11 */ /* 0x000fca00090f143e */
[----:B------:R0:W5:Y:S01]  /*8b10*/  @!P1 LDG.E R51, desc[UR6][R2.64+0x700] ;  /* 0x0007000602339981 */ /* 0x000162000c1e1900 */
[----:B------:R-:W-:-:S13]  /*8b20*/  ISETP.GE.AND P1, PT, R5, R60, PT ;  /* 0x0000003c0500720c */ /* 0x000fda0003f26270 */
[----:B------:R-:W-:-:S05]  /*8b30*/  @!P1 IMAD R4, R42, 0x1980, RZ ;  /* 0x000019802a049824 */ /* 0x000fca00078e02ff */
[C---:B------:R-:W-:Y:S02]  /*8b40*/  @!P1 IADD3 R5, P2, PT, R4.reuse, R57, RZ ;  /* 0x0000003904059210 */ /* 0x040fe40007f5e0ff */
[----:B0-----:R-:W-:Y:S02]  /*8b50*/  @!P3 LOP3.LUT R2, R59, 0x3e0, RZ, 0xc0, !PT ;  /* 0x000003e03b02b812 */ /* 0x001fe400078ec0ff */
[----:B------:R-:W-:Y:S02]  /*8b60*/  @!P1 LEA.HI.X.SX32 R60, R4, RZ, 0x1, P2 ;  /* 0x000000ff043c9211 */ /* 0x000fe400010f0eff */
[----:B------:R-:W-:Y:S02]  /*8b70*/  @!P1 LEA R4, P2, R5, UR4, 0x2 ;  /* 0x0000000405049c11 */ /* 0x000fe4000f8410ff */
[----:B------:R-:W-:Y:S01]  /*8b80*/  @!P3 LOP3.LUT R59, R59, 0x1f, RZ, 0xc0, !PT ;  /* 0x0000001f3b3bb812 */ /* 0x000fe200078ec0ff */
[----:B------:R-:W-:Y:S01]  /*8b90*/  @!P3 IMAD R3, R42, 0x1980, RZ ;  /* 0x000019802a03b824 */ /* 0x000fe200078e02ff */
[----:B------:R-:W-:-:S03]  /*8ba0*/  @!P1 LEA.HI.X R5, R5, UR5, R60, 0x2, P2 ;  /* 0x0000000505059c11 */ /* 0x000fc600090f143c */
[----:B------:R-:W-:Y:S02]  /*8bb0*/  @!P3 IMAD R2, R2, 0x11, R59 ;  /* 0x000000110202b824 */ /* 0x000fe400078e023b */
[----:B------:R1:W5:Y:S03]  /*8bc0*/  @!P1 LDG.E R58, desc[UR6][R4.64+0x780] ;  /* 0x00078006043a9981 */ /* 0x000366000c1e1900 */
[----:B------:R-:W-:-:S04]  /*8bd0*/  @!P3 IADD3 R59, P1, PT, R3, R2, RZ ;  /* 0x00000002033bb210 */ /* 0x000fc80007f3e0ff */
[----:B------:R-:W-:Y:S02]  /*8be0*/  @!P3 LEA.HI.X.SX32 R60, R3, RZ, 0x1, P1 ;  /* 0x000000ff033cb211 */ /* 0x000fe400008f0eff */
[----:B------:R-:W-:-:S04]  /*8bf0*/  @!P3 LEA R2, P1, R59, UR4, 0x2 ;  /* 0x000000043b02bc11 */ /* 0x000fc8000f8210ff */
[----:B------:R-:W-:-:S05]  /*8c00*/  @!P3 LEA.HI.X R3, R59, UR5, R60, 0x2, P1 ;  /* 0x000000053b03bc11 */ /* 0x000fca00088f143c */
[----:B------:R1:W5:Y:S04]  /*8c10*/  @!P3 LDG.E R57, desc[UR6][R2.64+0x800] ;  /* 0x000800060239b981 */ /* 0x000368000c1e1900 */
.L_x_113:
[----:B------:R-:W-:Y:S08]  /*8c20*/  BAR.SYNC.DEFER_BLOCKING 0x0 ;  /* 0x0000000000007b1d */ /* 0x000ff00000010000 */
[----:B------:R-:W2:Y:S01]  /*8c30*/  S2UR UR5, SR_CgaCtaId ;  /* 0x00000000000579c3 */ /* 0x000ea20000008800 */
[----:B------:R-:W-:Y:S01]  /*8c40*/  UMOV UR4, 0x400 ;  /* 0x0000040000047882 */ /* 0x000fe20000000000 */
[----:B01----:R-:W0:Y:S01]  /*8c50*/  S2R R2, SR_TID.X ;  /* 0x0000000000027919 */ /* 0x003e220000002100 */
[----:B-----5:R1:W-:Y:S04]  /*8c60*/  STS [R40+-0x4], R41 ;  /* 0xfffffc2928007388 */ /* 0x0203e80000000800 */
[----:B------:R1:W-:Y:S01]  /*8c70*/  STS [R39+-0x4], R44 ;  /* 0xfffffc2c27007388 */ /* 0x0003e20000000800 */
[----:B--2---:R-:W-:-:S03]  /*8c80*/  ULEA UR4, UR5, UR4, 0x18 ;  /* 0x0000000405047291 */ /* 0x004fc6000f8ec0ff */
[----:B------:R1:W-:Y:S04]  /*8c90*/  STS [R38+-0x4], R43 ;  /* 0xfffffc2b26007388 */ /* 0x0003e80000000800 */
        /* <DEDUP_REMOVED lines=13> */
[----:B------:R1:W-:Y:S01]  /*8d70*/  STS [R24+-0x4], R57 ;  /* 0xfffffc3918007388 */ /* 0x0003e20000000800 */
[----:B------:R-:W-:Y:S06]  /*8d80*/  BAR.SYNC.DEFER_BLOCKING 0x0 ;  /* 0x0000000000007b1d */ /* 0x000fec0000010000 */
[----:B0-----:R-:W-:Y:S05]  /*8d90*/  @P0 BRA `(.L_x_114) ;  /* 0x00000008006c0947 */ /* 0x001fea0003800000 */
[----:B------:R-:W-:Y:S01]  /*8da0*/  LEA R21, R21, UR4, 0x3 ;  /* 0x0000000415157c11 */ /* 0x000fe2000f8e18ff */
[----:B------:R-:W-:Y:S01]  /*8db0*/  LDS R3, [R22] ;  /* 0x0000000016037984 */ /* 0x000fe20000000800 */
[----:B------:R-:W0:Y:S01]  /*8dc0*/  LDCU.64 UR8, c[0x0][0x3b0] ;  /* 0x00007600ff0877ac */ /* 0x000e220008000a00 */
[----:B-1----:R-:W-:Y:S02]  /*8dd0*/  LEA R26, R20, UR4, 0x3 ;  /* 0x00000004141a7c11 */ /* 0x002fe4000f8e18ff */
[----:B------:R-:W1:Y:S01]  /*8de0*/  LDS.64 R4, [R21+0x6600] ;  /* 0x0066000015047984 */ /* 0x000e620000000a00 */
[----:B------:R-:W-:Y:S02]  /*8df0*/  LEA R19, R19, UR4, 0x3 ;  /* 0x0000000413137c11 */ /* 0x000fe4000f8e18ff */
[----:B------:R-:W-:Y:S02]  /*8e00*/  LEA R17, R17, UR4, 0x3 ;  /* 0x0000000411117c11 */ /* 0x000fe4000f8e18ff */
[----:B------:R-:W-:-:S02]  /*8e10*/  LEA R15, R15, UR4, 0x3 ;  /* 0x000000040f0f7c11 */ /* 0x000fc4000f8e18ff */
[----:B------:R-:W-:Y:S02]  /*8e20*/  LEA R13, R13, UR4, 0x3 ;  /* 0x000000040d0d7c11 */ /* 0x000fe4000f8e18ff */
[----:B------:R-:W-:Y:S02]  /*8e30*/  LEA R11, R11, UR4, 0x3 ;  /* 0x000000040b0b7c11 */ /* 0x000fe4000f8e18ff */
[----:B------:R-:W-:Y:S02]  /*8e40*/  LEA R9, R9, UR4, 0x3 ;  /* 0x0000000409097c11 */ /* 0x000fe4000f8e18ff */
[----:B------:R-:W-:Y:S02]  /*8e50*/  LEA R7, R7, UR4, 0x3 ;  /* 0x0000000407077c11 */ /* 0x000fe4000f8e18ff */
[----:B-1----:R-:W-:-:S05]  /*8e60*/  IADD3 R4, P0, PT, R4, R2, RZ ;  /* 0x0000000204047210 */ /* 0x002fca0007f1e0ff */
[----:B------:R-:W-:Y:S01]  /*8e70*/  IMAD.X R5, RZ, RZ, R5, P0 ;  /* 0x000000ffff057224 */ /* 0x000fe200000e0605 */
[----:B0-----:R-:W-:-:S04]  /*8e80*/  LEA R24, P0, R4, UR8, 0x2 ;  /* 0x0000000804187c11 */ /* 0x001fc8000f8010ff */
[----:B------:R-:W-:-:S05]  /*8e90*/  LEA.HI.X R25, R4, UR9, R5, 0x2, P0 ;  /* 0x0000000904197c11 */ /* 0x000fca00080f1405 */
[----:B------:R-:W-:Y:S01]  /*8ea0*/  STG.E desc[UR6][R24.64], R3 ;  /* 0x0000000318007986 */ /* 0x000fe2000c101906 */
[----:B------:R-:W-:-:S03]  /*8eb0*/  NOP ;  /* 0x0000000000007918 */ /* 0x000fc60000000000 */
[----:B------:R0:W1:Y:S04]  /*8ec0*/  LDS.64 R4, [R26+0x6600] ;  /* 0x006600001a047984 */ /* 0x0000680000000a00 */
[----:B------:R-:W2:Y:S01]  /*8ed0*/  LDS R23, [R22+0x600] ;  /* 0x0006000016177984 */ /* 0x000ea20000000800 */
[----:B0-----:R-:W-:Y:S02]  /*8ee0*/  LEA R26, R18, UR4, 0x3 ;  /* 0x00000004121a7c11 */ /* 0x001fe4000f8e18ff */
[----:B-1----:R-:W-:-:S05]  /*8ef0*/  IADD3 R4, P0, PT, R4, R2, RZ ;  /* 0x0000000204047210 */ /* 0x002fca0007f1e0ff */
[----:B------:R-:W-:Y:S01]  /*8f00*/  IMAD.X R5, RZ, RZ, R5, P0 ;  /* 0x000000ffff057224 */ /* 0x000fe200000e0605 */
[----:B------:R-:W-:-:S04]  /*8f10*/  LEA R20, P0, R4, UR8, 0x2 ;  /* 0x0000000804147c11 */ /* 0x000fc8000f8010ff */
[----:B------:R-:W-:-:S05]  /*8f20*/  LEA.HI.X R21, R4, UR9, R5, 0x2, P0 ;  /* 0x0000000904157c11 */ /* 0x000fca00080f1405 */
[----:B--2---:R-:W-:Y:S01]  /*8f30*/  STG.E desc[UR6][R20.64+0x600], R23 ;  /* 0x0006001714007986 */ /* 0x004fe2000c101906 */
[----:B------:R-:W-:-:S03]  /*8f40*/  NOP ;  /* 0x0000000000007918 */ /* 0x000fc60000000000 */
[----:B------:R-:W0:Y:S04]  /*8f50*/  LDS.64 R4, [R19+0x6600] ;  /* 0x0066000013047984 */ /* 0x000e280000000a00 */
[----:B------:R-:W1:Y:S01]  /*8f60*/  LDS R3, [R22+0xc00] ;  /* 0x000c000016037984 */ /* 0x000e620000000800 */
[----:B0-----:R-:W-:-:S05]  /*8f70*/  IADD3 R4, P0, PT, R4, R2, RZ ;  /* 0x0000000204047210 */ /* 0x001fca0007f1e0ff */
[----:B------:R-:W-:Y:S01]  /*8f80*/  IMAD.X R5, RZ, RZ, R5, P0 ;  /* 0x000000ffff057224 */ /* 0x000fe200000e0605 */
[----:B------:R-:W-:-:S04]  /*8f90*/  LEA R24, P0, R4, UR8, 0x2 ;  /* 0x0000000804187c11 */ /* 0x000fc8000f8010ff */
[----:B------:R-:W-:-:S05]  /*8fa0*/  LEA.HI.X R25, R4, UR9, R5, 0x2, P0 ;  /* 0x0000000904197c11 */ /* 0x000fca00080f1405 */
[----:B-1----:R0:W-:Y:S01]  /*8fb0*/  STG.E desc[UR6][R24.64+0xc00], R3 ;  /* 0x000c000318007986 */ /* 0x0021e2000c101906 */
[----:B------:R-:W-:-:S03]  /*8fc0*/  NOP ;  /* 0x0000000000007918 */ /* 0x000fc60000000000 */
[----:B------:R-:W1:Y:S04]  /*8fd0*/  LDS.64 R4, [R26+0x6600] ;  /* 0x006600001a047984 */ /* 0x000e680000000a00 */
        /* <DEDUP_REMOVED lines=99> */
[----:B-1----:R-:W-:Y:S01]  /*9610*/  STG.E desc[UR6][R10.64+0x5400], R3 ;  /* 0x005400030a007986 */ /* 0x002fe2000c101906 */
[----:B------:R-:W-:-:S03]  /*9620*/  NOP ;  /* 0x0000000000007918 */ /* 0x000fc60000000000 */
[----:B------:R-:W0:Y:S04]  /*9630*/  LDS.64 R4, [R12+0x6600] ;  /* 0x006600000c047984 */ /* 0x000e280000000a00 */
[----:B------:R-:W1:Y:S01]  /*9640*/  LDS R9, [R22+0x5a00] ;  /* 0x005a000016097984 */ /* 0x000e620000000800 */
[----:B0-----:R-:W-:-:S05]  /*9650*/  IADD3 R4, P0, PT, R4, R2, RZ ;  /* 0x0000000204047210 */ /* 0x001fca0007f1e0ff */
[----:B------:R-:W-:Y:S01]  /*9660*/  IMAD.X R5, RZ, RZ, R5, P0 ;  /* 0x000000ffff057224 */ /* 0x000fe200000e0605 */
[----:B------:R-:W-:-:S04]  /*9670*/  LEA R6, P0, R4, UR8, 0x2 ;  /* 0x0000000804067c11 */ /* 0x000fc8000f8010ff */
[----:B------:R-:W-:Y:S02]  /*9680*/  LEA.HI.X R7, R4, UR9, R5, 0x2, P0 ;  /* 0x0000000904077c11 */ /* 0x000fe400080f1405 */
[----:B------:R-:W-:-:S03]  /*9690*/  LEA R4, R0, UR4, 0x3 ;  /* 0x0000000400047c11 */ /* 0x000fc6000f8e18ff */
[----:B-1----:R-:W-:Y:S01]  /*96a0*/  STG.E desc[UR6][R6.64+0x5a00], R9 ;  /* 0x005a000906007986 */ /* 0x002fe2000c101906 */
        /* <DEDUP_REMOVED lines=8> */
[----:B------:R-:W-:Y:S01]  /*9730*/  NOP ;  /* 0x0000000000007918 */ /* 0x000fe20000000000 */
[----:B------:R-:W-:Y:S05]  /*9740*/  EXIT ;  /* 0x000000000000794d */ /* 0x000fea0003800000 */
.L_x_114:
[----:B------:R-:W-:Y:S01]  /*9750*/  LEA R21, R21, UR4, 0x3 ;  /* 0x0000000415157c11 */ /* 0x000fe2000f8e18ff */
[----:B------:R-:W-:Y:S01]  /*9760*/  IMAD R23, R42, -0x1980, R23 ;  /* 0xffffe6802a177824 */ /* 0x000fe200078e0217 */
[----:B-1----:R-:W-:Y:S01]  /*9770*/  LEA R26, R20, UR4, 0x3 ;  /* 0x00000004141a7c11 */ /* 0x002fe2000f8e18ff */
[C---:B------:R-:W-:Y:S01]  /*9780*/  VIADD R20, R2.reuse, 0x180 ;  /* 0x0000018002147836 */ /* 0x040fe20000000000 */
[----:B------:R-:W-:Y:S01]  /*9790*/  LEA R19, R19, UR4, 0x3 ;  /* 0x0000000413137c11 */ /* 0x000fe2000f8e18ff */
[----:B------:R-:W0:Y:S01]  /*97a0*/  LDS.64 R4, [R21+0x6600] ;  /* 0x0066000015047984 */ /* 0x000e220000000a00 */
[----:B------:R-:W-:Y:S02]  /*97b0*/  ISETP.GE.AND P1, PT, R2, R23, PT ;  /* 0x000000170200720c */ /* 0x000fe40003f26270 */
[----:B------:R-:W-:Y:S02]  /*97c0*/  LEA R17, R17, UR4, 0x3 ;  /* 0x0000000411117c11 */ /* 0x000fe4000f8e18ff */
[----:B------:R-:W-:-:S02]  /*97d0*/  LEA R15, R15, UR4, 0x3 ;  /* 0x000000040f0f7c11 */ /* 0x000fc4000f8e18ff */
[----:B------:R-:W-:Y:S02]  /*97e0*/  LEA R13, R13, UR4, 0x3 ;  /* 0x000000040d0d7c11 */ /* 0x000fe4000f8e18ff */
[----:B------:R-:W-:Y:S02]  /*97f0*/  LEA R11, R11, UR4, 0x3 ;  /* 0x000000040b0b7c11 */ /* 0x000fe4000f8e18ff */
[----:B------:R-:W-:Y:S02]  /*9800*/  LEA R9, R9, UR4, 0x3 ;  /* 0x0000000409097c11 */ /* 0x000fe4000f8e18ff */
[----:B------:R-:W-:Y:S01]  /*9810*/  LEA R7, R7, UR4, 0x3 ;  /* 0x0000000407077c11 */ /* 0x000fe2000f8e18ff */
[----:B------:R-:W1:Y:S01]  /*9820*/  @!P1 LDS R3, [R22] ;  /* 0x0000000016039984 */ /* 0x000e620000000800 */
[----:B------:R-:W2:Y:S01]  /*9830*/  @!P1 LDC.64 R24, c[0x0][0x3b0] ;  /* 0x0000ec00ff189b82 */ /* 0x000ea20000000a00 */
[----:B0-----:R-:W-:-:S05]  /*9840*/  @!P1 IADD3 R4, P0, PT, R4, R2, RZ ;  /* 0x0000000204049210 */ /* 0x001fca0007f1e0ff */
[----:B------:R-:W-:Y:S01]  /*9850*/  @!P1 IMAD.X R5, RZ, RZ, R5, P0 ;  /* 0x000000ffff059224 */ /* 0x000fe200000e0605 */
[----:B--2---:R-:W-:-:S04]  /*9860*/  @!P1 LEA R24, P0, R4, R24, 0x2 ;  /* 0x0000001804189211 */ /* 0x004fc800078010ff */
[----:B------:R-:W-:-:S05]  /*9870*/  @!P1 LEA.HI.X R25, R4, R25, R5, 0x2, P0 ;  /* 0x0000001904199211 */ /* 0x000fca00000f1405 */
[----:B-1----:R0:W-:Y:S01]  /*9880*/  @!P1 STG.E desc[UR6][R24.64], R3 ;  /* 0x0000000318009986 */ /* 0x0021e2000c101906 */
[----:B------:R-:W-:-:S03]  /*9890*/  NOP ;  /* 0x0000000000007918 */ /* 0x000fc60000000000 */
[----:B------:R1:W2:Y:S01]  /*98a0*/  LDS.64 R4, [R26+0x6600] ;  /* 0x006600001a047984 */ /* 0x0002a20000000a00 */
[----:B------:R-:W-:Y:S01]  /*98b0*/  ISETP.GE.AND P1, PT, R20, R23, PT ;  /* 0x000000171400720c */ /* 0x000fe20003f26270 */
[----:B0-----:R-:W-:Y:S01]  /*98c0*/  VIADD R24, R2, 0x300 ;  /* 0x0000030002187836 */ /* 0x001fe20000000000 */
[----:B-1----:R-:W-:Y:S01]  /*98d0*/  LEA R26, R18, UR4, 0x3 ;  /* 0x00000004121a7c11 */ /* 0x002fe2000f8e18ff */
[----:B------:R-:W-:-:S10]  /*98e0*/  VIADD R18, R2, 0x480 ;  /* 0x0000048002127836 */ /* 0x000fd40000000000 */
[----:B------:R-:W0:Y:S01]  /*98f0*/  @!P1 LDS R27, [R22+0x600] ;  /* 0x00060000161b9984 */ /* 0x000e220000000800 */
[----:B------:R-:W1:Y:S01]  /*9900*/  @!P1 LDC.64 R20, c[0x0][0x3b0] ;  /* 0x0000ec00ff149b82 */ /* 0x000e620000000a00 */
[----:B--2---:R-:W-:-:S05]  /*9910*/  @!P1 IADD3 R4, P0, PT, R4, R2, RZ ;  /* 0x0000000204049210 */ /* 0x004fca0007f1e0ff */
[----:B------:R-:W-:Y:S01]  /*9920*/  @!P1 IMAD.X R5, RZ, RZ, R5, P0 ;  /* 0x000000ffff059224 */ /* 0x000fe200000e0605 */
[----:B-1----:R-:W-:-:S04]  /*9930*/  @!P1 LEA R20, P0, R4, R20, 0x2 ;  /* 0x0000001404149211 */ /* 0x002fc800078010ff */
[----:B------:R-:W-:-:S05]  /*9940*/  @!P1 LEA.HI.X R21, R4, R21, R5, 0x2, P0 ;  /* 0x0000001504159211 */ /* 0x000fca00000f1405 */
[----:B0-----:R0:W-:Y:S01]  /*9950*/  @!P1 STG.E desc[UR6][R20.64+0x600], R27 ;  /* 0x0006001b14009986 */ /* 0x0011e2000c101906 */
[----:B------:R-:W-:-:S03]  /*9960*/  NOP ;  /* 0x0000000000007918 */ /* 0x000fc60000000000 */
[----:B------:R-:W1:Y:S01]  /*9970*/  LDS.64 R4, [R19+0x6600] ;  /* 0x0066000013047984 */ /* 0x000e620000000a00 */
[----:B------:R-:W-:Y:S01]  /*9980*/  ISETP.GE.AND P1, PT, R24, R23, PT ;  /* 0x000000171800720c */ /* 0x000fe20003f26270 */
[----:B0-----:R-:W-:-:S12]  /*9990*/  VIADD R20, R2, 0x600 ;  /* 0x0000060002147836 */ /* 0x001fd80000000000 */
[----:B------:R-:W0:Y:S01]  /*99a0*/  @!P1 LDS R3, [R22+0xc00] ;  /* 0x000c000016039984 */ /* 0x000e220000000800 */
[----:B------:R-:W2:Y:S01]  /*99b0*/  @!P1 LDC.64 R24, c[0x0][0x3b0] ;  /* 0x0000ec00ff189b82 */ /* 0x000ea20000000a00 */
[----:B-1----:R-:W-:-:S05]  /*99c0*/  @!P1 IADD3 R4, P0, PT, R4, R2, RZ ;  /* 0x0000000204049210 */ /* 0x002fca0007f1e0ff */
[----:B------:R-:W-:Y:S01]  /*99d0*/  @!P1 IMAD.X R5, RZ, RZ, R5, P0 ;  /* 0x000000ffff059224 */ /* 0x000fe200000e0605 */
[----:B--2---:R-:W-:-:S04]  /*99e0*/  @!P1 LEA R24, P0, R4, R24, 0x2 ;  /* 0x0000001804189211 */ /* 0x004fc800078010ff */
[----:B------:R-:W-:-:S05]  /*99f0*/  @!P1 LEA.HI.X R25, R4, R25, R5, 0x2, P0 ;  /* 0x0000001904199211 */ /* 0x000fca00000f1405 */
[----:B0-----:R0:W-:Y:S01]  /*9a00*/  @!P1 STG.E desc[UR6][R24.64+0xc00], R3 ;  /* 0x000c000318009986 */ /* 0x0011e2000c101906 */
[----:B------:R-:W-:-:S03]  /*9a10*/  NOP ;  /* 0x0000000000007918 */ /* 0x000fc60000000000 */
[----:B------:R-:W1:Y:S01]  /*9a20*/  LDS.64 R4, [R26+0x6600] ;  /* 0x006600001a047984 */ /* 0x000e620000000a00 */
[----:B------:R-:W-:Y:S02]  /*9a30*/  ISETP.GE.AND P1, PT, R18, R23, PT ;  /* 0x000000171200720c */ /* 0x000fe40003f26270 */
[----:B0-----:R-:W-:Y:S01]  /*9a40*/  LEA R24, R16, UR4, 0x3 ;  /* 0x0000000410187c11 */ /* 0x001fe2000f8e18ff */
[----:B------:R-:W-:-:S10]  /*9a50*/  VIADD R16, R2, 0x780 ;  /* 0x0000078002107836 */ /* 0x000fd40000000000 */
        /* <DEDUP_REMOVED lines=33> */
[----:B0-----:R-:W-:-:S11]  /*9c70*/  LOP3.LUT R16, R2, 0xc00, RZ, 0xfc, !PT ;  /* 0x00000c0002107812 */ /* 0x001fd600078efcff */
        /* <DEDUP_REMOVED lines=87> */
[----:B0-----:R-:W-:Y:S01]  /*a1f0*/  @!P1 STG.E desc[UR6][R8.64+0x4e00], R15 ;  /* 0x004e000f08009986 */ /* 0x001fe2000c101906 */
[----:B------:R-:W-:-:S03]  /*a200*/  NOP ;  /* 0x0000000000007918 */ /* 0x000fc60000000000 */
[----:B------:R-:W0:Y:S01]  /*a210*/  LDS.64 R4, [R7+0x6600] ;  /* 0x0066000007047984 */ /* 0x000e220000000a00 */
[----:B------:R-:W-:-:S13]  /*a220*/  ISETP.GE.AND P1, PT, R10, R23, PT ;  /* 0x000000170a00720c */ /* 0x000fda0003f26270 */
[----:B------:R-:W1:Y:S01]  /*a230*/  @!P1 LDS R3, [R22+0x5400] ;  /* 0x0054000016039984 */ /* 0x000e620000000800 */
[----:B------:R-:W2:Y:S01]  /*a240*/  @!P1 LDC.64 R10, c[0x0][0x3b0] ;  /* 0x0000ec00ff0a9b82 */ /* 0x000ea20000000a00 */
[----:B0-----:R-:W-:-:S05]  /*a250*/  @!P1 IADD3 R4, P0, PT, R4, R2, RZ ;  /* 0x0000000204049210 */ /* 0x001fca0007f1e0ff */
[----:B------:R-:W-:Y:S01]  /*a260*/  @!P1 IMAD.X R5, RZ, RZ, R5, P0 ;  /* 0x000000ffff059224 */ /* 0x000fe200000e0605 */
[----:B--2---:R-:W-:-:S04]  /*a270*/  @!P1 LEA R10, P0, R4, R10, 0x2 ;  /* 0x0000000a040a9211 */ /* 0x004fc800078010ff */
[----:B------:R-:W-:-:S05]  /*a280*/  @!P1 LEA.HI.X R11, R4, R11, R5, 0x2, P0 ;  /* 0x0000000b040b9211 */ /* 0x000fca00000f1405 */
[----:B-1----:R-:W-:Y:S01]  /*a290*/  @!P1 STG.E desc[UR6][R10.64+0x5400], R3 ;  /* 0x005400030a009986 */ /* 0x002fe2000c101906 */
        /* <DEDUP_REMOVED lines=8> */
[----:B------:R-:W-:Y:S02]  /*a320*/  @!P1 LEA.HI.X R7, R4, R7, R5, 0x2, P0 ;  /* 0x0000000704079211 */ /* 0x000fe400000f1405 */
[----:B------:R-:W-:Y:S02]  /*a330*/  LEA R5, R0, UR4, 0x3 ;  /* 0x0000000400057c11 */ /* 0x000fe4000f8e18ff */
[----:B------:R-:W-:Y:S01]  /*a340*/  LOP3.LUT R0, R2, 0x1800, RZ, 0xfc, !PT ;  /* 0x0000180002007812 */ /* 0x000fe200078efcff */
[----:B-1----:R-:W-:Y:S01]  /*a350*/  @!P1 STG.E desc[UR6][R6.64+0x5a00], R9 ;  /* 0x005a000906009986 */ /* 0x002fe2000c101906 */
[----:B------:R-:W-:-:S03]  /*a360*/  NOP ;  /* 0x0000000000007918 */ /* 0x000fc60000000000 */
[----:B------:R-:W0:Y:S01]  /*a370*/  LDS.64 R4, [R5+0x6600] ;  /* 0x0066000005047984 */ /* 0x000e220000000a00 */
[----:B------:R-:W-:-:S13]  /*a380*/  ISETP.GE.AND P1, PT, R0, R23, PT ;  /* 0x000000170000720c */ /* 0x000fda0003f26270 */
[----:B------:R-:W1:Y:S01]  /*a390*/  @!P1 LDS R11, [R22+0x6000] ;  /* 0x00600000160b9984 */ /* 0x000e620000000800 */
[----:B------:R-:W2:Y:S01]  /*a3a0*/  @!P1 LDC.64 R12, c[0x0][0x3b0] ;  /* 0x0000ec00ff0c9b82 */ /* 0x000ea20000000a00 */
[----:B0-----:R-:W-:-:S05]  /*a3b0*/  IADD3 R0, P0, PT, R4, R2, RZ ;  /* 0x0000000204007210 */ /* 0x001fca0007f1e0ff */
[----:B------:R-:W-:Y:S01]  /*a3c0*/  IMAD.X R4, RZ, RZ, R5, P0 ;  /* 0x000000ffff047224 */ /* 0x000fe200000e0605 */
[----:B--2---:R-:W-:-:S04]  /*a3d0*/  @!P1 LEA R2, P0, R0, R12, 0x2 ;  /* 0x0000000c00029211 */ /* 0x004fc800078010ff */
[----:B------:R-:W-:-:S05]  /*a3e0*/  @!P1 LEA.HI.X R3, R0, R13, R4, 0x2, P0 ;  /* 0x0000000d00039211 */ /* 0x000fca00000f1404 */
[----:B-1----:R-:W-:Y:S01]  /*a3f0*/  @!P1 STG.E desc[UR6][R2.64+0x6000], R11 ;  /* 0x0060000b02009986 */ /* 0x002fe2000c101906 */
[----:B------:R-:W-:Y:S01]  /*a400*/  NOP ;  /* 0x0000000000007918 */ /* 0x000fe20000000000 */
[----:B------:R-:W-:Y:S05]  /*a410*/  EXIT ;  /* 0x000000000000794d */ /* 0x000fea0003800000 */
.L_x_30:
[----:B------:R-:W-:Y:S02]  /*a420*/  IMAD.MOV.U32 R58, RZ, RZ, R39 ;  /* 0x000000ffff3a7224 */ /* 0x000fe400078e0027 */
[----:B------:R-:W-:Y:S02]  /*a430*/  IMAD.MOV.U32 R49, RZ, RZ, 0x1 ;  /* 0x00000001ff317424 */ /* 0x000fe400078e00ff */
[----:B------:R-:W-:Y:S02]  /*a440*/  IMAD.MOV.U32 R60, RZ, RZ, RZ ;  /* 0x000000ffff3c7224 */ /* 0x000fe400078e00ff */
[----:B------:R-:W-:-:S07]  /*a450*/  IMAD.MOV.U32 R47, RZ, RZ, -0x1 ;  /* 0xffffffffff2f7424 */ /* 0x000fce00078e00ff */
[----:B------:R-:W-:Y:S05]  /*a460*/  WARPSYNC.COLLECTIVE R47, `(.L_x_115) ;  /* 0x000000002f087348 */ /* 0x000fea0003c00000 */
[----:B------:R0:W1:Y:S02]  /*a470*/  SHFL.UP P0, R46, R58, R49, R60 ;  /* 0x040000313a2e7389 */ /* 0x000064000000003c */
[----:B01----:R-:W-:Y:S05]  /*a480*/  ENDCOLLECTIVE ;  /* 0x000000000000791b */ /* 0x003fea0003800000 */
.L_x_115:
[----:B------:R-:W-:Y:S02]  /*a490*/  IMAD.MOV.U32 R49, RZ, RZ, 0x2 ;  /* 0x00000002ff317424 */ /* 0x000fe400078e00ff */
[----:B------:R-:W-:-:S04]  /*a4a0*/  IMAD.MOV.U32 R40, RZ, RZ, R46 ;  /* 0x000000ffff287224 */ /* 0x000fc800078e002e */
[----:B------:R-:W-:-:S04]  /*a4b0*/  @P0 IMAD.IADD R40, R39, 0x1, R40 ;  /* 0x0000000127280824 */ /* 0x000fc800078e0228 */
[----:B------:R-:W-:-:S07]  /*a4c0*/  IMAD.MOV.U32 R58, RZ, RZ, R40 ;  /* 0x000000ffff3a7224 */ /* 0x000fce00078e0028 */
[----:B------:R-:W-:Y:S05]  /*a4d0*/  WARPSYNC.COLLECTIVE R47, `(.L_x_116) ;  /* 0x000000002f087348 */ /* 0x000fea0003c00000 */
[----:B------:R0:W1:Y:S02]  /*a4e0*/  SHFL.UP P0, R46, R58, R49, R60 ;  /* 0x040000313a2e7389 */ /* 0x000064000000003c */
[----:B01----:R-:W-:Y:S05]  /*a4f0*/  ENDCOLLECTIVE ;  /* 0x000000000000791b */ /* 0x003fea0003800000 */
.L_x_116:
[----:B------:R-:W-:Y:S02]  /*a500*/  IMAD.MOV.U32 R49, RZ, RZ, 0x4 ;  /* 0x00000004ff317424 */ /* 0x000fe400078e00ff */
[----:B------:R-:W-:-:S04]  /*a510*/  IMAD.MOV.U32 R43, RZ, RZ, R46 ;  /* 0x000000ffff2b7224 */ /* 0x000fc800078e002e */
[----:B------:R-:W-:-:S04]  /*a520*/  @P0 IMAD.IADD R43, R40, 0x1, R43 ;  /* 0x00000001282b0824 */ /* 0x000fc800078e022b */
[----:B------:R-:W-:-:S07]  /*a530*/  IMAD.MOV.U32 R58, RZ, RZ, R43 ;  /* 0x000000ffff3a7224 */ /* 0x000fce00078e002b */
[----:B------:R-:W-:Y:S05]  /*a540*/  WARPSYNC.COLLECTIVE R47, `(.L_x_117) ;  /* 0x000000002f087348 */ /* 0x000fea0003c00000 */
[----:B------:R0:W1:Y:S02]  /*a550*/  SHFL.UP P0, R46, R58, R49, R60 ;  /* 0x040000313a2e7389 */ /* 0x000064000000003c */
[----:B01----:R-:W-:Y:S05]  /*a560*/  ENDCOLLECTIVE ;  /* 0x000000000000791b */ /* 0x003fea0003800000 */
.L_x_117:
[----:B------:R-:W-:Y:S02]  /*a570*/  IMAD.MOV.U32 R49, RZ, RZ, 0x8 ;  /* 0x00000008ff317424 */ /* 0x000fe400078e00ff */
[----:B------:R-:W-:-:S04]  /*a580*/  IMAD.MOV.U32 R44, RZ, RZ, R46 ;  /* 0x000000ffff2c7224 */ /* 0x000fc800078e002e */
[----:B------:R-:W-:-:S04]  /*a590*/  @P0 IMAD.IADD R44, R43, 0x1, R44 ;  /* 0x000000012b2c0824 */ /* 0x000fc800078e022c */
[----:B------:R-:W-:-:S07]  /*a5a0*/  IMAD.MOV.U32 R58, RZ, RZ, R44 ;  /* 0x000000ffff3a7224 */ /* 0x000fce00078e002c */
[----:B------:R-:W-:Y:S05]  /*a5b0*/  WARPSYNC.COLLECTIVE R47, `(.L_x_118) ;  /* 0x000000002f087348 */ /* 0x000fea0003c00000 */
[----:B------:R0:W1:Y:S02]  /*a5c0*/  SHFL.UP P0, R46, R58, R49, R60 ;  /* 0x040000313a2e7389 */ /* 0x000064000000003c */
[----:B01----:R-:W-:Y:S05]  /*a5d0*/  ENDCOLLECTIVE ;  /* 0x000000000000791b */ /* 0x003fea0003800000 */
.L_x_118:
[----:B------:R-:W-:Y:S02]  /*a5e0*/  IMAD.MOV.U32 R49, RZ, RZ, 0x10 ;  /* 0x00000010ff317424 */ /* 0x000fe400078e00ff */
[----:B------:R-:W-:-:S04]  /*a5f0*/  IMAD.MOV.U32 R45, RZ, RZ, R46 ;  /* 0x000000ffff2d7224 */ /* 0x000fc800078e002e */
[----:B------:R-:W-:-:S04]  /*a600*/  @P0 IMAD.IADD R45, R44, 0x1, R45 ;  /* 0x000000012c2d0824 */ /* 0x000fc800078e022d */
[----:B------:R-:W-:-:S07]  /*a610*/  IMAD.MOV.U32 R58, RZ, RZ, R45 ;  /* 0x000000ffff3a7224 */ /* 0x000fce00078e002d */
[----:B------:R-:W-:Y:S05]  /*a620*/  WARPSYNC.COLLECTIVE R47, `(.L_x_119) ;  /* 0x000000002f087348 */ /* 0x000fea0003c00000 */
[----:B------:R0:W1:Y:S02]  /*a630*/  SHFL.UP P0, R46, R58, R49, R60 ;  /* 0x040000313a2e7389 */ /* 0x000064000000003c */
[----:B01----:R-:W-:Y:S05]  /*a640*/  ENDCOLLECTIVE ;  /* 0x000000000000791b */ /* 0x003fea0003800000 */
.L_x_119:
[----:B------:R-:W-:Y:S05]  /*a650*/  BRA `(.L_x_120) ;  /* 0xffffff8400407947 */ /* 0x000fea000383ffff */
.L_x_121:
[----:B------:R-:W-:-:S00]  /*a660*/  BRA `(.L_x_121) ;  /* 0xfffffffc00fc7947 */ /* 0x000fc0000383ffff */
[----:B------:R-:W-:-:S00]  /*a670*/  NOP ;  /* 0x0000000000007918 */ /* 0x000fc00000000000 */
        /* <DEDUP_REMOVED lines=8> */
.L_x_906:


//--------------------- .text._ZN3cub18CUB_300001_SM_10006detail10radix_sort33DeviceRadixSortExclusiveSumKernelINS1_5radix10policy_hubIiiyE10Policy1000EyEEvPT0_ --------------------------
	.section	.text._ZN3cub18CUB_300001_SM_10006detail10radix_sort33DeviceRadixSortExclusiveSumKernelINS1_5radix10policy_hubIiiyE10Policy1000EyEEvPT0_,"ax",@progbits
	.align	128
        .global         _ZN3cub18CUB_300001_SM_10006detail10radix_sort33DeviceRadixSortExclusiveSumKernelINS1_5radix10policy_hubIiiyE10Policy1000EyEEvPT0_
        .type           _ZN3cub18CUB_300001_SM_10006detail10radix_sort33DeviceRadixSortExclusiveSumKernelINS1_5radix10policy_hubIiiyE10Policy1000EyEEvPT0_,@function
        .size           _ZN3cub18CUB_300001_SM_10006detail10radix_sort33DeviceRadixSortExclusiveSumKernelINS1_5radix10policy_hubIiiyE10Policy1000EyEEvPT0_,(.L_x_907 - _ZN3cub18CUB_300001_SM_10006detail10radix_sort33DeviceRadixSortExclusiveSumKernelINS1_5radix10policy_hubIiiyE10Policy1000EyEEvPT0_)
        .other          _ZN3cub18CUB_300001_SM_10006detail10radix_sort33DeviceRadixSortExclusiveSumKernelINS1_5radix10policy_hubIiiyE10Policy1000EyEEvPT0_,@"STO_CUDA_ENTRY STV_DEFAULT"
_ZN3cub18CUB_300001_SM_10006detail10radix_sort33DeviceRadixSortExclusiveSumKernelINS1_5radix10policy_hubIiiyE10Policy1000EyEEvPT0_:
.text._ZN3cub18CUB_300001_SM_10006detail10radix_sort33DeviceRadixSortExclusiveSumKernelINS1_5radix10policy_hubIiiyE10Policy1000EyEEvPT0_:
[----:B------:R-:W-:Y:S01]  /*0000*/  LDC R1, c[0x0][0x37c] ;  /* 0x0000df00ff017b82 */ /* 0x000fe20000000800 */
[----:B------:R-:W0:Y:S07]  /*0010*/  S2R R18, SR_TID.X ;  /* 0x0000000000127919 */ /* 0x000e2e0000002100 */
[----:B------:R-:W1:Y:S01]  /*0020*/  LDC.64 R16, c[0x0][0x380] ;  /* 0x0000e000ff107b82 */ /* 0x000e620000000a00 */
[----:B------:R-:W2:Y:S01]  /*0030*/  LDCU.64 UR4, c[0x0][0x358] ;  /* 0x00006b00ff0477ac */ /* 0x000ea20008000a00 */
[----:B------:R-:W3:Y:S01]  /*0040*/  S2R R5, SR_CTAID.X ;  /* 0x0000000000057919 */ /* 0x000ee20000002500 */
[----:B0-----:R-:W-:Y:S01]  /*0050*/  ISETP.GT.U32.AND P1, PT, R18, 0xff, PT ;  /* 0x000000ff1200780c */ /* 0x001fe20003f24070 */
[----:B---3--:R-:W-:-:S04]  /*0060*/  IMAD R5, R5, 0x100, R18 ;  /* 0x0000010005057824 */ /* 0x008fc800078e0212 */
[----:B-1----:R-:W-:-:S08]  /*0070*/  IMAD.WIDE R16, R5, 0x8, R16 ;  /* 0x0000000805107825 */ /* 0x002fd000078e0210 */
[----:B--2---:R-:W2:Y:S01]  /*0080*/  @!P1 LDG.E.64 R2, desc[UR4][R16.64] ;  /* 0x0000000410029981 */ /* 0x004ea2000c1e1b00 */
[----:B------:R-:W-:Y:S02]  /*0090*/  MOV R0, 0x400 ;  /* 0x0000040000007802 */ /* 0x000fe40000000f00 */
[C---:B------:R-:W-:Y:S01]  /*00a0*/  ISETP.GT.U32.AND P0, PT, R18.reuse, 0x1f, PT ;  /* 0x0000001f1200780c */ /* 0x040fe20003f04070 */
[----:B------:R-:W0:Y:S02]  /*00b0*/  S2R R5, SR_CgaCtaId ;  /* 0x0000000000057919 */ /* 0x000e240000008800 */
[----:B0-----:R-:W-:Y:S02]  /*00c0*/  LEA R5, R5, R0, 0x18 ;  /* 0x0000000005057211 */ /* 0x001fe400078ec0ff */
[----:B------:R-:W-:-:S05]  /*00d0*/  LEA.HI R0, R18, R18, RZ, 0x1d ;  /* 0x0000001212007211 */ /* 0x000fca00078fe8ff */
[----:B------:R-:W-:-:S05]  /*00e0*/  IMAD R0, R0, 0x8, R5 ;  /* 0x0000000800007824 */ /* 0x000fca00078e0205 */
[----:B--2---:R0:W-:Y:S01]  /*00f0*/  STS.64 [R0+0x10], R2 ;  /* 0x0000100200007388 */ /* 0x0041e20000000a00 */
[----:B------:R-:W-:Y:S06]  /*0100*/  BAR.SYNC.DEFER_BLOCKING 0x0 ;  /* 0x0000000000007b1d */ /* 0x000fec0000010000 */
[----:B------:R-:W-:Y:S05]  /*0110*/  @P0 BRA `(.L_x_122) ;  /* 0x0000000400240947 */ /* 0x000fea0003800000 */
[----:B------:R-:W-:Y:S01]  /*0120*/  IMAD R18, R18, 0x48, R5 ;  /* 0x0000004812127824 */ /* 0x000fe200078e0205 */
[----:B------:R-:W-:-:S04]  /*0130*/  UMOV UR6, 0xffffffff ;  /* 0xffffffff00067882 */ /* 0x000fc80000000000 */
[----:B------:R-:W-:Y:S04]  /*0140*/  LDS.64 R14, [R18+0x10] ;  /* 0x00001000120e7984 */ /* 0x000fe80000000a00 */
[----:B------:R-:W-:Y:S04]  /*0150*/  LDS.64 R12, [R18+0x18] ;  /* 0x00001800120c7984 */ /* 0x000fe80000000a00 */
[----:B------:R-:W1:Y:S04]  /*0160*/  LDS.64 R10, [R18+0x20] ;  /* 0x00002000120a7984 */ /* 0x000e680000000a00 */
[----:B------:R-:W-:Y:S04]  /*0170*/  LDS.64 R8, [R18+0x28] ;  /* 0x0000280012087984 */ /* 0x000fe80000000a00 */
[----:B------:R-:W2:Y:S04]  /*0180*/  LDS.64 R6, [R18+0x30] ;  /* 0x0000300012067984 */ /* 0x000ea80000000a00 */
[----:B------:R-:W-:Y:S04]  /*0190*/  LDS.64 R4, [R18+0x38] ;  /* 0x0000380012047984 */ /* 0x000fe80000000a00 */
[----:B0-----:R-:W0:Y:S04]  /*01a0*/  LDS.64 R2, [R18+0x40] ;  /* 0x0000400012027984 */ /* 0x001e280000000a00 */
[----:B------:R-:W3:Y:S01]  /*01b0*/  LDS.64 R20, [R18+0x48] ;  /* 0x0000480012147984 */ /* 0x000ee20000000a00 */
[----:B-1----:R-:W-:-:S04]  /*01c0*/  IADD3 R19, P3, P4, R10, R12, R14 ;  /* 0x0000000c0a137210 */ /* 0x002fc80007c7e00e */
[----:B------:R-:W-:Y:S02]  /*01d0*/  IADD3.X R23, PT, PT, R11, R13, R15, P3, P4 ;  /* 0x0000000d0b177210 */ /* 0x000fe40001fe840f */
[----:B--2---:R-:W-:-:S04]  /*01e0*/  IADD3 R19, P0, P2, R6, R19, R8 ;  /* 0x0000001306137210 */ /* 0x004fc80007a1e008 */
[----:B------:R-:W-:Y:S02]  /*01f0*/  IADD3.X R23, PT, PT, R7, R23, R9, P0, P2 ;  /* 0x0000001707177210 */ /* 0x000fe400007e4409 */
[----:B0-----:R-:W-:-:S04]  /*0200*/  IADD3 R19, P3, P4, R2, R19, R4 ;  /* 0x0000001302137210 */ /* 0x001fc80007c7e004 */
[----:B---3--:R-:W-:Y:S02]  /*0210*/  IADD3 R20, P0, PT, R20, R19, RZ ;  /* 0x0000001314147210 */ /* 0x008fe40007f1e0ff */
[----:B------:R-:W-:-:S05]  /*0220*/  IADD3.X R19, PT, PT, R3, R23, R5, P3, P4 ;  /* 0x0000001703137210 */ /* 0x000fca0001fe8405 */
[----:B------:R-:W-:Y:S01]  /*0230*/  IMAD.X R19, R21, 0x1, R19, P0 ;  /* 0x0000000115137824 */ /* 0x000fe200000e0613 */
[----:B------:R-:W-:Y:S06]  /*0240*/  BRA.DIV UR6, `(.L_x_123) ;  /* 0x0000000206f07947 */ /* 0x000fec000b800000 */
[----:B------:R-:W0:Y:S04]  /*0250*/  SHFL.UP PT, R27, R20, 0x1, RZ ;  /* 0x04200000141b7989 */ /* 0x000e2800000e00ff */
[----:B------:R-:W1:Y:S01]  /*0260*/  SHFL.UP P0, R25, R19, 0x1, RZ ;  /* 0x0420000013197989 */ /* 0x000e6200000000ff */
[----:B0-----:R-:W-:-:S04]  /*0270*/  IADD3 R22, P2, PT, R27, R20, RZ ;  /* 0x000000141b167210 */ /* 0x001fc80007f5e0ff */
[----:B-1----:R-:W-:Y:S01]  /*0280*/  SEL R27, R22, R27, P0 ;  /* 0x0000001b161b7207 */ /* 0x002fe20000000000 */
[----:B------:R-:W-:-:S04]  /*0290*/  IMAD.X R26, R25, 0x1, R19, P2 ;  /* 0x00000001191a7824 */ /* 0x000fc800010e0613 */
[----:B------:R-:W0:Y:S01]  /*02a0*/  SHFL.UP PT, R28, R27, 0x2, RZ ;  /* 0x044000001b1c7989 */ /* 0x000e2200000e00ff */
[----:B------:R-:W-:-:S05]  /*02b0*/  SEL R26, R26, R25, P0 ;  /* 0x000000191a1a7207 */ /* 0x000fca0000000000 */
[----:B------:R-:W1:Y:S01]  /*02c0*/  SHFL.UP P0, R25, R26, 0x2, RZ ;  /* 0x044000001a197989 */ /* 0x000e6200000000ff */
[----:B0-----:R-:W-:-:S05]  /*02d0*/  IADD3 R21, P2, PT, R28, R27, RZ ;  /* 0x0000001b1c157210 */ /* 0x001fca0007f5e0ff */
[----:B-1----:R-:W-:Y:S01]  /*02e0*/  IMAD.X R22, R25, 0x1, R26, P2 ;  /* 0x0000000119167824 */ /* 0x002fe200010e061a */
[----:B------:R-:W-:-:S04]  /*02f0*/  SEL R28, R21, R28, P0 ;  /* 0x0000001c151c7207 */ /* 0x000fc80000000000 */
[----:B------:R-:W-:Y:S01]  /*0300*/  SEL R29, R22, R25, P0 ;  /* 0x00000019161d7207 */ /* 0x000fe20000000000 */
        /* <DEDUP_REMOVED lines=12> */
[----:B------:R0:W1:Y:S04]  /*03d0*/  SHFL.UP PT, R28, R27, 0x10, RZ ;  /* 0x060000001b1c7989 */ /* 0x00006800000e00ff */
[----:B------:R0:W2:Y:S02]  /*03e0*/  SHFL.UP P0, R25, R26, 0x10, RZ ;  /* 0x060000001a197989 */ /* 0x0000a400000000ff */
.L_x_134:
[----:B-1----:R-:W-:-:S04]  /*03f0*/  IADD3 R21, P2, PT, R28, R27, RZ ;  /* 0x0000001b1c157210 */ /* 0x002fc80007f5e0ff */
[----:B--2---:R-:W-:Y:S01]  /*0400*/  SEL R21, R21, R28, P0 ;  /* 0x0000001c15157207 */ /* 0x004fe20000000000 */
[----:B------:R-:W-:-:S05]  /*0410*/  IMAD.X R22, R25, 0x1, R26, P2 ;  /* 0x0000000119167824 */ /* 0x000fca00010e061a */
[----:B------:R-:W-:Y:S02]  /*0420*/  SEL R22, R22, R25, P0 ;  /* 0x0000001916167207 */ /* 0x000fe40000000000 */
[----:B------:R-:W-:-:S05]  /*0430*/  IADD3 R20, P0, PT, R21, -R20, RZ ;  /* 0x8000001415147210 */ /* 0x000fca0007f1e0ff */
[----:B------:R-:W-:Y:S01]  /*0440*/  IMAD.X R21, R22, 0x1, ~R19, P0 ;  /* 0x0000000116157824 */ /* 0x000fe200000e0e13 */
[----:B------:R-:W-:-:S04]  /*0450*/  IADD3 R14, P0, PT, R14, R20, RZ ;  /* 0x000000140e0e7210 */ /* 0x000fc80007f1e0ff */
[----:B------:R1:W-:Y:S01]  /*0460*/  STS.64 [R18+0x10], R20 ;  /* 0x0000101412007388 */ /* 0x0003e20000000a00 */
[----:B------:R-:W-:Y:S01]  /*0470*/  IMAD.X R15, R15, 0x1, R21, P0 ;  /* 0x000000010f0f7824 */ /* 0x000fe200000e0615 */
        /* <DEDUP_REMOVED lines=17> */
[----:B------:R-:W-:-:S05]  /*0590*/  IMAD.X R3, R3, 0x1, R5, P0 ;  /* 0x0000000103037824 */ /* 0x000fca00000e0605 */
[----:B------:R1:W-:Y:S03]  /*05a0*/  STS.64 [R18+0x48], R2 ;  /* 0x0000480212007388 */ /* 0x0003e60000000a00 */
.L_x_122:
[----:B------:R-:W-:Y:S05]  /*05b0*/  WARPSYNC.ALL ;  /* 0x0000000000007948 */ /* 0x000fea0003800000 */
[----:B------:R-:W-:Y:S06]  /*05c0*/  BAR.SYNC.DEFER_BLOCKING 0x0 ;  /* 0x0000000000007b1d */ /* 0x000fec0000010000 */
[----:B------:R-:W-:Y:S05]  /*05d0*/  @P1 EXIT ;  /* 0x000000000000194d */ /* 0x000fea0003800000 */
[----:B01----:R-:W0:Y:S04]  /*05e0*/  LDS.64 R2, [R0+0x10] ;  /* 0x0000100000027984 */ /* 0x003e280000000a00 */
[----:B0-----:R-:W-:Y:S01]  /*05f0*/  STG.E.64 desc[UR4][R16.64], R2 ;  /* 0x0000000210007986 */ /* 0x001fe2000c101b04 */
[----:B------:R-:W-:Y:S05]  /*0600*/  EXIT ;  /* 0x000000000000794d */ /* 0x000fea0003800000 */
.L_x_123:
[----:B------:R-:W-:Y:S02]  /*0610*/  IMAD.MOV.U32 R24, RZ, RZ, R20 ;  /* 0x000000ffff187224 */ /* 0x000fe400078e0014 */
[----:B------:R-:W-:Y:S02]  /*0620*/  IMAD.MOV.U32 R23, RZ, RZ, 0x1 ;  /* 0x00000001ff177424 */ /* 0x000fe400078e00ff */
[----:B------:R-:W-:Y:S02]  /*0630*/  IMAD.MOV.U32 R22, RZ, RZ, RZ ;  /* 0x000000ffff167224 */ /* 0x000fe400078e00ff */
[----:B------:R-:W-:-:S07]  /*0640*/  IMAD.MOV.U32 R21, RZ, RZ, -0x1 ;  /* 0xffffffffff157424 */ /* 0x000fce00078e00ff */
[----:B------:R-:W-:Y:S05]  /*0650*/  WARPSYNC.COLLECTIVE R21, `(.L_x_124) ;  /* 0x0000000015087348 */ /* 0x000fea0003c00000 */
[----:B------:R0:W1:Y:S02]  /*0660*/  SHFL.UP P0, R25, R24, R23, R22 ;  /* 0x0400001718197389 */ /* 0x0000640000000016 */
[----:B01----:R-:W-:Y:S05]  /*0670*/  ENDCOLLECTIVE ;  /* 0x000000000000791b */ /* 0x003fea0003800000 */
.L_x_124:
[----:B------:R-:W-:Y:S02]  /*0680*/  IMAD.MOV.U32 R24, RZ, RZ, R19 ;  /* 0x000000ffff187224 */ /* 0x000fe400078e0013 */
[----:B------:R-:W-:-:S07]  /*0690*/  IMAD.MOV.U32 R27, RZ, RZ, R25 ;  /* 0x000000ffff1b7224 */ /* 0x000fce00078e0019 */
[----:B------:R-:W-:Y:S05]  /*06a0*/  WARPSYNC.COLLECTIVE R21, `(.L_x_125) ;  /* 0x0000000015087348 */ /* 0x000fea0003c00000 */
[----:B------:R0:W1:Y:S02]  /*06b0*/  SHFL.UP P0, R25, R24, R23, R22 ;  /* 0x0400001718197389 */ /* 0x0000640000000016 */
[----:B01----:R-:W-:Y:S05]  /*06c0*/  ENDCOLLECTIVE ;  /* 0x000000000000791b */ /* 0x003fea0003800000 */
.L_x_125:
[----:B------:R-:W-:Y:S01]  /*06d0*/  IADD3 R26, P2, PT, R27, R20, RZ ;  /* 0x000000141b1a7210 */ /* 0x000fe20007f5e0ff */
[----:B------:R-:W-:-:S03]  /*06e0*/  IMAD.MOV.U32 R23, RZ, RZ, 0x2 ;  /* 0x00000002ff177424 */ /* 0x000fc600078e00ff */
[----:B------:R-:W-:Y:S01]  /*06f0*/  SEL R27, R26, R27, P0 ;  /* 0x0000001b1a1b7207 */ /* 0x000fe20000000000 */
[----:B------:R-:W-:-:S04]  /*0700*/  IMAD.X R26, R25, 0x1, R19, P2 ;  /* 0x00000001191a7824 */ /* 0x000fc800010e0613 */
[----:B------:R-:W-:Y:S01]  /*0710*/  IMAD.MOV.U32 R24, RZ, RZ, R27 ;  /* 0x000000ffff187224 */ /* 0x000fe200078e001b */
[----:B------:R-:W-:-:S07]  /*0720*/  SEL R26, R26, R25, P0 ;  /* 0x000000191a1a7207 */ /* 0x000fce0000000000 */
[----:B------:R-:W-:Y:S05]  /*0730*/  WARPSYNC.COLLECTIVE R21, `(.L_x_126) ;  /* 0x0000000015087348 */ /* 0x000fea0003c00000 */
[----:B------:R0:W1:Y:S02]  /*0740*/  SHFL.UP P0, R25, R24, R23, R22 ;  /* 0x0400001718197389 */ /* 0x0000640000000016 */
[----:B01----:R-:W-:Y:S05]  /*0750*/  ENDCOLLECTIVE ;  /* 0x000000000000791b */ /* 0x003fea0003800000 */
.L_x_126:
[----:B------:R-:W-:Y:S02]  /*0760*/  IMAD.MOV.U32 R24, RZ, RZ, R26 ;  /* 0x000000ffff187224 */ /* 0x000fe400078e001a */
[----:B------:R-:W-:-:S07]  /*0770*/  IMAD.MOV.U32 R28, RZ, RZ, R25 ;  /* 0x000000ffff1c7224 */ /* 0x000fce00078e0019 */
[----:B------:R-:W-:Y:S05]  /*0780*/  WARPSYNC.COLLECTIVE R21, `(.L_x_127) ;  /* 0x0000000015087348 */ /* 0x000fea0003c00000 */
[----:B------:R0:W1:Y:S02]  /*0790*/  SHFL.UP P0, R25, R24, R23, R22 ;  /* 0x0400001718197389 */ /* 0x0000640000000016 */
[----:B01----:R-:W-:Y:S05]  /*07a0*/  ENDCOLLECTIVE ;  /* 0x000000000000791b */ /* 0x003fea0003800000 */
.L_x_127:
        /* <DEDUP_REMOVED lines=9> */
.L_x_128:
[----:B------:R-:W-:Y:S02]  /*0840*/  IMAD.MOV.U32 R24, RZ, RZ, R29 ;  /* 0x000000ffff187224 */ /* 0x000fe400078e001d */
[----:B------:R-:W-:-:S07]  /*0850*/  IMAD.MOV.U32 R27, RZ, RZ, R25 ;  /* 0x000000ffff1b7224 */ /* 0x000fce00078e0019 */
[----:B------:R-:W-:Y:S05]  /*0860*/  WARPSYNC.COLLECTIVE R21, `(.L_x_129) ;  /* 0x0000000015087348 */ /* 0x000fea0003c00000 */
[----:B------:R0:W1:Y:S02]  /*0870*/  SHFL.UP P0, R25, R24, R23, R22 ;  /* 0x0400001718197389 */ /* 0x0000640000000016 */
[----:B01----:R-:W-:Y:S05]  /*0880*/  ENDCOLLECTIVE ;  /* 0x000000000000791b */ /* 0x003fea0003800000 */
.L_x_129:
        /* <DEDUP_REMOVED lines=9> */
.L_x_130:
[----:B------:R-:W-:Y:S02]  /*0920*/  IMAD.MOV.U32 R24, RZ, RZ, R29 ;  /* 0x000000ffff187224 */ /* 0x000fe400078e001d */
[----:B------:R-:W-:-:S07]  /*0930*/  IMAD.MOV.U32 R27, RZ, RZ, R25 ;  /* 0x000000ffff1b7224 */ /* 0x000fce00078e0019 */
[----:B------:R-:W-:Y:S05]  /*0940*/  WARPSYNC.COLLECTIVE R21, `(.L_x_131) ;  /* 0x0000000015087348 */ /* 0x000fea0003c00000 */
[----:B------:R0:W1:Y:S02]  /*0950*/  SHFL.UP P0, R25, R24, R23, R22 ;  /* 0x0400001718197389 */ /* 0x0000640000000016 */
[----:B01----:R-:W-:Y:S05]  /*0960*/  ENDCOLLECTIVE ;  /* 0x000000000000791b */ /* 0x003fea0003800000 */
.L_x_131:
        /* <DEDUP_REMOVED lines=9> */
.L_x_132:
[----:B------:R-:W-:Y:S02]  /*0a00*/  IMAD.MOV.U32 R24, RZ, RZ, R26 ;  /* 0x000000ffff187224 */ /* 0x000fe400078e001a */
[----:B------:R-:W-:-:S07]  /*0a10*/  IMAD.MOV.U32 R28, RZ, RZ, R25 ;  /* 0x000000ffff1c7224 */ /* 0x000fce00078e0019 */
[----:B------:R-:W-:Y:S05]  /*0a20*/  WARPSYNC.COLLECTIVE R21, `(.L_x_133) ;  /* 0x0000000015087348 */ /* 0x000fea0003c00000 */
[----:B------:R0:W1:Y:S02]  /*0a30*/  SHFL.UP P0, R25, R24, R23, R22 ;  /* 0x0400001718197389 */ /* 0x0000640000000016 */
[----:B01----:R-:W-:Y:S05]  /*0a40*/  ENDCOLLECTIVE ;  /* 0x000000000000791b */ /* 0x003fea0003800000 */
.L_x_133:
[----:B------:R-:W-:Y:S05]  /*0a50*/  BRA `(.L_x_134) ;  /* 0xfffffff800647947 */ /* 0x000fea000383ffff */
.L_x_135:
        /* <DEDUP_REMOVED lines=10> */
.L_x_907:


//--------------------- .text._ZN3cub18CUB_300001_SM_10006detail10radix_sort30DeviceRadixSortHistogramKernelINS1_5radix10policy_hubIiiyE10Policy1000ELNS0_9SortOrderE0EiyNS1_21identity_decomposer_tEEEvPT2_PKT1_SA_iiT3_ --------------------------
	.section	.text._ZN3cub18CUB_300001_SM_10006detail10radix_sort30DeviceRadixSortHistogramKernelINS1_5radix10policy_hubIiiyE10Policy1000ELNS0_9SortOrderE0EiyNS1_21identity_decomposer_tEEEvPT2_PKT1_SA_iiT3_,"ax",@progbits
	.align	128
        .global         _ZN3cub18CUB_300001_SM_10006detail10radix_sort30DeviceRadixSortHistogramKernelINS1_5radix10policy_hubIiiyE10Policy1000ELNS0_9SortOrderE0EiyNS1_21identity_decomposer_tEEEvPT2_PKT1_SA_iiT3_
        .type           _ZN3cub18CUB_300001_SM_10006detail10radix_sort30DeviceRadixSortHistogramKernelINS1_5radix10policy_hubIiiyE10Policy1000ELNS0_9SortOrderE0EiyNS1_21identity_decomposer_tEEEvPT2_PKT1_SA_iiT3_,@function
        .size           _ZN3cub18CUB_300001_SM_10006detail10radix_sort30DeviceRadixSortHistogramKernelINS1_5radix10policy_hubIiiyE10Policy1000ELNS0_9SortOrderE0EiyNS1_21identity_decomposer_tEEEvPT2_PKT1_SA_iiT3_,(.L_x_908 - _ZN3cub18CUB_300001_SM_10006detail10radix_sort30DeviceRadixSortHistogramKernelINS1_5radix10policy_hubIiiyE10Policy1000ELNS0_9SortOrderE0EiyNS1_21identity_decomposer_tEEEvPT2_PKT1_SA_iiT3_)
        .other          _ZN3cub18CUB_300001_SM_10006detail10radix_sort30DeviceRadixSortHistogramKernelINS1_5radix10policy_hubIiiyE10Policy1000ELNS0_9SortOrderE0EiyNS1_21identity_decomposer_tEEEvPT2_PKT1_SA_iiT3_,@"STO_CUDA_ENTRY STV_DEFAULT"
_ZN3cub18CUB_300001_SM_10006detail10radix_sort30DeviceRadixSortHistogramKernelINS1_5radix10policy_hubIiiyE10Policy1000ELNS0_9SortOrderE0EiyNS1_21identity_decomposer_tEEEvPT2_PKT1_SA_iiT3_:
.text._ZN3cub18CUB_300001_SM_10006detail10radix_sort30DeviceRadixSortHistogramKernelINS1_5radix10policy_hubIiiyE10Policy1000ELNS0_9SortOrderE0EiyNS1_21identity_decomposer_tEEEvPT2_PKT1_SA_iiT3_:
[----:B------:R-:W-:Y:S01]  /*0000*/  LDC R1, c[0x0][0x37c] ;  /* 0x0000df00ff017b82 */ /* 0x000fe20000000800 */
[----:B------:R-:W0:Y:S02]  /*0010*/  LDCU.64 UR14, c[0x0][0x390] ;  /* 0x00007200ff0e77ac */ /* 0x000e240008000a00 */
[----:B0-----:R-:W-:-:S04]  /*0020*/  ISETP.NE.U32.AND P0, PT, RZ, UR14, PT ;  /* 0x0000000eff007c0c */ /* 0x001fc8000bf05070 */
[----:B------:R-:W-:-:S13]  /*0030*/  ISETP.NE.AND.EX P0, PT, RZ, UR15, PT, P0 ;  /* 0x0000000fff007c0c */ /* 0x000fda000bf05300 */
[----:B------:R-:W-:Y:S05]  /*0040*/  @!P0 EXIT ;  /* 0x000000000000894d */ /* 0x000fea0003800000 */
[----:B------:R-:W-:Y:S01]  /*0050*/  UIADD3 UR11, UP0, UPT, UR14, -0x1, URZ ;  /* 0xffffffff0e0b7890 */ /* 0x000fe2000ff1e0ff */
[----:B------:R-:W0:Y:S01]  /*0060*/  S2R R4, SR_TID.X ;  /* 0x0000000000047919 */ /* 0x000e220000002100 */
[----:B------:R-:W1:Y:S01]  /*0070*/  LDCU.64 UR4, c[0x0][0x398] ;  /* 0x00007300ff0477ac */ /* 0x000e620008000a00 */
[----:B------:R-:W2:Y:S01]  /*0080*/  S2UR UR7, SR_CgaCtaId ;  /* 0x00000000000779c3 */ /* 0x000ea20000008800 */
[----:B------:R-:W-:Y:S01]  /*0090*/  UIADD3.X UR12, UPT, UPT, UR15, -0x1, URZ, UP0, !UPT ;  /* 0xffffffff0f0c7890 */ /* 0x000fe200087fe4ff */
[----:B------:R-:W-:Y:S01]  /*00a0*/  UMOV UR6, 0x400 ;  /* 0x0000040000067882 */ /* 0x000fe20000000000 */
[----:B------:R-:W3:Y:S05]  /*00b0*/  LDCU.64 UR20, c[0x0][0x358] ;  /* 0x00006b00ff1477ac */ /* 0x000eea0008000a00 */
[----:B------:R-:W4:Y:S01]  /*00c0*/  S2UR UR8, SR_CTAID.X ;  /* 0x00000000000879c3 */ /* 0x000f220000002500 */
[----:B------:R-:W-:Y:S01]  /*00d0*/  USHF.R.U64 UR11, UR11, 0x1e, UR12 ;  /* 0x0000001e0b0b7899 */ /* 0x000fe2000800120c */
[----:B------:R-:W0:Y:S03]  /*00e0*/  LDCU UR28, c[0x0][0x370] ;  /* 0x00006e00ff1c77ac */ /* 0x000e260008000800 */
[----:B------:R-:W-:-:S02]  /*00f0*/  UIADD3 UR11, UP0, UPT, UR11, 0x1, URZ ;  /* 0x000000010b0b7890 */ /* 0x000fc4000ff1e0ff */
[----:B-1----:R-:W-:Y:S02]  /*0100*/  UIADD3 UR4, UPT, UPT, UR5, 0x7, -UR4 ;  /* 0x0000000705047890 */ /* 0x002fe4000fffe804 */
[----:B------:R-:W-:Y:S02]  /*0110*/  ULEA.HI.X UR12, UR12, URZ, URZ, 0x2, UP0 ;  /* 0x000000ff0c0c7291 */ /* 0x000fe400080f14ff */
[----:B------:R-:W-:Y:S02]  /*0120*/  UISETP.LT.U32.AND UP0, UPT, UR11, UR14, UPT ;  /* 0x0000000e0b00728c */ /* 0x000fe4000bf01070 */
[----:B------:R-:W-:Y:S02]  /*0130*/  USHF.R.S32.HI UR5, URZ, 0x1f, UR4 ;  /* 0x0000001fff057899 */ /* 0x000fe40008011404 */
[----:B------:R-:W-:Y:S02]  /*0140*/  UISETP.LT.U32.AND.EX UP0, UPT, UR12, UR15, UPT, UP0 ;  /* 0x0000000f0c00728c */ /* 0x000fe4000bf01100 */
[----:B------:R-:W-:-:S02]  /*0150*/  ULEA.HI UR5, UR5, UR4, URZ, 0x3 ;  /* 0x0000000405057291 */ /* 0x000fc4000f8f18ff */
[----:B------:R-:W-:Y:S01]  /*0160*/  USEL UR11, UR11, UR14, UP0 ;  /* 0x0000000e0b0b7287 */ /* 0x000fe20008000000 */
[C---:B0-----:R-:W-:Y:S01]  /*0170*/  VIADD R21, R4.reuse, 0x780 ;  /* 0x0000078004157836 */ /* 0x041fe20000000000 */
[----:B------:R-:W-:Y:S02]  /*0180*/  USEL UR12, UR12, UR15, UP0 ;  /* 0x0000000f0c0c7287 */ /* 0x000fe40008000000 */
[----:B------:R-:W-:Y:S02]  /*0190*/  UISETP.GE.AND UP0, UPT, UR4, 0x8, UPT ;  /* 0x000000080400788c */ /* 0x000fe4000bf06270 */
[----:B--2---:R-:W-:Y:S02]  /*01a0*/  ULEA UR6, UR7, UR6, 0x18 ;  /* 0x0000000607067291 */ /* 0x004fe4000f8ec0ff */
[----:B------:R-:W-:Y:S02]  /*01b0*/  USHF.R.S32.HI UR5, URZ, 0x3, UR5 ;  /* 0x00000003ff057899 */ /* 0x000fe40008011405 */
[----:B------:R-:W-:Y:S01]  /*01c0*/  PLOP3.LUT P0, PT, PT, PT, UP0, 0x80, 0x8 ;  /* 0x000000000008781c */ /* 0x000fe20003f0f008 */
[----:B----4-:R-:W-:Y:S01]  /*01d0*/  USHF.L.U32 UR8, UR8, 0xb, URZ ;  /* 0x0000000b08087899 */ /* 0x010fe200080006ff */
[C---:B------:R-:W-:Y:S01]  /*01e0*/  LEA R0, R4.reuse, UR6, 0x2 ;  /* 0x0000000604007c11 */ /* 0x040fe2000f8e10ff */
[----:B------:R-:W-:Y:S01]  /*01f0*/  UIADD3 UR22, UPT, UPT, UR5, -0x1, URZ ;  /* 0xffffffff05167890 */ /* 0x000fe2000fffe0ff */
[----:B------:R-:W-:Y:S01]  /*0200*/  ISETP.GT.U32.OR P0, PT, R4, 0xff, !P0 ;  /* 0x000000ff0400780c */ /* 0x000fe20004704470 */
[----:B------:R-:W-:-:S02]  /*0210*/  ULOP3.LUT UR23, UR5, 0xf, URZ, 0xc0, !UPT ;  /* 0x0000000f05177892 */ /* 0x000fc4000f8ec0ff */
[----:B------:R-:W-:Y:S01]  /*0220*/  ULOP3.LUT UR24, UR5, 0x7, URZ, 0xc0, !UPT ;  /* 0x0000000705187892 */ /* 0x000fe2000f8ec0ff */
[----:B------:R-:W-:Y:S01]  /*0230*/  P2R R20, PR, RZ, 0x1 ;  /* 0x00000001ff147803 */ /* 0x000fe20000000000 */
[----:B------:R-:W-:Y:S02]  /*0240*/  ULOP3.LUT UR25, UR5, 0x3, URZ, 0xc0, !UPT ;  /* 0x0000000305197892 */ /* 0x000fe4000f8ec0ff */
[----:B------:R-:W-:Y:S02]  /*0250*/  ULOP3.LUT UR26, UR5, 0xffffff0, URZ, 0xc0, !UPT ;  /* 0x0ffffff0051a7892 */ /* 0x000fe4000f8ec0ff */
[----:B------:R-:W-:Y:S02]  /*0260*/  ULOP3.LUT UR27, UR5, 0xffffff8, URZ, 0xc0, !UPT ;  /* 0x0ffffff8051b7892 */ /* 0x000fe4000f8ec0ff */
[----:B------:R-:W-:Y:S01]  /*0270*/  ULOP3.LUT UR9, UR5, 0x1, URZ, 0xc0, !UPT ;  /* 0x0000000105097892 */ /* 0x000fe2000f8ec0ff */
[----:B------:R-:W-:Y:S01]  /*0280*/  UMOV UR6, URZ ;  /* 0x000000ff00067c82 */ /* 0x000fe20008000000 */
[----:B---3--:R-:W-:-:S10]  /*0290*/  UMOV UR7, URZ ;  /* 0x000000ff00077c82 */ /* 0x008fd40008000000 */
.L_x_219:
[----:B------:R-:W-:Y:S01]  /*02a0*/  ISETP.NE.AND P0, PT, R20, RZ, PT ;  /* 0x000000ff1400720c */ /* 0x000fe20003f05270 */
[----:B------:R-:W-:-:S12]  /*02b0*/  BSSY.RECONVERGENT B0, `(.L_x_136) ;  /* 0x000007c000007945 */ /* 0x000fd80003800200 */
[----:B012345:R-:W-:Y:S05]  /*02c0*/  @P0 BRA `(.L_x_137) ;  /* 0x0000000400e80947 */ /* 0x03ffea0003800000 */
[----:B------:R-:W-:Y:S02]  /*02d0*/  IMAD.U32 R2, RZ, RZ, UR22 ;  /* 0x00000016ff027e24 */ /* 0x000fe4000f8e00ff */
[----:B------:R-:W-:-:S03]  /*02e0*/  IMAD.MOV.U32 R3, RZ, RZ, RZ ;  /* 0x000000ffff037224 */ /* 0x000fc600078e00ff */
[----:B------:R-:W-:-:S13]  /*02f0*/  ISETP.GE.U32.AND P1, PT, R2, 0xf, PT ;  /* 0x0000000f0200780c */ /* 0x000fda0003f26070 */
[----:B------:R-:W-:Y:S05]  /*0300*/  @!P1 BRA `(.L_x_138) ;  /* 0x00000000005c9947 */ /* 0x000fea0003800000 */
[----:B------:R-:W-:Y:S01]  /*0310*/  VIADD R2, R0, 0x2000 ;  /* 0x0000200000027836 */ /* 0x000fe20000000000 */
[----:B------:R-:W-:-:S12]  /*0320*/  UIADD3 UR4, UPT, UPT, -UR26, URZ, URZ ;  /* 0x000000ff1a047290 */ /* 0x000fd8000fffe1ff */
.L_x_139:
[----:B------:R-:W-:Y:S01]  /*0330*/  UIADD3 UR4, UPT, UPT, UR4, 0x10, URZ ;  /* 0x0000001004047890 */ /* 0x000fe2000fffe0ff */
[----:B------:R-:W-:Y:S03]  /*0340*/  STS [R2+-0x2000], RZ ;  /* 0xffe000ff02007388 */ /* 0x000fe60000000800 */
[----:B------:R-:W-:Y:S01]  /*0350*/  UISETP.NE.AND UP0, UPT, UR4, URZ, UPT ;  /* 0x000000ff0400728c */ /* 0x000fe2000bf05270 */
        /* <DEDUP_REMOVED lines=16> */
[----:B------:R-:W-:Y:S06]  /*0460*/  BRA.U UP0, `(.L_x_139) ;  /* 0xfffffffd00b07547 */ /* 0x000fec000b83ffff */
[----:B------:R-:W-:-:S07]  /*0470*/  IMAD.U32 R3, RZ, RZ, UR26 ;  /* 0x0000001aff037e24 */ /* 0x000fce000f8e00ff */
.L_x_138:
[----:B------:R-:W-:Y:S01]  /*0480*/  ISETP.NE.AND P0, PT, RZ, UR23, PT ;  /* 0x00000017ff007c0c */ /* 0x000fe2000bf05270 */
[----:B------:R-:W-:Y:S01]  /*0490*/  IMAD.U32 R6, RZ, RZ, UR24 ;  /* 0x00000018ff067e24 */ /* 0x000fe2000f8e00ff */
[----:B------:R-:W-:-:S03]  /*04a0*/  MOV R2, UR23 ;  /* 0x0000001700027c02 */ /* 0x000fc60008000f00 */
[----:B------:R-:W-:Y:S02]  /*04b0*/  VIADD R6, R6, 0xffffffff ;  /* 0xffffffff06067836 */ /* 0x000fe40000000000 */
[----:B------:R-:W-:-:S06]  /*04c0*/  VIADD R2, R2, 0xffffffff ;  /* 0xffffffff02027836 */ /* 0x000fcc0000000000 */
[----:B------:R-:W-:Y:S05]  /*04d0*/  @!P0 BRA `(.L_x_140) ;  /* 0x00000000007c8947 */ /* 0x000fea0003800000 */
[----:B------:R-:W-:Y:S01]  /*04e0*/  ISETP.GE.U32.AND P2, PT, R2, 0x7, PT ;  /* 0x000000070200780c */ /* 0x000fe20003f46070 */
[----:B------:R-:W-:-:S12]  /*04f0*/  UISETP.NE.AND UP0, UPT, UR24, URZ, UPT ;  /* 0x000000ff1800728c */ /* 0x000fd8000bf05270 */
[----:B------:R-:W-:Y:S05]  /*0500*/  @!P2 BRA `(.L_x_141) ;  /* 0x000000000028a947 */ /* 0x000fea0003800000 */
        /* <DEDUP_REMOVED lines=10> */
.L_x_141:
[----:B------:R-:W-:Y:S05]  /*05b0*/  BRA.U !UP0, `(.L_x_140) ;  /* 0x0000000108447547 */ /* 0x000fea000b800000 */
[----:B------:R-:W-:Y:S01]  /*05c0*/  ISETP.GE.U32.AND P2, PT, R6, 0x3, PT ;  /* 0x000000030600780c */ /* 0x000fe20003f46070 */
[----:B------:R-:W-:-:S12]  /*05d0*/  UISETP.NE.AND UP0, UPT, UR25, URZ, UPT ;  /* 0x000000ff1900728c */ /* 0x000fd8000bf05270 */
[C---:B0-----:R-:W-:Y:S02]  /*05e0*/  @P2 IMAD R5, R3.reuse, 0x400, R0 ;  /* 0x0000040003052824 */ /* 0x041fe400078e0200 */
[----:B------:R-:W-:-:S03]  /*05f0*/  @P2 VIADD R3, R3, 0x4 ;  /* 0x0000000403032836 */ /* 0x000fc60000000000 */
[----:B------:R1:W-:Y:S04]  /*0600*/  @P2 STS [R5], RZ ;  /* 0x000000ff05002388 */ /* 0x0003e80000000800 */
[----:B------:R1:W-:Y:S04]  /*0610*/  @P2 STS [R5+0x400], RZ ;  /* 0x000400ff05002388 */ /* 0x0003e80000000800 */
[----:B------:R1:W-:Y:S04]  /*0620*/  @P2 STS [R5+0x800], RZ ;  /* 0x000800ff05002388 */ /* 0x0003e80000000800 */
[----:B------:R1:W-:Y:S01]  /*0630*/  @P2 STS [R5+0xc00], RZ ;  /* 0x000c00ff05002388 */ /* 0x0003e20000000800 */
[----:B------:R-:W-:Y:S05]  /*0640*/  BRA.U !UP0, `(.L_x_140) ;  /* 0x0000000108207547 */ /* 0x000fea000b800000 */
[----:B------:R-:W-:Y:S01]  /*0650*/  IMAD R3, R3, 0x400, R0 ;  /* 0x0000040003037824 */ /* 0x000fe200078e0200 */
[----:B------:R-:W-:-:S04]  /*0660*/  UISETP.NE.AND UP0, UPT, UR25, 0x1, UPT ;  /* 0x000000011900788c */ /* 0x000fc8000bf05270 */
[----:B------:R2:W-:Y:S05]  /*0670*/  STS [R3], RZ ;  /* 0x000000ff03007388 */ /* 0x0005ea0000000800 */
[----:B------:R-:W-:Y:S05]  /*0680*/  BRA.U !UP0, `(.L_x_140) ;  /* 0x0000000108107547 */ /* 0x000fea000b800000 */
[----:B------:R-:W-:Y:S01]  /*0690*/  UISETP.NE.AND UP0, UPT, UR25, 0x2, UPT ;  /* 0x000000021900788c */ /* 0x000fe2000bf05270 */
[----:B------:R3:W-:Y:S05]  /*06a0*/  STS [R3+0x400], RZ ;  /* 0x000400ff03007388 */ /* 0x0007ea0000000800 */
[----:B------:R-:W-:-:S13]  /*06b0*/  PLOP3.LUT P2, PT, PT, PT, UP0, 0x80, 0x8 ;  /* 0x000000000008781c */ /* 0x000fda0003f4f008 */
[----:B------:R3:W-:Y:S02]  /*06c0*/  @P2 STS [R3+0x800], RZ ;  /* 0x000800ff03002388 */ /* 0x0007e40000000800 */
.L_x_140:
[----:B------:R-:W-:-:S13]  /*06d0*/  ISETP.GT.U32.AND P2, PT, R4, 0x7f, PT ;  /* 0x0000007f0400780c */ /* 0x000fda0003f44070 */
[----:B------:R-:W-:Y:S05]  /*06e0*/  @P2 BRA `(.L_x_137) ;  /* 0x0000000000e02947 */ /* 0x000fea0003800000 */
[----:B--23--:R-:W-:Y:S01]  /*06f0*/  HFMA2 R3, -RZ, RZ, 0, 0 ;  /* 0x00000000ff037431 */ /* 0x00cfe200000001ff */
[----:B------:R-:W-:Y:S06]  /*0700*/  @!P1 BRA `(.L_x_142) ;  /* 0x0000000000589947 */ /* 0x000fec0003800000 */
[----:B------:R-:W-:-:S07]  /*0710*/  IMAD.MOV.U32 R3, RZ, RZ, RZ ;  /* 0x000000ffff037224 */ /* 0x000fce00078e00ff */
.L_x_143:
[C---:B012---:R-:W-:Y:S02]  /*0720*/  IMAD R5, R3.reuse, 0x400, R0 ;  /* 0x0000040003057824 */ /* 0x047fe400078e0200 */
[----:B------:R-:W-:-:S03]  /*0730*/  VIADD R3, R3, 0x10 ;  /* 0x0000001003037836 */ /* 0x000fc60000000000 */
[----:B------:R2:W-:Y:S02]  /*0740*/  STS [R5+0x200], RZ ;  /* 0x000200ff05007388 */ /* 0x0005e40000000800 */
[----:B------:R-:W-:Y:S02]  /*0750*/  ISETP.NE.AND P1, PT, R3, UR26, PT ;  /* 0x0000001a03007c0c */ /* 0x000fe4000bf25270 */
[----:B------:R2:W-:Y:S04]  /*0760*/  STS [R5+0x600], RZ ;  /* 0x000600ff05007388 */ /* 0x0005e80000000800 */
        /* <DEDUP_REMOVED lines=13> */
[----:B------:R2:W-:Y:S01]  /*0840*/  STS [R5+0x3e00], RZ ;  /* 0x003e00ff05007388 */ /* 0x0005e20000000800 */
[----:B------:R-:W-:Y:S05]  /*0850*/  @P1 BRA `(.L_x_143) ;  /* 0xfffffffc00b01947 */ /* 0x000fea000383ffff */
[----:B------:R-:W-:-:S07]  /*0860*/  IMAD.U32 R3, RZ, RZ, UR26 ;  /* 0x0000001aff037e24 */ /* 0x000fce000f8e00ff */
.L_x_142:
[----:B------:R-:W-:Y:S05]  /*0870*/  @!P0 BRA `(.L_x_137) ;  /* 0x00000000007c8947 */ /* 0x000fea0003800000 */
[----:B------:R-:W-:Y:S01]  /*0880*/  ISETP.GE.U32.AND P0, PT, R2, 0x7, PT ;  /* 0x000000070200780c */ /* 0x000fe20003f06070 */
[----:B------:R-:W-:-:S12]  /*0890*/  UISETP.NE.AND UP0, UPT, UR24, URZ, UPT ;  /* 0x000000ff1800728c */ /* 0x000fd8000bf05270 */
[----:B------:R-:W-:Y:S05]  /*08a0*/  @!P0 BRA `(.L_x_144) ;  /* 0x0000000000288947 */ /* 0x000fea0003800000 */
[C---:B------:R-:W-:Y:S02]  /*08b0*/  IMAD R2, R3.reuse, 0x400, R0 ;  /* 0x0000040003027824 */ /* 0x040fe400078e0200 */
[----:B------:R-:W-:-:S03]  /*08c0*/  VIADD R3, R3, 0x8 ;  /* 0x0000000803037836 */ /* 0x000fc60000000000 */
[----:B------:R3:W-:Y:S04]  /*08d0*/  STS [R2+0x200], RZ ;  /* 0x000200ff02007388 */ /* 0x0007e80000000800 */
[----:B------:R3:W-:Y:S04]  /*08e0*/  STS [R2+0x600], RZ ;  /* 0x000600ff02007388 */ /* 0x0007e80000000800 */
[----:B------:R3:W-:Y:S04]  /*08f0*/  STS [R2+0xa00], RZ ;  /* 0x000a00ff02007388 */ /* 0x0007e80000000800 */
[----:B------:R3:W-:Y:S04]  /*0900*/  STS [R2+0xe00], RZ ;  /* 0x000e00ff02007388 */ /* 0x0007e80000000800 */
[----:B------:R3:W-:Y:S04]  /*0910*/  STS [R2+0x1200], RZ ;  /* 0x001200ff02007388 */ /* 0x0007e80000000800 */
[----:B------:R3:W-:Y:S04]  /*0920*/  STS [R2+0x1600], RZ ;  /* 0x001600ff02007388 */ /* 0x0007e80000000800 */
[----:B------:R3:W-:Y:S04]  /*0930*/  STS [R2+0x1a00], RZ ;  /* 0x001a00ff02007388 */ /* 0x0007e80000000800 */
[----:B------:R3:W-:Y:S02]  /*0940*/  STS [R2+0x1e00], RZ ;  /* 0x001e00ff02007388 */ /* 0x0007e40000000800 */
.L_x_144:
[----:B------:R-:W-:Y:S05]  /*0950*/  BRA.U !UP0, `(.L_x_137) ;  /* 0x0000000108447547 */ /* 0x000fea000b800000 */
[----:B------:R-:W-:Y:S01]  /*0960*/  ISETP.GE.U32.AND P0, PT, R6, 0x3, PT ;  /* 0x000000030600780c */ /* 0x000fe20003f06070 */
[----:B------:R-:W-:-:S12]  /*0970*/  UISETP.NE.AND UP0, UPT, UR25, URZ, UPT ;  /* 0x000000ff1900728c */ /* 0x000fd8000bf05270 */
[C---:B---3--:R-:W-:Y:S01]  /*0980*/  @P0 IMAD R2, R3.reuse, 0x400, R0 ;  /* 0x0000040003020824 */ /* 0x048fe200078e0200 */
[----:B------:R-:W-:-:S04]  /*0990*/  @P0 IADD3 R3, PT, PT, R3, 0x4, RZ ;  /* 0x0000000403030810 */ /* 0x000fc80007ffe0ff */
[----:B------:R4:W-:Y:S04]  /*09a0*/  @P0 STS [R2+0x200], RZ ;  /* 0x000200ff02000388 */ /* 0x0009e80000000800 */
[----:B------:R4:W-:Y:S04]  /*09b0*/  @P0 STS [R2+0x600], RZ ;  /* 0x000600ff02000388 */ /* 0x0009e80000000800 */
[----:B------:R4:W-:Y:S04]  /*09c0*/  @P0 STS [R2+0xa00], RZ ;  /* 0x000a00ff02000388 */ /* 0x0009e80000000800 */
[----:B------:R4:W-:Y:S01]  /*09d0*/  @P0 STS [R2+0xe00], RZ ;  /* 0x000e00ff02000388 */ /* 0x0009e20000000800 */
[----:B------:R-:W-:Y:S05]  /*09e0*/  BRA.U !UP0, `(.L_x_137) ;  /* 0x0000000108207547 */ /* 0x000fea000b800000 */
[----:B------:R-:W-:Y:S01]  /*09f0*/  IMAD R3, R3, 0x400, R0 ;  /* 0x0000040003037824 */ /* 0x000fe200078e0200 */
[----:B------:R-:W-:-:S04]  /*0a00*/  UISETP.NE.AND UP0, UPT, UR25, 0x1, UPT ;  /* 0x000000011900788c */ /* 0x000fc8000bf05270 */
[----:B------:R3:W-:Y:S05]  /*0a10*/  STS [R3+0x200], RZ ;  /* 0x000200ff03007388 */ /* 0x0007ea0000000800 */
[----:B------:R-:W-:Y:S05]  /*0a20*/  BRA.U !UP0, `(.L_x_137) ;  /* 0x0000000108107547 */ /* 0x000fea000b800000 */
[----:B------:R-:W-:Y:S01]  /*0a30*/  UISETP.NE.AND UP0, UPT, UR25, 0x2, UPT ;  /* 0x000000021900788c */ /* 0x000fe2000bf05270 */
[----:B------:R0:W-:Y:S05]  /*0a40*/  STS [R3+0x600], RZ ;  /* 0x000600ff03007388 */ /* 0x0001ea0000000800 */
[----:B------:R-:W-:-:S13]  /*0a50*/  PLOP3.LUT P0, PT, PT, PT, UP0, 0x80, 0x8 ;  /* 0x000000000008781c */ /* 0x000fda0003f0f008 */
[----:B------:R0:W-:Y:S02]  /*0a60*/  @P0 STS [R3+0xa00], RZ ;  /* 0x000a00ff03000388 */ /* 0x0001e40000000800 */
.L_x_137:
[----:B------:R-:W-:Y:S05]  /*0a70*/  BSYNC.RECONVERGENT B0 ;  /* 0x0000000000007941 */ /* 0x000fea0003800200 */
.L_x_136:
[----:B------:R-:W5:Y:S01]  /*0a80*/  LDCU.64 UR14, c[0x0][0x390] ;  /* 0x00007200ff0e77ac */ /* 0x000f620008000a00 */
[----:B------:R-:W-:Y:S02]  /*0a90*/  USHF.L.U32 UR4, UR6, 0x1e, URZ ;  /* 0x0000001e06047899 */ /* 0x000fe400080006ff */
[----:B------:R-:W-:Y:S02]  /*0aa0*/  USHF.L.U64.HI UR5, UR6, 0x1e, UR7 ;  /* 0x0000001e06057899 */ /* 0x000fe40008010207 */
[----:B-----5:R-:W-:-:S04]  /*0ab0*/  UIADD3 UR4, UP0, UPT, -UR4, UR14, URZ ;  /* 0x0000000e04047290 */ /* 0x020fc8000ff1e1ff */
[----:B------:R-:W-:Y:S02]  /*0ac0*/  UIADD3.X UR5, UPT, UPT, ~UR5, UR15, URZ, UP0, !UPT ;  /* 0x0000000f05057290 */ /* 0x000fe400087fe5ff */
[----:B------:R-:W-:-:S04]  /*0ad0*/  UISETP.LT.U32.AND UP0, UPT, UR4, 0x40000000, UPT ;  /* 0x400000000400788c */ /* 0x000fc8000bf01070 */
[----:B------:R-:W-:-:S04]  /*0ae0*/  UISETP.LT.U32.AND.EX UP0, UPT, UR5, URZ, UPT, UP0 ;  /* 0x000000ff0500728c */ /* 0x000fc8000bf01100 */
[----:B------:R-:W-:Y:S02]  /*0af0*/  USEL UR13, UR4, 0x40000000, UP0 ;  /* 0x40000000040d7887 */ /* 0x000fe40008000000 */
[----:B------:R-:W-:Y:S02]  /*0b00*/  USEL UR14, UR5, URZ, UP0 ;  /* 0x000000ff050e7287 */ /* 0x000fe40008000000 */
[----:B------:R-:W-:-:S04]  /*0b10*/  UISETP.GT.U32.AND UP0, UPT, UR13, UR8, UPT ;  /* 0x000000080d00728c */ /* 0x000fc8000bf04070 */
[----:B------:R-:W-:Y:S01]  /*0b20*/  UISETP.GT.U32.AND.EX UP0, UPT, UR14, URZ, UPT, UP0 ;  /* 0x000000ff0e00728c */ /* 0x000fe2000bf04100 */
[----:B------:R-:W-:Y:S08]  /*0b30*/  BAR.SYNC.DEFER_BLOCKING 0x0 ;  /* 0x0000000000007b1d */ /* 0x000ff00000010000 */
[----:B------:R-:W-:Y:S06]  /*0b40*/  BAR.SYNC.DEFER_BLOCKING 0x0 ;  /* 0x0000000000007b1d */ /* 0x000fec0000010000 */
[----:B------:R-:W-:Y:S05]  /*0b50*/  BRA.U !UP0, `(.L_x_145) ;  /* 0x0000000d082c7547 */ /* 0x000fea000b800000 */
[----:B------:R-:W-:Y:S01]  /*0b60*/  UMOV UR10, UR8 ;  /* 0x00000008000a7c82 */ /* 0x000fe20008000000 */
[----:B------:R-:W-:-:S05]  /*0b70*/  UMOV UR5, URZ ;  /* 0x000000ff00057c82 */ /* 0x000fca0008000000 */
.L_x_150:
[----:B-----5:R-:W5:Y:S01]  /*0b80*/  LDCU.64 UR18, c[0x0][0x390] ;  /* 0x00007200ff1277ac */ /* 0x020f620008000a00 */
[----:B------:R-:W-:Y:S02]  /*0b90*/  USHF.L.U32 UR15, UR6, 0x1e, URZ ;  /* 0x0000001e060f7899 */ /* 0x000fe400080006ff */
[----:B------:R-:W-:Y:S02]  /*0ba0*/  USHF.L.U64.HI UR16, UR6, 0x1e, UR7 ;  /* 0x0000001e06107899 */ /* 0x000fe40008010207 */
[----:B------:R-:W-:-:S04]  /*0bb0*/  UIADD3 UR15, UP0, UPT, UR10, UR15, URZ ;  /* 0x0000000f0a0f7290 */ /* 0x000fc8000ff1e0ff */
[----:B------:R-:W-:Y:S02]  /*0bc0*/  UIADD3.X UR16, UPT, UPT, UR5, UR16, URZ, UP0, !UPT ;  /* 0x0000001005107290 */ /* 0x000fe400087fe4ff */
[----:B------:R-:W-:Y:S02]  /*0bd0*/  ULEA UR10, UP0, UR28, UR10, 0xb ;  /* 0x0000000a1c0a7291 */ /* 0x000fe4000f8058ff */
[----:B-----5:R-:W-:Y:S02]  /*0be0*/  UIADD3 UR17, UP1, UPT, -UR15, UR18, URZ ;  /* 0x000000120f117290 */ /* 0x020fe4000ff3e1ff */
[----:B------:R-:W-:Y:S02]  /*0bf0*/  UIADD3.X UR5, UPT, UPT, URZ, UR5, URZ, UP0, !UPT ;  /* 0x00000005ff057290 */ /* 0x000fe400087fe4ff */
[----:B------:R-:W-:Y:S02]  /*0c00*/  UIADD3.X UR4, UPT, UPT, ~UR16, UR19, URZ, UP1, !UPT ;  /* 0x0000001310047290 */ /* 0x000fe40008ffe5ff */
[----:B------:R-:W-:-:S02]  /*0c10*/  UISETP.GE.U32.AND UP1, UPT, UR17, 0x800, UPT ;  /* 0x000008001100788c */ /* 0x000fc4000bf26070 */
[----:B------:R-:W-:Y:S02]  /*0c20*/  UISETP.GE.U32.AND UP0, UPT, UR10, UR13, UPT ;  /* 0x0000000d0a00728c */ /* 0x000fe4000bf06070 */
[----:B------:R-:W-:Y:S02]  /*0c30*/  UISETP.GE.U32.AND.EX UP1, UPT, UR4, URZ, UPT, UP1 ;  /* 0x000000ff0400728c */ /* 0x000fe4000bf26110 */
[----:B------:R-:W-:-:S07]  /*0c40*/  UISETP.GE.U32.AND.EX UP0, UPT, UR5, UR14, UPT, UP0 ;  /* 0x0000000e0500728c */ /* 0x000fce000bf06100 */
[----:B0-----:R-:W-:Y:S05]  /*0c50*/  BRA.U !UP1, `(.L_x_146) ;  /* 0x0000000109587547 */ /* 0x001fea000b800000 */
[----:B------:R-:W4:Y:S01]  /*0c60*/  LDCU.64 UR18, c[0x0][0x388] ;  /* 0x00007100ff1277ac */ /* 0x000f220008000a00 */
[----:B0-23--:R-:W-:-:S05]  /*0c70*/  IADD3 R3, P0, PT, R4, UR15, RZ ;  /* 0x0000000f04037c10 */ /* 0x00dfca000ff1e0ff */
[----:B------:R-:W-:Y:S01]  /*0c80*/  IMAD.X R6, RZ, RZ, UR16, P0 ;  /* 0x00000010ff067e24 */ /* 0x000fe200080e06ff */
[----:B----4-:R-:W-:-:S04]  /*0c90*/  LEA R2, P0, R3, UR18, 0x2 ;  /* 0x0000001203027c11 */ /* 0x010fc8000f8010ff */
        /* <DEDUP_REMOVED lines=18> */
.L_x_146:
[----:B------:R-:W4:Y:S01]  /*0dc0*/  LDCU.64 UR18, c[0x0][0x388] ;  /* 0x00007100ff1277ac */ /* 0x000f220008000a00 */
[C---:B012---:R-:W-:Y:S01]  /*0dd0*/  VIADD R5, R4.reuse, 0x100 ;  /* 0x0000010004057836 */ /* 0x047fe20000000000 */
[C---:B---3--:R-:W-:Y:S01]  /*0de0*/  IADD3 R3, P0, PT, R4.reuse, UR15, RZ ;  /* 0x0000000f04037c10 */ /* 0x048fe2000ff1e0ff */
[C---:B----4-:R-:W-:Y:S01]  /*0df0*/  VIADD R2, R4.reuse, 0x80 ;  /* 0x0000008004027836 */ /* 0x050fe20000000000 */
[C---:B------:R-:W-:Y:S01]  /*0e00*/  ISETP.GE.AND P1, PT, R4.reuse, UR17, PT ;  /* 0x0000001104007c0c */ /* 0x040fe2000bf26270 */
[----:B------:R-:W-:Y:S01]  /*0e10*/  VIADD R7, R4, 0x180 ;  /* 0x0000018004077836 */ /* 0x000fe20000000000 */
[----:B------:R-:W-:Y:S01]  /*0e20*/  ISETP.GE.AND P3, PT, R5, UR17, PT ;  /* 0x0000001105007c0c */ /* 0x000fe2000bf66270 */
[----:B------:R-:W-:Y:S01]  /*0e30*/  IMAD.X R6, RZ, RZ, UR16, P0 ;  /* 0x00000010ff067e24 */ /* 0x000fe200080e06ff */
[----:B------:R-:W-:Y:S01]  /*0e40*/  ISETP.GE.AND P2, PT, R2, UR17, PT ;  /* 0x0000001102007c0c */ /* 0x000fe2000bf46270 */
[----:B------:R-:W-:Y:S01]  /*0e50*/  VIADD R5, R4, 0x200 ;  /* 0x0000020004057836 */ /* 0x000fe20000000000 */
[----:B------:R-:W-:Y:S01]  /*0e60*/  ISETP.GE.AND P4, PT, R7, UR17, PT ;  /* 0x0000001107007c0c */ /* 0x000fe2000bf86270 */
[----:B------:R-:W-:-:S03]  /*0e70*/  IMAD.MOV.U32 R12, RZ, RZ, 0x7fffffff ;  /* 0x7fffffffff0c7424 */ /* 0x000fc600078e00ff */
[----:B------:R-:W-:Y:S01]  /*0e80*/  ISETP.GE.AND P5, PT, R5, UR17, PT ;  /* 0x0000001105007c0c */ /* 0x000fe2000bfa6270 */
[----:B------:R-:W-:Y:S01]  /*0e90*/  VIADD R5, R4, 0x300 ;  /* 0x0000030004057836 */ /* 0x000fe20000000000 */
[----:B------:R-:W-:-:S04]  /*0ea0*/  LEA R2, P0, R3, UR18, 0x2 ;  /* 0x0000001203027c11 */ /* 0x000fc8000f8010ff */
[----:B------:R-:W-:Y:S01]  /*0eb0*/  LEA.HI.X R3, R3, UR19, R6, 0x2, P0 ;  /* 0x0000001303037c11 */ /* 0x000fe200080f1406 */
[----:B------:R-:W-:Y:S01]  /*0ec0*/  IMAD.MOV.U32 R11, RZ, RZ, 0x7fffffff ;  /* 0x7fffffffff0b7424 */ /* 0x000fe200078e00ff */
[----:B------:R-:W-:-:S03]  /*0ed0*/  IADD3 R6, PT, PT, R4, 0x280, RZ ;  /* 0x0000028004067810 */ /* 0x000fc60007ffe0ff */
[----:B------:R1:W5:Y:S01]  /*0ee0*/  @!P1 LDG.E R12, desc[UR20][R2.64] ;  /* 0x00000014020c9981 */ /* 0x000362000c1e1900 */
[----:B------:R-:W-:Y:S01]  /*0ef0*/  ISETP.GE.AND P1, PT, R5, UR17, PT ;  /* 0x0000001105007c0c */ /* 0x000fe2000bf26270 */
[----:B------:R-:W-:Y:S01]  /*0f00*/  VIADD R5, R4, 0x380 ;  /* 0x0000038004057836 */ /* 0x000fe20000000000 */
[----:B------:R-:W-:Y:S01]  /*0f10*/  ISETP.GE.AND P0, PT, R6, UR17, PT ;  /* 0x0000001106007c0c */ /* 0x000fe2000bf06270 */
[----:B------:R-:W-:Y:S01]  /*0f20*/  IMAD.MOV.U32 R9, RZ, RZ, 0x7fffffff ;  /* 0x7fffffffff097424 */ /* 0x000fe200078e00ff */
[----:B------:R1:W5:Y:S02]  /*0f30*/  @!P2 LDG.E R11, desc[UR20][R2.64+0x200] ;  /* 0x00020014020ba981 */ /* 0x000364000c1e1900 */
[----:B------:R-:W-:Y:S01]  /*0f40*/  ISETP.GE.AND P2, PT, R5, UR17, PT ;  /* 0x0000001105007c0c */ /* 0x000fe2000bf46270 */
[----:B------:R-:W-:Y:S02]  /*0f50*/  VIADD R5, R4, 0x480 ;  /* 0x0000048004057836 */ /* 0x000fe40000000000 */
[----:B------:R-:W-:Y:S01]  /*0f60*/  IMAD.MOV.U32 R10, RZ, RZ, 0x7fffffff ;  /* 0x7fffffffff0a7424 */ /* 0x000fe200078e00ff */
[----:B------:R1:W5:Y:S01]  /*0f70*/  @!P4 LDG.E R9, desc[UR20][R2.64+0x600] ;  /* 0x000600140209c981 */ /* 0x000362000c1e1900 */
[----:B------:R-:W-:-:S02]  /*0f80*/  MOV R8, 0x7fffffff ;  /* 0x7fffffff00087802 */ /* 0x000fc40000000f00 */
[C---:B------:R-:W-:Y:S02]  /*0f90*/  LOP3.LUT R6, R4.reuse, 0x400, RZ, 0xfc, !PT ;  /* 0x0000040004067812 */ /* 0x040fe400078efcff */
[----:B------:R-:W-:Y:S01]  /*0fa0*/  ISETP.GE.AND P4, PT, R5, UR17, PT ;  /* 0x0000001105007c0c */ /* 0x000fe2000bf86270 */
[----:B------:R-:W-:Y:S01]  /*0fb0*/  VIADD R5, R4, 0x500 ;  /* 0x0000050004057836 */ /* 0x000fe20000000000 */
[----:B------:R1:W5:Y:S01]  /*0fc0*/  @!P3 LDG.E R10, desc[UR20][R2.64+0x400] ;  /* 0x00040014020ab981 */ /* 0x000362000c1e1900 */
[----:B------:R-:W-:Y:S01]  /*0fd0*/  ISETP.GE.AND P3, PT, R6, UR17, PT ;  /* 0x0000001106007c0c */ /* 0x000fe2000bf66270 */
[----:B------:R-:W-:Y:S02]  /*0fe0*/  IMAD.MOV.U32 R6, RZ, RZ, 0x7fffffff ;  /* 0x7fffffffff067424 */ /* 0x000fe400078e00ff */
[----:B------:R1:W5:Y:S01]  /*0ff0*/  @!P5 LDG.E R8, desc[UR20][R2.64+0x800] ;  /* 0x000800140208d981 */ /* 0x000362000c1e1900 */
[----:B------:R-:W-:Y:S01]  /*1000*/  ISETP.GE.AND P5, PT, R5, UR17, PT ;  /* 0x0000001105007c0c */ /* 0x000fe2000bfa6270 */
[----:B------:R-:W-:-:S02]  /*1010*/  VIADD R5, R4, 0x600 ;  /* 0x0000060004057836 */ /* 0x000fc40000000000 */
[----:B------:R-:W-:Y:S01]  /*1020*/  IMAD.MOV.U32 R7, RZ, RZ, 0x7fffffff ;  /* 0x7fffffffff077424 */ /* 0x000fe200078e00ff */
[----:B------:R1:W5:Y:S01]  /*1030*/  @!P1 LDG.E R6, desc[UR20][R2.64+0xc00] ;  /* 0x000c001402069981 */ /* 0x000362000c1e1900 */
[C---:B------:R-:W-:Y:S01]  /*1040*/  VIADD R13, R4.reuse, 0x580 ;  /* 0x00000580040d7836 */ /* 0x040fe20000000000 */
[----:B------:R-:W-:Y:S01]  /*1050*/  ISETP.GE.AND P1, PT, R5, UR17, PT ;  /* 0x0000001105007c0c */ /* 0x000fe2000bf26270 */
[----:B------:R-:W-:Y:S02]  /*1060*/  IMAD.MOV.U32 R5, RZ, RZ, 0x7fffffff ;  /* 0x7fffffffff057424 */ /* 0x000fe400078e00ff */
[----:B------:R-:W-:Y:S01]  /*1070*/  IMAD.MOV.U32 R19, RZ, RZ, 0x7fffffff ;  /* 0x7fffffffff137424 */ /* 0x000fe200078e00ff */
[----:B------:R1:W5:Y:S01]  /*1080*/  @!P0 LDG.E R7, desc[UR20][R2.64+0xa00] ;  /* 0x000a001402078981 */ /* 0x000362000c1e1900 */
[----:B------:R-:W-:Y:S01]  /*1090*/  IMAD.MOV.U32 R18, RZ, RZ, 0x7fffffff ;  /* 0x7fffffffff127424 */ /* 0x000fe200078e00ff */
[----:B------:R-:W-:Y:S01]  /*10a0*/  ISETP.GE.AND P0, PT, R13, UR17, PT ;  /* 0x000000110d007c0c */ /* 0x000fe2000bf06270 */
[C---:B------:R-:W-:Y:S01]  /*10b0*/  VIADD R14, R4.reuse, 0x700 ;  /* 0x00000700040e7836 */ /* 0x040fe20000000000 */
[----:B------:R-:W-:Y:S01]  /*10c0*/  IADD3 R13, PT, PT, R4, 0x680, RZ ;  /* 0x00000680040d7810 */ /* 0x000fe20007ffe0ff */
[----:B------:R1:W5:Y:S03]  /*10d0*/  @!P2 LDG.E R5, desc[UR20][R2.64+0xe00] ;  /* 0x000e00140205a981 */ /* 0x000366000c1e1900 */
[----:B------:R-:W-:Y:S01]  /*10e0*/  ISETP.GE.AND P2, PT, R13, UR17, PT ;  /* 0x000000110d007c0c */ /* 0x000fe2000bf46270 */
[----:B------:R1:W5:Y:S01]  /*10f0*/  @!P3 LDG.E R19, desc[UR20][R2.64+0x1000] ;  /* 0x001000140213b981 */ /* 0x000362000c1e1900 */
[----:B------:R-:W-:-:S03]  /*1100*/  ISETP.GE.AND P3, PT, R14, UR17, PT ;  /* 0x000000110e007c0c */ /* 0x000fc6000bf66270 */
[----:B------:R1:W5:Y:S01]  /*1110*/  @!P4 LDG.E R18, desc[UR20][R2.64+0x1200] ;  /* 0x001200140212c981 */ /* 0x000362000c1e1900 */
[----:B------:R-:W-:Y:S01]  /*1120*/  ISETP.GE.AND P4, PT, R21, UR17, PT ;  /* 0x0000001115007c0c */ /* 0x000fe2000bf86270 */
[----:B------:R-:W-:Y:S01]  /*1130*/  IMAD.MOV.U32 R17, RZ, RZ, 0x7fffffff ;  /* 0x7fffffffff117424 */ /* 0x000fe200078e00ff */
[----:B------:R-:W-:Y:S01]  /*1140*/  MOV R14, 0x7fffffff ;  /* 0x7fffffff000e7802 */ /* 0x000fe20000000f00 */
[----:B------:R-:W-:Y:S02]  /*1150*/  IMAD.MOV.U32 R16, RZ, RZ, 0x7fffffff ;  /* 0x7fffffffff107424 */ /* 0x000fe400078e00ff */
[----:B------:R-:W-:Y:S02]  /*1160*/  IMAD.MOV.U32 R22, RZ, RZ, 0x7fffffff ;  /* 0x7fffffffff167424 */ /* 0x000fe400078e00ff */
        /* <DEDUP_REMOVED lines=8> */
.L_x_147:
[----:B01----:R-:W0:Y:S02]  /*11f0*/  LDC.64 R2, c[0x0][0x398] ;  /* 0x0000e600ff027b82 */ /* 0x003e240000000a00 */
[----:B0-----:R-:W-:-:S13]  /*1200*/  ISETP.GT.AND P0, PT, R3, R2, PT ;  /* 0x000000020300720c */ /* 0x001fda0003f04270 */
[----:B------:R-:W-:Y:S05]  /*1210*/  @!P0 BRA `(.L_x_148) ;  /* 0x0000000400788947 */ /* 0x000fea0003800000 */
[----:B------:R-:W0:Y:S01]  /*1220*/  S2UR UR15, SR_CgaCtaId ;  /* 0x00000000000f79c3 */ /* 0x000e220000008800 */
[----:B-----5:R-:W-:Y:S01]  /*1230*/  LOP3.LUT R15, R15, 0x80000000, RZ, 0x3c, !PT ;  /* 0x800000000f0f7812 */ /* 0x020fe200078e3cff */
[----:B------:R-:W-:Y:S01]  /*1240*/  UMOV UR4, 0x400 ;  /* 0x0000040000047882 */ /* 0x000fe20000000000 */
[----:B------:R-:W-:Y:S01]  /*1250*/  LOP3.LUT R14, R14, 0x80000000, RZ, 0x3c, !PT ;  /* 0x800000000e0e7812 */ /* 0x000fe200078e3cff */
[----:B------:R-:W1:Y:S01]  /*1260*/  LDCU UR16, c[0x0][0x398] ;  /* 0x00007300ff1077ac */ /* 0x000e620008000800 */
[----:B------:R-:W-:Y:S02]  /*1270*/  LOP3.LUT R13, R13, 0x80000000, RZ, 0x3c, !PT ;  /* 0x800000000d0d7812 */ /* 0x000fe400078e3cff */
[----:B------:R-:W-:Y:S02]  /*1280*/  LOP3.LUT R2, R22, 0x80000000, RZ, 0x3c, !PT ;  /* 0x8000000016027812 */ /* 0x000fe400078e3cff */
[----:B------:R-:W-:Y:S02]  /*1290*/  LOP3.LUT R16, R16, 0x80000000, RZ, 0x3c, !PT ;  /* 0x8000000010107812 */ /* 0x000fe400078e3cff */
[----:B------:R-:W-:-:S02]  /*12a0*/  LOP3.LUT R17, R17, 0x80000000, RZ, 0x3c, !PT ;  /* 0x8000000011117812 */ /* 0x000fc400078e3cff */
[----:B------:R-:W-:Y:S02]  /*12b0*/  LOP3.LUT R18, R18, 0x80000000, RZ, 0x3c, !PT ;  /* 0x8000000012127812 */ /* 0x000fe400078e3cff */
[----:B------:R-:W-:Y:S02]  /*12c0*/  LOP3.LUT R19, R19, 0x80000000, RZ, 0x3c, !PT ;  /* 0x8000000013137812 */ /* 0x000fe400078e3cff */
[----:B------:R-:W-:Y:S02]  /*12d0*/  LOP3.LUT R5, R5, 0x80000000, RZ, 0x3c, !PT ;  /* 0x8000000005057812 */ /* 0x000fe400078e3cff */
[----:B------:R-:W-:Y:S02]  /*12e0*/  LOP3.LUT R6, R6, 0x80000000, RZ, 0x3c, !PT ;  /* 0x8000000006067812 */ /* 0x000fe400078e3cff */
[----:B------:R-:W-:Y:S02]  /*12f0*/  LOP3.LUT R7, R7, 0x80000000, RZ, 0x3c, !PT ;  /* 0x8000000007077812 */ /* 0x000fe400078e3cff */
[----:B------:R-:W-:Y:S01]  /*1300*/  LOP3.LUT R8, R8, 0x80000000, RZ, 0x3c, !PT ;  /* 0x8000000008087812 */ /* 0x000fe200078e3cff */
[----:B0-----:R-:W-:Y:S01]  /*1310*/  ULEA UR15, UR15, UR4, 0x18 ;  /* 0x000000040f0f7291 */ /* 0x001fe2000f8ec0ff */
[----:B------:R-:W-:-:S02]  /*1320*/  LOP3.LUT R9, R9, 0x80000000, RZ, 0x3c, !PT ;  /* 0x8000000009097812 */ /* 0x000fc400078e3cff */
[----:B------:R-:W-:Y:S01]  /*1330*/  LOP3.LUT R10, R10, 0x80000000, RZ, 0x3c, !PT ;  /* 0x800000000a0a7812 */ /* 0x000fe200078e3cff */
[----:B------:R-:W-:Y:S01]  /*1340*/  UMOV UR4, URZ ;  /* 0x000000ff00047c82 */ /* 0x000fe20008000000 */
[----:B------:R-:W-:Y:S02]  /*1350*/  LOP3.LUT R11, R11, 0x80000000, RZ, 0x3c, !PT ;  /* 0x800000000b0b7812 */ /* 0x000fe400078e3cff */
[----:B-1----:R-:W-:-:S07]  /*1360*/  LOP3.LUT R12, R12, 0x80000000, RZ, 0x3c, !PT ;  /* 0x800000000c0c7812 */ /* 0x002fce00078e3cff */
.L_x_149:
[----:B------:R-:W-:Y:S01]  /*1370*/  IMAD R22, RZ, RZ, -UR16 ;  /* 0x80000010ff167e24 */ /* 0x000fe2000f8e02ff */
[----:B0-----:R-:W-:Y:S01]  /*1380*/  SHF.R.U32.HI R23, RZ, UR16, R12 ;  /* 0x00000010ff177c19 */ /* 0x001fe2000801160c */
[----:B------:R-:W-:Y:S01]  /*1390*/  IMAD.MOV.U32 R25, RZ, RZ, -0x1 ;  /* 0xffffffffff197424 */ /* 0x000fe200078e00ff */
[----:B------:R-:W-:Y:S01]  /*13a0*/  ULEA UR17, UR4, UR15, 0xa ;  /* 0x0000000f04117291 */ /* 0x000fe2000f8e50ff */
[----:B------:R-:W-:Y:S01]  /*13b0*/  SHF.R.U32.HI R27, RZ, UR16, R10 ;  /* 0x00000010ff1b7c19 */ /* 0x000fe2000801160a */
[----:B------:R-:W-:Y:S01]  /*13c0*/  UIADD3 UR4, UPT, UPT, UR4, 0x1, URZ ;  /* 0x0000000104047890 */ /* 0x000fe2000fffe0ff */
[----:B------:R-:W-:Y:S02]  /*13d0*/  VIADDMNMX R22, R22, R3, 0x8, PT ;  /* 0x0000000816167446 */ /* 0x000fe40003800103 */
[----:B------:R-:W-:Y:S02]  /*13e0*/  SHF.R.U32.HI R29, RZ, UR16, R9 ;  /* 0x00000010ff1d7c19 */ /* 0x000fe40008011609 */
[----:B------:R-:W-:-:S02]  /*13f0*/  SHF.L.U32 R22, R25, R22, RZ ;  /* 0x0000001619167219 */ /* 0x000fc400000006ff */
[----:B------:R-:W-:Y:S02]  /*1400*/  SHF.R.U32.HI R25, RZ, UR16, R11 ;  /* 0x00000010ff197c19 */ /* 0x000fe4000801160b */
[-C--:B------:R-:W-:Y:S02]  /*1410*/  LOP3.LUT R23, R23, R22.reuse, RZ, 0x30, !PT ;  /* 0x0000001617177212 */ /* 0x080fe400078e30ff */
[-C--:B------:R-:W-:Y:S02]  /*1420*/  LOP3.LUT R25, R25, R22.reuse, RZ, 0x30, !PT ;  /* 0x0000001619197212 */ /* 0x080fe400078e30ff */
[----:B------:R-:W-:Y:S02]  /*1430*/  LOP3.LUT R27, R27, R22, RZ, 0x30, !PT ;  /* 0x000000161b1b7212 */ /* 0x000fe400078e30ff */
[----:B------:R-:W-:Y:S02]  /*1440*/  LEA R23, R23, UR17, 0x2 ;  /* 0x0000001117177c11 */ /* 0x000fe4000f8e10ff */
[----:B------:R-:W-:-:S02]  /*1450*/  LEA R25, R25, UR17, 0x2 ;  /* 0x0000001119197c11 */ /* 0x000fc4000f8e10ff */
[----:B------:R-:W-:Y:S01]  /*1460*/  LEA R27, R27, UR17, 0x2 ;  /* 0x000000111b1b7c11 */ /* 0x000fe2000f8e10ff */
[----:B------:R0:W-:Y:S01]  /*1470*/  ATOMS.POPC.INC.32 RZ, [R23+URZ] ;  /* 0x0000000017ff7f8c */ /* 0x0001e2000d8000ff */
[----:B------:R-:W-:Y:S02]  /*1480*/  SHF.R.U32.HI R24, RZ, UR16, R8 ;  /* 0x00000010ff187c19 */ /* 0x000fe40008011608 */
[----:B------:R-:W-:Y:S01]  /*1490*/  SHF.R.U32.HI R26, RZ, UR16, R7 ;  /* 0x00000010ff1a7c19 */ /* 0x000fe20008011607 */
[----:B------:R1:W-:Y:S01]  /*14a0*/  ATOMS.POPC.INC.32 RZ, [R25+URZ] ;  /* 0x0000000019ff7f8c */ /* 0x0003e2000d8000ff */
[-C--:B------:R-:W-:Y:S02]  /*14b0*/  LOP3.LUT R29, R29, R22.reuse, RZ, 0x30, !PT ;  /* 0x000000161d1d7212 */ /* 0x080fe400078e30ff */
[----:B------:R-:W-:Y:S01]  /*14c0*/  LOP3.LUT R24, R24, R22, RZ, 0x30, !PT ;  /* 0x0000001618187212 */ /* 0x000fe200078e30ff */
[----:B------:R2:W-:Y:S01]  /*14d0*/  ATOMS.POPC.INC.32 RZ, [R27+URZ] ;  /* 0x000000001bff7f8c */ /* 0x0005e2000d8000ff */
[----:B0-----:R-:W-:-:S02]  /*14e0*/  SHF.R.U32.HI R23, RZ, UR16, R6 ;  /* 0x00000010ff177c19 */ /* 0x001fc40008011606 */
[-C--:B------:R-:W-:Y:S02]  /*14f0*/  LOP3.LUT R26, R26, R22.reuse, RZ, 0x30, !PT ;  /* 0x000000161a1a7212 */ /* 0x080fe400078e30ff */
[----:B-1----:R-:W-:Y:S02]  /*1500*/  SHF.R.U32.HI R25, RZ, UR16, R5 ;  /* 0x00000010ff197c19 */ /* 0x002fe40008011605 */
[-C--:B------:R-:W-:Y:S02]  /*1510*/  LOP3.LUT R23, R23, R22.reuse, RZ, 0x30, !PT ;  /* 0x0000001617177212 */ /* 0x080fe400078e30ff */
[----:B--2---:R-:W-:Y:S02]  /*1520*/  SHF.R.U32.HI R27, RZ, UR16, R19 ;  /* 0x00000010ff1b7c19 */ /* 0x004fe40008011613 */
[----:B------:R-:W-:Y:S02]  /*1530*/  LEA R29, R29, UR17, 0x2 ;  /* 0x000000111d1d7c11 */ /* 0x000fe4000f8e10ff */
[----:B------:R-:W-:-:S02]  /*1540*/  LOP3.LUT R25, R25, R22, RZ, 0x30, !PT ;  /* 0x0000001619197212 */ /* 0x000fc400078e30ff */
[----:B------:R-:W-:Y:S01]  /*1550*/  LEA R24, R24, UR17, 0x2 ;  /* 0x0000001118187c11 */ /* 0x000fe2000f8e10ff */
[----:B------:R0:W-:Y:S01]  /*1560*/  ATOMS.POPC.INC.32 RZ, [R29+URZ] ;  /* 0x000000001dff7f8c */ /* 0x0001e2000d8000ff */
[----:B------:R-:W-:Y:S02]  /*1570*/  LOP3.LUT R27, R27, R22, RZ, 0x30, !PT ;  /* 0x000000161b1b7212 */ /* 0x000fe400078e30ff */
[----:B------:R-:W-:Y:S01]  /*1580*/  LEA R26, R26, UR17, 0x2 ;  /* 0x000000111a1a7c11 */ /* 0x000fe2000f8e10ff */
[----:B------:R1:W-:Y:S01]  /*1590*/  ATOMS.POPC.INC.32 RZ, [R24+URZ] ;  /* 0x0000000018ff7f8c */ /* 0x0003e2000d8000ff */
[----:B------:R-:W-:Y:S02]  /*15a0*/  LEA R23, R23, UR17, 0x2 ;  /* 0x0000001117177c11 */ /* 0x000fe4000f8e10ff */
[----:B------:R-:W-:Y:S01]  /*15b0*/  LEA R25, R25, UR17, 0x2 ;  /* 0x0000001119197c11 */ /* 0x000fe2000f8e10ff */
[----:B------:R2:W-:Y:S01]  /*15c0*/  ATOMS.POPC.INC.32 RZ, [R26+URZ] ;  /* 0x000000001aff7f8c */ /* 0x0005e2000d8000ff */
[----:B------:R-:W-:-:S02]  /*15d0*/  LEA R27, R27, UR17, 0x2 ;  /* 0x000000111b1b7c11 */ /* 0x000fc4000f8e10ff */
[----:B0-----:R-:W-:Y:S01]  /*15e0*/  SHF.R.U32.HI R29, RZ, UR16, R18 ;  /* 0x00000010ff1d7c19 */ /* 0x001fe20008011612 */
[----:B------:R0:W-:Y:S01]  /*15f0*/  ATOMS.POPC.INC.32 RZ, [R23+URZ] ;  /* 0x0000000017ff7f8c */ /* 0x0001e2000d8000ff */
[----:B-1----:R-:W-:Y:S02]  /*1600*/  SHF.R.U32.HI R24, RZ, UR16, R17 ;  /* 0x00000010ff187c19 */ /* 0x002fe40008011611 */
[----:B------:R-:W-:Y:S01]  /*1610*/  SHF.R.U32.HI R28, RZ, UR16, R15 ;  /* 0x00000010ff1c7c19 */ /* 0x000fe2000801160f */
[----:B------:R1:W-:Y:S01]  /*1620*/  ATOMS.POPC.INC.32 RZ, [R25+URZ] ;  /* 0x0000000019ff7f8c */ /* 0x0003e2000d8000ff */
[----:B--2---:R-:W-:Y:S02]  /*1630*/  SHF.R.U32.HI R26, RZ, UR16, R16 ;  /* 0x00000010ff1a7c19 */ /* 0x004fe40008011610 */
[----:B------:R-:W-:Y:S01]  /*1640*/  LOP3.LUT R29, R29, R22, RZ, 0x30, !PT ;  /* 0x000000161d1d7212 */ /* 0x000fe200078e30ff */
[----:B------:R2:W-:Y:S01]  /*1650*/  ATOMS.POPC.INC.32 RZ, [R27+URZ] ;  /* 0x000000001bff7f8c */ /* 0x0005e2000d8000ff */
[----:B0-----:R-:W-:-:S02]  /*1660*/  SHF.R.U32.HI R23, RZ, UR16, R2 ;  /* 0x00000010ff177c19 */ /* 0x001fc40008011602 */
[-C--:B------:R-:W-:Y:S02]  /*1670*/  LOP3.LUT R24, R24, R22.reuse, RZ, 0x30, !PT ;  /* 0x0000001618187212 */ /* 0x080fe400078e30ff */
[----:B-1----:R-:W-:Y:S02]  /*1680*/  SHF.R.U32.HI R25, RZ, UR16, R13 ;  /* 0x00000010ff197c19 */ /* 0x002fe4000801160d */
[-C--:B------:R-:W-:Y:S02]  /*1690*/  LOP3.LUT R26, R26, R22.reuse, RZ, 0x30, !PT ;  /* 0x000000161a1a7212 */ /* 0x080fe400078e30ff */
[----:B--2---:R-:W-:Y:S01]  /*16a0*/  SHF.R.U32.HI R27, RZ, UR16, R14 ;  /* 0x00000010ff1b7c19 */ /* 0x004fe2000801160e */
[----:B------:R-:W-:Y:S01]  /*16b0*/  UIADD3 UR16, UPT, UPT, UR16, 0x8, URZ ;  /* 0x0000000810107890 */ /* 0x000fe2000fffe0ff */
[----:B------:R-:W-:Y:S02]  /*16c0*/  LOP3.LUT R23, R23, R22, RZ, 0x30, !PT ;  /* 0x0000001617177212 */ /* 0x000fe400078e30ff */
[----:B------:R-:W-:-:S02]  /*16d0*/  LEA R29, R29, UR17, 0x2 ;  /* 0x000000111d1d7c11 */ /* 0x000fc4000f8e10ff */
[-C--:B------:R-:W-:Y:S02]  /*16e0*/  LOP3.LUT R25, R25, R22.reuse, RZ, 0x30, !PT ;  /* 0x0000001619197212 */ /* 0x080fe400078e30ff */
[----:B------:R-:W-:Y:S01]  /*16f0*/  ISETP.LE.AND P0, PT, R3, UR16, PT ;  /* 0x0000001003007c0c */ /* 0x000fe2000bf03270 */
[----:B------:R0:W-:Y:S01]  /*1700*/  ATOMS.POPC.INC.32 RZ, [R29+URZ] ;  /* 0x000000001dff7f8c */ /* 0x0001e2000d8000ff */
[----:B------:R-:W-:Y:S02]  /*1710*/  LEA R24, R24, UR17, 0x2 ;  /* 0x0000001118187c11 */ /* 0x000fe4000f8e10ff */
[-C--:B------:R-:W-:Y:S02]  /*1720*/  LOP3.LUT R27, R27, R22.reuse, RZ, 0x30, !PT ;  /* 0x000000161b1b7212 */ /* 0x080fe400078e30ff */
[----:B------:R-:W-:Y:S01]  /*1730*/  LEA R26, R26, UR17, 0x2 ;  /* 0x000000111a1a7c11 */ /* 0x000fe2000f8e10ff */
[----:B------:R0:W-:Y:S01]  /*1740*/  ATOMS.POPC.INC.32 RZ, [R24+URZ] ;  /* 0x0000000018ff7f8c */ /* 0x0001e2000d8000ff */
[----:B------:R-:W-:-:S02]  /*1750*/  LOP3.LUT R28, R28, R22, RZ, 0x30, !PT ;  /* 0x000000161c1c7212 */ /* 0x000fc400078e30ff */
[----:B------:R-:W-:Y:S01]  /*1760*/  LEA R23, R23, UR17, 0x2 ;  /* 0x0000001117177c11 */ /* 0x000fe2000f8e10ff */
[----:B------:R0:W-:Y:S01]  /*1770*/  ATOMS.POPC.INC.32 RZ, [R26+URZ] ;  /* 0x000000001aff7f8c */ /* 0x0001e2000d8000ff */
[----:B------:R-:W-:Y:S02]  /*1780*/  LEA R25, R25, UR17, 0x2 ;  /* 0x0000001119197c11 */ /* 0x000fe4000f8e10ff */
[----:B------:R-:W-:Y:S01]  /*1790*/  LEA R27, R27, UR17, 0x2 ;  /* 0x000000111b1b7c11 */ /* 0x000fe2000f8e10ff */
[----:B------:R0:W-:Y:S01]  /*17a0*/  ATOMS.POPC.INC.32 RZ, [R23+URZ] ;  /* 0x0000000017ff7f8c */ /* 0x0001e2000d8000ff */
[----:B------:R-:W-:-:S03]  /*17b0*/  LEA R28, R28, UR17, 0x2 ;  /* 0x000000111c1c7c11 */ /* 0x000fc6000f8e10ff */
[----:B------:R0:W-:Y:S04]  /*17c0*/  ATOMS.POPC.INC.32 RZ, [R25+URZ] ;  /* 0x0000000019ff7f8c */ /* 0x0001e8000d8000ff */
[----:B------:R0:W-:Y:S04]  /*17d0*/  ATOMS.POPC.INC.32 RZ, [R27+URZ] ;  /* 0x000000001bff7f8c */ /* 0x0001e8000d8000ff */
[----:B------:R0:W-:Y:S01]  /*17e0*/  ATOMS.POPC.INC.32 RZ, [R28+URZ] ;  /* 0x000000001cff7f8c */ /* 0x0001e2000d8000ff */
[----:B------:R-:W-:Y:S05]  /*17f0*/  @!P0 BRA `(.L_x_149) ;  /* 0xfffffff800dc8947 */ /* 0x000fea000383ffff */
.L_x_148:
[----:B------:R-:W-:Y:S05]  /*1800*/  BRA.U !UP0, `(.L_x_150) ;  /* 0xfffffff108dc7547 */ /* 0x000fea000b83ffff */
.L_x_145:
[----:B------:R-:W-:Y:S01]  /*1810*/  BAR.SYNC.DEFER_BLOCKING 0x0 ;  /* 0x0000000000007b1d */ /* 0x000fe20000010000 */
[----:B------:R-:W-:-:S05]  /*1820*/  ISETP.NE.AND P0, PT, R20, RZ, PT ;  /* 0x000000ff1400720c */ /* 0x000fca0003f05270 */
[----:B------:R-:W-:Y:S08]  /*1830*/  BSSY.RECONVERGENT B0, `(.L_x_151) ;  /* 0x0000164000007945 */ /* 0x000ff00003800200 */
[----:B------:R-:W-:Y:S05]  /*1840*/  @P0 BRA `(.L_x_152) ;  /* 0x0000001400880947 */ /* 0x000fea0003800000 */
[----:B------:R-:W-:Y:S01]  /*1850*/  UISETP.GE.U32.AND UP0, UPT, UR22, 0x7, UPT ;  /* 0x000000071600788c */ /* 0x000fe2000bf06070 */
[----:B0-23--:R-:W-:-:S08]  /*1860*/  IMAD.MOV.U32 R3, RZ, RZ, RZ ;  /* 0x000000ffff037224 */ /* 0x00dfd000078e00ff */
[----:B------:R-:W-:Y:S05]  /*1870*/  BRA.U !UP0, `(.L_x_153) ;  /* 0x00000005085c7547 */ /* 0x000fea000b800000 */
[----:B----4-:R-:W0:Y:S01]  /*1880*/  LDC.64 R2, c[0x0][0x380] ;  /* 0x0000e000ff027b82 */ /* 0x010e220000000a00 */
[----:B-1---5:R-:W-:-:S07]  /*1890*/  IMAD.MOV.U32 R5, RZ, RZ, RZ ;  /* 0x000000ffff057224 */ /* 0x022fce00078e00ff */
.L_x_170:
[----:B----4-:R-:W-:Y:S01]  /*18a0*/  IMAD R7, R5, 0x400, R0 ;  /* 0x0000040005077824 */ /* 0x010fe200078e0200 */
[----:B------:R-:W-:Y:S04]  /*18b0*/  BSSY.RECONVERGENT B1, `(.L_x_154) ;  /* 0x000000f000017945 */ /* 0x000fe80003800200 */
[----:B01----:R-:W1:Y:S04]  /*18c0*/  LDS R18, [R7] ;  /* 0x0000000007127984 */ /* 0x003e680000000800 */
[----:B--23--:R2:W3:Y:S04]  /*18d0*/  LDS R9, [R7+0x400] ;  /* 0x0004000007097984 */ /* 0x00c4e80000000800 */
[----:B------:R2:W4:Y:S04]  /*18e0*/  LDS R22, [R7+0x800] ;  /* 0x0008000007167984 */ /* 0x0005280000000800 */
[----:B------:R2:W0:Y:S04]  /*18f0*/  LDS R14, [R7+0xc00] ;  /* 0x000c0000070e7984 */ /* 0x0004280000000800 */
[----:B------:R2:W0:Y:S04]  /*1900*/  LDS R12, [R7+0x1000] ;  /* 0x00100000070c7984 */ /* 0x0004280000000800 */
[----:B------:R2:W0:Y:S04]  /*1910*/  LDS R6, [R7+0x1400] ;  /* 0x0014000007067984 */ /* 0x0004280000000800 */
[----:B------:R2:W0:Y:S04]  /*1920*/  LDS R8, [R7+0x1800] ;  /* 0x0018000007087984 */ /* 0x0004280000000800 */
[----:B------:R2:W0:Y:S01]  /*1930*/  LDS R10, [R7+0x1c00] ;  /* 0x001c0000070a7984 */ /* 0x0004220000000800 */
[----:B-1----:R-:W-:-:S13]  /*1940*/  ISETP.NE.AND P0, PT, R18, RZ, PT ;  /* 0x000000ff1200720c */ /* 0x002fda0003f05270 */
[----:B--234-:R-:W-:Y:S05]  /*1950*/  @!P0 BRA `(.L_x_155) ;  /* 0x0000000000108947 */ /* 0x01cfea0003800000 */
[----:B------:R-:W-:Y:S01]  /*1960*/  LEA R17, R5, R4, 0x8 ;  /* 0x0000000405117211 */ /* 0x000fe200078e40ff */
[----:B------:R-:W-:-:S04]  /*1970*/  IMAD.MOV.U32 R19, RZ, RZ, RZ ;  /* 0x000000ffff137224 */ /* 0x000fc800078e00ff */
[----:B0-----:R-:W-:-:S05]  /*1980*/  IMAD.WIDE.U32 R16, R17, 0x8, R2 ;  /* 0x0000000811107825 */ /* 0x001fca00078e0002 */
[----:B------:R1:W-:Y:S02]  /*1990*/  REDG.E.ADD.64.STRONG.GPU desc[UR20][R16.64], R18 ;  /* 0x000000121000798e */ /* 0x0003e4000c12e514 */
.L_x_155:
[----:B------:R-:W-:Y:S05]  /*19a0*/  BSYNC.RECONVERGENT B1 ;  /* 0x0000000000017941 */ /* 0x000fea0003800200 */
.L_x_154:
[----:B------:R-:W-:Y:S01]  /*19b0*/  ISETP.NE.AND P6, PT, R9, RZ, PT ;  /* 0x000000ff0900720c */ /* 0x000fe20003fc5270 */
[----:B------:R-:W-:Y:S01]  /*19c0*/  BSSY.RECONVERGENT B1, `(.L_x_156) ;  /* 0x000000e000017945 */ /* 0x000fe20003800200 */
[----:B------:R-:W-:Y:S02]  /*19d0*/  ISETP.NE.AND P0, PT, R22, RZ, PT ;  /* 0x000000ff1600720c */ /* 0x000fe40003f05270 */
[----:B0-----:R-:W-:Y:S02]  /*19e0*/  ISETP.NE.AND P1, PT, R14, RZ, PT ;  /* 0x000000ff0e00720c */ /* 0x001fe40003f25270 */
[----:B------:R-:W-:Y:S02]  /*19f0*/  ISETP.NE.AND P2, PT, R12, RZ, PT ;  /* 0x000000ff0c00720c */ /* 0x000fe40003f45270 */
[----:B------:R-:W-:Y:S02]  /*1a00*/  ISETP.NE.AND P3, PT, R6, RZ, PT ;  /* 0x000000ff0600720c */ /* 0x000fe40003f65270 */
[----:B------:R-:W-:-:S02]  /*1a10*/  ISETP.NE.AND P4, PT, R8, RZ, PT ;  /* 0x000000ff0800720c */ /* 0x000fc40003f85270 */
[----:B------:R-:W-:Y:S01]  /*1a20*/  ISETP.NE.AND P5, PT, R10, RZ, PT ;  /* 0x000000ff0a00720c */ /* 0x000fe20003fa5270 */
[----:B------:R-:W-:-:S12]  /*1a30*/  @!P6 BRA `(.L_x_157) ;  /* 0x000000000018e947 */ /* 0x000fd80003800000 */
[----:B-1----:R-:W-:Y:S02]  /*1a40*/  IMAD R17, R5, 0x100, R4 ;  /* 0x0000010005117824 */ /* 0x002fe400078e0204 */
[----:B------:R-:W-:Y:S02]  /*1a50*/  IMAD.MOV.U32 R18, RZ, RZ, R9 ;  /* 0x000000ffff127224 */ /* 0x000fe400078e0009 */
[----:B------:R-:W-:Y:S02]  /*1a60*/  VIADD R17, R17, 0x100 ;  /* 0x0000010011117836 */ /* 0x000fe40000000000 */
[----:B------:R-:W-:Y:S02]  /*1a70*/  IMAD.MOV.U32 R19, RZ, RZ, RZ ;  /* 0x000000ffff137224 */ /* 0x000fe400078e00ff */
[----:B------:R-:W-:-:S05]  /*1a80*/  IMAD.WIDE.U32 R16, R17, 0x8, R2 ;  /* 0x0000000811107825 */ /* 0x000fca00078e0002 */
[----:B------:R0:W-:Y:S02]  /*1a90*/  REDG.E.ADD.64.STRONG.GPU desc[UR20][R16.64], R18 ;  /* 0x000000121000798e */ /* 0x0001e4000c12e514 */
.L_x_157:
[----:B------:R-:W-:Y:S05]  /*1aa0*/  BSYNC.RECONVERGENT B1 ;  /* 0x0000000000017941 */ /* 0x000fea0003800200 */
.L_x_156:
[----:B------:R-:W-:Y:S04]  /*1ab0*/  BSSY.RECONVERGENT B1, `(.L_x_158) ;  /* 0x0000007000017945 */ /* 0x000fe80003800200 */
[----:B------:R-:W-:Y:S05]  /*1ac0*/  @!P0 BRA `(.L_x_159) ;  /* 0x0000000000148947 */ /* 0x000fea0003800000 */
[----:B01----:R-:W-:Y:S02]  /*1ad0*/  IMAD R17, R5, 0x100, R4 ;  /* 0x0000010005117824 */ /* 0x003fe400078e0204 */
[----:B------:R-:W-:-:S03]  /*1ae0*/  IMAD.MOV.U32 R23, RZ, RZ, RZ ;  /* 0x000000ffff177224 */ /* 0x000fc600078e00ff */
[----:B------:R-:W-:-:S05]  /*1af0*/  IADD3 R17, PT, PT, R17, 0x200, RZ ;  /* 0x0000020011117810 */ /* 0x000fca0007ffe0ff */
[----:B------:R-:W-:-:S05]  /*1b00*/  IMAD.WIDE.U32 R16, R17, 0x8, R2 ;  /* 0x0000000811107825 */ /* 0x000fca00078e0002 */
[----:B------:R2:W-:Y:S02]  /*1b10*/  REDG.E.ADD.64.STRONG.GPU desc[UR20][R16.64], R22 ;  /* 0x000000161000798e */ /* 0x0005e4000c12e514 */
.L_x_159:
[----:B------:R-:W-:Y:S05]  /*1b20*/  BSYNC.RECONVERGENT B1 ;  /* 0x0000000000017941 */ /* 0x000fea0003800200 */
.L_x_158:
[----:B------:R-:W-:Y:S04]  /*1b30*/  BSSY.RECONVERGENT B1, `(.L_x_160) ;  /* 0x0000007000017945 */ /* 0x000fe80003800200 */
[----:B------:R-:W-:Y:S05]  /*1b40*/  @!P1 BRA `(.L_x_161) ;  /* 0x0000000000149947 */ /* 0x000fea0003800000 */
[----:B012---:R-:W-:Y:S02]  /*1b50*/  IMAD R17, R5, 0x100, R4 ;  /* 0x0000010005117824 */ /* 0x007fe400078e0204 */
[----:B------:R-:W-:Y:S02]  /*1b60*/  IMAD.MOV.U32 R15, RZ, RZ, RZ ;  /* 0x000000ffff0f7224 */ /* 0x000fe400078e00ff */
[----:B------:R-:W-:-:S04]  /*1b70*/  VIADD R17, R17, 0x300 ;  /* 0x0000030011117836 */ /* 0x000fc80000000000 */
[----:B------:R-:W-:-:S05]  /*1b80*/  IMAD.WIDE.U32 R16, R17, 0x8, R2 ;  /* 0x0000000811107825 */ /* 0x000fca00078e0002 */
[----:B------:R3:W-:Y:S02]  /*1b90*/  REDG.E.ADD.64.STRONG.GPU desc[UR20][R16.64], R14 ;  /* 0x0000000e1000798e */ /* 0x0007e4000c12e514 */
.L_x_161:
[----:B------:R-:W-:Y:S05]  /*1ba0*/  BSYNC.RECONVERGENT B1 ;  /* 0x0000000000017941 */ /* 0x000fea0003800200 */
.L_x_160:
[----:B------:R-:W-:Y:S04]  /*1bb0*/  BSSY.RECONVERGENT B1, `(.L_x_162) ;  /* 0x0000007000017945 */ /* 0x000fe80003800200 */
[----:B------:R-:W-:Y:S05]  /*1bc0*/  @!P2 BRA `(.L_x_163) ;  /* 0x000000000014a947 */ /* 0x000fea0003800000 */
[----:B---3--:R-:W-:Y:S02]  /*1bd0*/  IMAD R15, R5, 0x100, R4 ;  /* 0x00000100050f7824 */ /* 0x008fe400078e0204 */
[----:B------:R-:W-:Y:S02]  /*1be0*/  HFMA2 R13, -RZ, RZ, 0, 0 ;  /* 0x00000000ff0d7431 */ /* 0x000fe400000001ff */
[----:B------:R-:W-:-:S04]  /*1bf0*/  VIADD R15, R15, 0x400 ;  /* 0x000004000f0f7836 */ /* 0x000fc80000000000 */
[----:B------:R-:W-:-:S05]  /*1c00*/  IMAD.WIDE.U32 R14, R15, 0x8, R2 ;  /* 0x000000080f0e7825 */ /* 0x000fca00078e0002 */
[----:B------:R4:W-:Y:S02]  /*1c10*/  REDG.E.ADD.64.STRONG.GPU desc[UR20][R14.64], R12 ;  /* 0x0000000c0e00798e */ /* 0x0009e4000c12e514 */
.L_x_163:
[----:B------:R-:W-:Y:S05]  /*1c20*/  BSYNC.RECONVERGENT B1 ;  /* 0x0000000000017941 */ /* 0x000fea0003800200 */
.L_x_162:
[----:B------:R-:W-:Y:S04]  /*1c30*/  BSSY.RECONVERGENT B1, `(.L_x_164) ;  /* 0x0000007000017945 */ /* 0x000fe80003800200 */
[----:B------:R-:W-:Y:S05]  /*1c40*/  @!P3 BRA `(.L_x_165) ;  /* 0x000000000014b947 */ /* 0x000fea0003800000 */
[----:B----4-:R-:W-:Y:S02]  /*1c50*/  IMAD R13, R5, 0x100, R4 ;  /* 0x00000100050d7824 */ /* 0x010fe400078e0204 */
[----:B------:R-:W-:Y:S02]  /*1c60*/  IMAD.MOV.U32 R7, RZ, RZ, RZ ;  /* 0x000000ffff077224 */ /* 0x000fe400078e00ff */
[----:B------:R-:W-:-:S04]  /*1c70*/  VIADD R13, R13, 0x500 ;  /* 0x000005000d0d7836 */ /* 0x000fc80000000000 */
[----:B------:R-:W-:-:S05]  /*1c80*/  IMAD.WIDE.U32 R12, R13, 0x8, R2 ;  /* 0x000000080d0c7825 */ /* 0x000fca00078e0002 */
[----:B------:R4:W-:Y:S02]  /*1c90*/  REDG.E.ADD.64.STRONG.GPU desc[UR20][R12.64], R6 ;  /* 0x000000060c00798e */ /* 0x0009e4000c12e514 */
.L_x_165:
[----:B------:R-:W-:Y:S05]  /*1ca0*/  BSYNC.RECONVERGENT B1 ;  /* 0x0000000000017941 */ /* 0x000fea0003800200 */
.L_x_164:
[----:B------:R-:W-:Y:S04]  /*1cb0*/  BSSY.RECONVERGENT B1, `(.L_x_166) ;  /* 0x0000007000017945 */ /* 0x000fe80003800200 */
[----:B------:R-:W-:Y:S05]  /*1cc0*/  @!P4 BRA `(.L_x_167) ;  /* 0x000000000014c947 */ /* 0x000fea0003800000 */
[----:B----4-:R-:W-:Y:S02]  /*1cd0*/  IMAD R7, R5, 0x100, R4 ;  /* 0x0000010005077824 */ /* 0x010fe400078e0204 */
[----:B------:R-:W-:Y:S02]  /*1ce0*/  IMAD.MOV.U32 R9, RZ, RZ, RZ ;  /* 0x000000ffff097224 */ /* 0x000fe400078e00ff */
[----:B------:R-:W-:-:S04]  /*1cf0*/  VIADD R7, R7, 0x600 ;  /* 0x0000060007077836 */ /* 0x000fc80000000000 */
[----:B------:R-:W-:-:S05]  /*1d00*/  IMAD.WIDE.U32 R6, R7, 0x8, R2 ;  /* 0x0000000807067825 */ /* 0x000fca00078e0002 */
[----:B------:R4:W-:Y:S02]  /*1d10*/  REDG.E.ADD.64.STRONG.GPU desc[UR20][R6.64], R8 ;  /* 0x000000080600798e */ /* 0x0009e4000c12e514 */
.L_x_167:
[----:B------:R-:W-:Y:S05]  /*1d20*/  BSYNC.RECONVERGENT B1 ;  /* 0x0000000000017941 */ /* 0x000fea0003800200 */
.L_x_166:
[----:B------:R-:W-:Y:S04]  /*1d30*/  BSSY.RECONVERGENT B1, `(.L_x_168) ;  /* 0x0000007000017945 */ /* 0x000fe80003800200 */
[----:B------:R-:W-:Y:S05]  /*1d40*/  @!P5 BRA `(.L_x_169) ;  /* 0x000000000014d947 */ /* 0x000fea0003800000 */
[----:B----4-:R-:W-:Y:S01]  /*1d50*/  LEA R7, R5, R4, 0x8 ;  /* 0x0000000405077211 */ /* 0x010fe200078e40ff */
[----:B------:R-:W-:-:S04]  /*1d60*/  IMAD.MOV.U32 R11, RZ, RZ, RZ ;  /* 0x000000ffff0b7224 */ /* 0x000fc800078e00ff */
[----:B------:R-:W-:-:S04]  /*1d70*/  VIADD R7, R7, 0x700 ;  /* 0x0000070007077836 */ /* 0x000fc80000000000 */
[----:B------:R-:W-:-:S05]  /*1d80*/  IMAD.WIDE.U32 R6, R7, 0x8, R2 ;  /* 0x0000000807067825 */ /* 0x000fca00078e0002 */
[----:B------:R4:W-:Y:S02]  /*1d90*/  REDG.E.ADD.64.STRONG.GPU desc[UR20][R6.64], R10 ;  /* 0x0000000a0600798e */ /* 0x0009e4000c12e514 */
.L_x_169:
[----:B------:R-:W-:Y:S05]  /*1da0*/  BSYNC.RECONVERGENT B1 ;  /* 0x0000000000017941 */ /* 0x000fea0003800200 */
.L_x_168:
[----:B------:R-:W-:-:S05]  /*1db0*/  VIADD R5, R5, 0x8 ;  /* 0x0000000805057836 */ /* 0x000fca0000000000 */
[----:B------:R-:W-:-:S13]  /*1dc0*/  ISETP.NE.AND P0, PT, R5, UR27, PT ;  /* 0x0000001b05007c0c */ /* 0x000fda000bf05270 */
[----:B------:R-:W-:Y:S05]  /*1dd0*/  @P0 BRA `(.L_x_170) ;  /* 0xfffffff800b00947 */ /* 0x000fea000383ffff */
[----:B------:R-:W-:-:S07]  /*1de0*/  IMAD.U32 R3, RZ, RZ, UR27 ;  /* 0x0000001bff037e24 */ /* 0x000fce000f8e00ff */
.L_x_153:
[----:B------:R-:W-:Y:S02]  /*1df0*/  UISETP.NE.AND UP0, UPT, UR24, URZ, UPT ;  /* 0x000000ff1800728c */ /* 0x000fe4000bf05270 */
[----:B----45:R-:W-:Y:S02]  /*1e00*/  IMAD.U32 R8, RZ, RZ, UR24 ;  /* 0x00000018ff087e24 */ /* 0x030fe4000f8e00ff */
[----:B-1----:R-:W-:-:S03]  /*1e10*/  IMAD.U32 R5, RZ, RZ, UR25 ;  /* 0x00000019ff057e24 */ /* 0x002fc6000f8e00ff */
[----:B------:R-:W-:Y:S01]  /*1e20*/  IADD3 R8, PT, PT, R8, -0x1, RZ ;  /* 0xffffffff08087810 */ /* 0x000fe20007ffe0ff */
[----:B------:R-:W-:Y:S01]  /*1e30*/  VIADD R5, R5, 0xffffffff ;  /* 0xffffffff05057836 */ /* 0x000fe20000000000 */
[----:B------:R-:W-:Y:S06]  /*1e40*/  BRA.U !UP0, `(.L_x_171) ;  /* 0x0000000508707547 */ /* 0x000fec000b800000 */
[----:B------:R-:W-:-:S13]  /*1e50*/  ISETP.GE.U32.AND P0, PT, R8, 0x3, PT ;  /* 0x000000030800780c */ /* 0x000fda0003f06070 */
[----:B------:R-:W-:Y:S05]  /*1e60*/  @!P0 BRA `(.L_x_172) ;  /* 0x0000000000bc8947 */ /* 0x000fea0003800000 */
[----:B------:R-:W-:Y:S01]  /*1e70*/  IMAD R7, R3, 0x400, R0 ;  /* 0x0000040003077824 */ /* 0x000fe200078e0200 */
[----:B------:R-:W-:Y:S04]  /*1e80*/  BSSY.RECONVERGENT B1, `(.L_x_173) ;  /* 0x000000f000017945 */ /* 0x000fe80003800200 */
[----:B------:R-:W1:Y:S04]  /*1e90*/  LDS R12, [R7] ;  /* 0x00000000070c7984 */ /* 0x000e680000000800 */
[----:B------:R-:W4:Y:S04]  /*1ea0*/  LDS R9, [R7+0x400] ;  /* 0x0004000007097984 */ /* 0x000f280000000800 */
[----:B------:R-:W5:Y:S04]  /*1eb0*/  LDS R6, [R7+0x800] ;  /* 0x0008000007067984 */ /* 0x000f680000000800 */
[----:B------:R-:W0:Y:S01]  /*1ec0*/  LDS R2, [R7+0xc00] ;  /* 0x000c000007027984 */ /* 0x000e220000000800 */
[----:B-1----:R-:W-:-:S02]  /*1ed0*/  ISETP.NE.AND P0, PT, R12, RZ, PT ;  /* 0x000000ff0c00720c */ /* 0x002fc40003f05270 */
[----:B----4-:R-:W-:Y:S02]  /*1ee0*/  ISETP.NE.AND P1, PT, R9, RZ, PT ;  /* 0x000000ff0900720c */ /* 0x010fe40003f25270 */
[----:B-----5:R-:W-:Y:S02]  /*1ef0*/  ISETP.NE.AND P2, PT, R6, RZ, PT ;  /* 0x000000ff0600720c */ /* 0x020fe40003f45270 */
[----:B0-----:R-:W-:-:S07]  /*1f00*/  ISETP.NE.AND P3, PT, R2, RZ, PT ;  /* 0x000000ff0200720c */ /* 0x001fce0003f65270 */
[----:B------:R-:W-:Y:S06]  /*1f10*/  @!P0 BRA `(.L_x_174) ;  /* 0x0000000000148947 */ /* 0x000fec0003800000 */
[----:B------:R-:W0:Y:S01]  /*1f20*/  LDC.64 R10, c[0x0][0x380] ;  /* 0x0000e000ff0a7b82 */ /* 0x000e220000000a00 */
[----:B------:R-:W-:Y:S02]  /*1f30*/  IMAD R7, R3, 0x100, R4 ;  /* 0x0000010003077824 */ /* 0x000fe400078e0204 */
[----:B------:R-:W-:Y:S02]  /*1f40*/  IMAD.MOV.U32 R13, RZ, RZ, RZ ;  /* 0x000000ffff0d7224 */ /* 0x000fe400078e00ff */
[----:B0-----:R-:W-:-:S05]  /*1f50*/  IMAD.WIDE.U32 R10, R7, 0x8, R10 ;  /* 0x00000008070a7825 */ /* 0x001fca00078e000a */
[----:B------:R0:W-:Y:S02]  /*1f60*/  REDG.E.ADD.64.STRONG.GPU desc[UR20][R10.64], R12 ;  /* 0x0000000c0a00798e */ /* 0x0001e4000c12e514 */
.L_x_174:
[----:B------:R-:W-:Y:S05]  /*1f70*/  BSYNC.RECONVERGENT B1 ;  /* 0x0000000000017941 */ /* 0x000fea0003800200 */
.L_x_173:
[----:B------:R-:W-:Y:S04]  /*1f80*/  BSSY.RECONVERGENT B1, `(.L_x_175) ;  /* 0x0000009000017945 */ /* 0x000fe80003800200 */
[----:B------:R-:W-:Y:S05]  /*1f90*/  @!P1 BRA `(.L_x_176) ;  /* 0x00000000001c9947 */ /* 0x000fea0003800000 */
[----:B0-----:R-:W0:Y:S01]  /*1fa0*/  LDC.64 R10, c[0x0][0x380] ;  /* 0x0000e000ff0a7b82 */ /* 0x001e220000000a00 */
[----:B------:R-:W-:Y:S01]  /*1fb0*/  IMAD R7, R3, 0x100, R4 ;  /* 0x0000010003077824 */ /* 0x000fe200078e0204 */
[----:B------:R-:W-:Y:S01]  /*1fc0*/  MOV R12, R9 ;  /* 0x00000009000c7202 */ /* 0x000fe20000000f00 */
[----:B------:R-:W-:Y:S02]  /*1fd0*/  IMAD.MOV.U32 R13, RZ, RZ, RZ ;  /* 0x000000ffff0d7224 */ /* 0x000fe400078e00ff */
[----:B------:R-:W-:-:S04]  /*1fe0*/  VIADD R7, R7, 0x100 ;  /* 0x0000010007077836 */ /* 0x000fc80000000000 */
[----:B0-----:R-:W-:-:S05]  /*1ff0*/  IMAD.WIDE.U32 R10, R7, 0x8, R10 ;  /* 0x00000008070a7825 */ /* 0x001fca00078e000a */
[----:B------:R1:W-:Y:S02]  /*2000*/  REDG.E.ADD.64.STRONG.GPU desc[UR20][R10.64], R12 ;  /* 0x0000000c0a00798e */ /* 0x0003e4000c12e514 */
.L_x_176:
[----:B------:R-:W-:Y:S05]  /*2010*/  BSYNC.RECONVERGENT B1 ;  /* 0x0000000000017941 */ /* 0x000fea0003800200 */
.L_x_175:
[----:B------:R-:W-:Y:S04]  /*2020*/  BSSY.RECONVERGENT B1, `(.L_x_177) ;  /* 0x0000008000017945 */ /* 0x000fe80003800200 */
[----:B------:R-:W-:Y:S05]  /*2030*/  @!P2 BRA `(.L_x_178) ;  /* 0x000000000018a947 */ /* 0x000fea0003800000 */
[----:B01----:R-:W0:Y:S01]  /*2040*/  LDC.64 R10, c[0x0][0x380] ;  /* 0x0000e000ff0a7b82 */ /* 0x003e220000000a00 */
[----:B------:R-:W-:-:S04]  /*2050*/  IMAD R7, R3, 0x100, R4 ;  /* 0x0000010003077824 */ /* 0x000fc800078e0204 */
[----:B------:R-:W-:-:S04]  /*2060*/  VIADD R7, R7, 0x200 ;  /* 0x0000020007077836 */ /* 0x000fc80000000000 */
[----:B0-----:R-:W-:-:S04]  /*2070*/  IMAD.WIDE.U32 R10, R7, 0x8, R10 ;  /* 0x00000008070a7825 */ /* 0x001fc800078e000a */
[----:B------:R-:W-:-:S05]  /*2080*/  IMAD.MOV.U32 R7, RZ, RZ, RZ ;  /* 0x000000ffff077224 */ /* 0x000fca00078e00ff */
[----:B------:R4:W-:Y:S02]  /*2090*/  REDG.E.ADD.64.STRONG.GPU desc[UR20][R10.64], R6 ;  /* 0x000000060a00798e */ /* 0x0009e4000c12e514 */
.L_x_178:
[----:B------:R-:W-:Y:S05]  /*20a0*/  BSYNC.RECONVERGENT B1 ;  /* 0x0000000000017941 */ /* 0x000fea0003800200 */
.L_x_177:
[----:B------:R-:W-:Y:S04]  /*20b0*/  BSSY.RECONVERGENT B1, `(.L_x_179) ;  /* 0x0000009000017945 */ /* 0x000fe80003800200 */
[----:B------:R-:W-:Y:S05]  /*20c0*/  @!P3 BRA `(.L_x_180) ;  /* 0x00000000001cb947 */ /* 0x000fea0003800000 */
[----:B----4-:R-:W4:Y:S01]  /*20d0*/  LDC.64 R6, c[0x0][0x380] ;  /* 0x0000e000ff067b82 */ /* 0x010f220000000a00 */
[----:B------:R-:W-:Y:S01]  /*20e0*/  IMAD R9, R3, 0x100, R4 ;  /* 0x0000010003097824 */ /* 0x000fe200078e0204 */
[----:B01----:R-:W-:Y:S01]  /*20f0*/  MOV R10, R2 ;  /* 0x00000002000a7202 */ /* 0x003fe20000000f00 */
[----:B------:R-:W-:Y:S02]  /*2100*/  IMAD.MOV.U32 R11, RZ, RZ, RZ ;  /* 0x000000ffff0b7224 */ /* 0x000fe400078e00ff */
[----:B------:R-:W-:-:S04]  /*2110*/  VIADD R9, R9, 0x300 ;  /* 0x0000030009097836 */ /* 0x000fc80000000000 */
[----:B----4-:R-:W-:-:S05]  /*2120*/  IMAD.WIDE.U32 R6, R9, 0x8, R6 ;  /* 0x0000000809067825 */ /* 0x010fca00078e0006 */
[----:B------:R0:W-:Y:S02]  /*2130*/  REDG.E.ADD.64.STRONG.GPU desc[UR20][R6.64], R10 ;  /* 0x0000000a0600798e */ /* 0x0001e4000c12e514 */
.L_x_180:
[----:B------:R-:W-:Y:S05]  /*2140*/  BSYNC.RECONVERGENT B1 ;  /* 0x0000000000017941 */ /* 0x000fea0003800200 */
.L_x_179:
[----:B------:R-:W-:-:S07]  /*2150*/  VIADD R3, R3, 0x4 ;  /* 0x0000000403037836 */ /* 0x000fce0000000000 */
.L_x_172:
[----:B------:R-:W-:Y:S01]  /*2160*/  UISETP.NE.AND UP0, UPT, UR25, URZ, UPT ;  /* 0x000000ff1900728c */ /* 0x000fe2000bf05270 */
[----:B------:R-:W-:Y:S08]  /*2170*/  BSSY.RECONVERGENT B1, `(.L_x_171) ;  /* 0x0000029000017945 */ /* 0x000ff00003800200 */
[----:B------:R-:W-:Y:S05]  /*2180*/  BRA.U !UP0, `(.L_x_181) ;  /* 0x00000001089c7547 */ /* 0x000fea000b800000 */
[----:B------:R-:W-:-:S13]  /*2190*/  ISETP.NE.AND P0, PT, R5, RZ, PT ;  /* 0x000000ff0500720c */ /* 0x000fda0003f05270 */
[----:B------:R-:W-:Y:S05]  /*21a0*/  @!P0 BRA `(.L_x_182) ;  /* 0x0000000000648947 */ /* 0x000fea0003800000 */
[----:B0---4-:R-:W-:Y:S01]  /*21b0*/  IMAD R6, R3, 0x400, R0 ;  /* 0x0000040003067824 */ /* 0x011fe200078e0200 */
[----:B------:R-:W-:Y:S04]  /*21c0*/  BSSY.RECONVERGENT B2, `(.L_x_183) ;  /* 0x000000c000027945 */ /* 0x000fe80003800200 */
[----:B------:R-:W0:Y:S04]  /*21d0*/  LDS R2, [R6] ;  /* 0x0000000006027984 */ /* 0x000e280000000800 */
[----:B------:R-:W4:Y:S01]  /*21e0*/  LDS R9, [R6+0x400] ;  /* 0x0004000006097984 */ /* 0x000f220000000800 */
[----:B0-----:R-:W-:-:S02]  /*21f0*/  ISETP.NE.AND P0, PT, R2, RZ, PT ;  /* 0x000000ff0200720c */ /* 0x001fc40003f05270 */
[----:B----4-:R-:W-:-:S11]  /*2200*/  ISETP.NE.AND P1, PT, R9, RZ, PT ;  /* 0x000000ff0900720c */ /* 0x010fd60003f25270 */
[----:B------:R-:W-:Y:S05]  /*2210*/  @!P0 BRA `(.L_x_184) ;  /* 0x0000000000188947 */ /* 0x000fea0003800000 */
[----:B------:R-:W0:Y:S01]  /*2220*/  LDC.64 R6, c[0x0][0x380] ;  /* 0x0000e000ff067b82 */ /* 0x000e220000000a00 */
[----:B-1----:R-:W-:-:S04]  /*2230*/  IMAD R11, R3, 0x100, R4 ;  /* 0x00000100030b7824 */ /* 0x002fc800078e0204 */
[----:B0-----:R-:W-:-:S04]  /*2240*/  IMAD.WIDE.U32 R10, R11, 0x8, R6 ;  /* 0x000000080b0a7825 */ /* 0x001fc800078e0006 */
[----:B------:R-:W-:Y:S02]  /*2250*/  IMAD.MOV.U32 R6, RZ, RZ, R2 ;  /* 0x000000ffff067224 */ /* 0x000fe400078e0002 */
[----:B------:R-:W-:-:S05]  /*2260*/  IMAD.MOV.U32 R7, RZ, RZ, RZ ;  /* 0x000000ffff077224 */ /* 0x000fca00078e00ff */
[----:B------:R0:W-:Y:S02]  /*2270*/  REDG.E.ADD.64.STRONG.GPU desc[UR20][R10.64], R6 ;  /* 0x000000060a00798e */ /* 0x0001e4000c12e514 */
.L_x_184:
[----:B------:R-:W-:Y:S05]  /*2280*/  BSYNC.RECONVERGENT B2 ;  /* 0x0000000000027941 */ /* 0x000fea0003800200 */
.L_x_183:
[----:B------:R-:W-:Y:S04]  /*2290*/  BSSY.RECONVERGENT B2, `(.L_x_185) ;  /* 0x0000009000027945 */ /* 0x000fe80003800200 */
[----:B------:R-:W-:Y:S05]  /*22a0*/  @!P1 BRA `(.L_x_186) ;  /* 0x00000000001c9947 */ /* 0x000fea0003800000 */
[----:B0-----:R-:W0:Y:S01]  /*22b0*/  LDC.64 R6, c[0x0][0x380] ;  /* 0x0000e000ff067b82 */ /* 0x001e220000000a00 */
[----:B------:R-:W-:-:S05]  /*22c0*/  LEA R2, R3, R4, 0x8 ;  /* 0x0000000403027211 */ /* 0x000fca00078e40ff */
[----:B-1----:R-:W-:-:S04]  /*22d0*/  VIADD R11, R2, 0x100 ;  /* 0x00000100020b7836 */ /* 0x002fc80000000000 */
[----:B0-----:R-:W-:-:S04]  /*22e0*/  IMAD.WIDE.U32 R10, R11, 0x8, R6 ;  /* 0x000000080b0a7825 */ /* 0x001fc800078e0006 */
[----:B------:R-:W-:Y:S02]  /*22f0*/  IMAD.MOV.U32 R6, RZ, RZ, R9 ;  /* 0x000000ffff067224 */ /* 0x000fe400078e0009 */
[----:B------:R-:W-:-:S05]  /*2300*/  IMAD.MOV.U32 R7, RZ, RZ, RZ ;  /* 0x000000ffff077224 */ /* 0x000fca00078e00ff */
[----:B------:R4:W-:Y:S02]  /*2310*/  REDG.E.ADD.64.STRONG.GPU desc[UR20][R10.64], R6 ;  /* 0x000000060a00798e */ /* 0x0009e4000c12e514 */
.L_x_186:
[----:B------:R-:W-:Y:S05]  /*2320*/  BSYNC.RECONVERGENT B2 ;  /* 0x0000000000027941 */ /* 0x000fea0003800200 */
.L_x_185:
[----:B------:R-:W-:-:S07]  /*2330*/  VIADD R3, R3, 0x2 ;  /* 0x0000000203037836 */ /* 0x000fce0000000000 */
.L_x_182:
[----:B------:R-:W-:-:S09]  /*2340*/  UISETP.NE.AND UP0, UPT, UR9, URZ, UPT ;  /* 0x000000ff0900728c */ /* 0x000fd2000bf05270 */
[----:B------:R-:W-:Y:S05]  /*2350*/  BRA.U !UP0, `(.L_x_181) ;  /* 0x0000000108287547 */ /* 0x000fea000b800000 */
[----:B------:R-:W-:-:S05]  /*2360*/  IMAD R2, R3, 0x400, R0 ;  /* 0x0000040003027824 */ /* 0x000fca00078e0200 */
[----:B------:R-:W5:Y:S02]  /*2370*/  LDS R9, [R2] ;  /* 0x0000000002097984 */ /* 0x000f640000000800 */
[----:B-----5:R-:W-:-:S13]  /*2380*/  ISETP.NE.AND P0, PT, R9, RZ, PT ;  /* 0x000000ff0900720c */ /* 0x020fda0003f05270 */
[----:B------:R-:W-:Y:S05]  /*2390*/  @!P0 BRA `(.L_x_181) ;  /* 0x0000000000188947 */ /* 0x000fea0003800000 */
[----:B0---4-:R-:W0:Y:S01]  /*23a0*/  LDC.64 R6, c[0x0][0x380] ;  /* 0x0000e000ff067b82 */ /* 0x011e220000000a00 */
[----:B------:R-:W-:-:S04]  /*23b0*/  IMAD R3, R3, 0x100, R4 ;  /* 0x0000010003037824 */ /* 0x000fc800078e0204 */
[----:B0-----:R-:W-:Y:S01]  /*23c0*/  IMAD.WIDE.U32 R2, R3, 0x8, R6 ;  /* 0x0000000803027825 */ /* 0x001fe200078e0006 */
[----:B------:R-:W-:-:S03]  /*23d0*/  MOV R6, R9 ;  /* 0x0000000900067202 */ /* 0x000fc60000000f00 */
[----:B------:R-:W-:-:S05]  /*23e0*/  IMAD.MOV.U32 R7, RZ, RZ, RZ ;  /* 0x000000ffff077224 */ /* 0x000fca00078e00ff */
[----:B------:R0:W-:Y:S02]  /*23f0*/  REDG.E.ADD.64.STRONG.GPU desc[UR20][R2.64], R6 ;  /* 0x000000060200798e */ /* 0x0001e4000c12e514 */
.L_x_181:
[----:B------:R-:W-:Y:S05]  /*2400*/  BSYNC.RECONVERGENT B1 ;  /* 0x0000000000017941 */ /* 0x000fea0003800200 */
.L_x_171:
[----:B------:R-:W-:-:S13]  /*2410*/  ISETP.GT.U32.AND P0, PT, R4, 0x7f, PT ;  /* 0x0000007f0400780c */ /* 0x000fda0003f04070 */
[----:B------:R-:W-:Y:S05]  /*2420*/  @P0 BRA `(.L_x_152) ;  /* 0x0000000800900947 */ /* 0x000fea0003800000 */
[----:B------:R-:W-:Y:S01]  /*2430*/  UISETP.GE.U32.AND UP0, UPT, UR22, 0x7, UPT ;  /* 0x000000071600788c */ /* 0x000fe2000bf06070 */
[----:B0-----:R-:W-:-:S08]  /*2440*/  IMAD.MOV.U32 R3, RZ, RZ, RZ ;  /* 0x000000ffff037224 */ /* 0x001fd000078e00ff */
[----:B------:R-:W-:Y:S05]  /*2450*/  BRA.U !UP0, `(.L_x_187) ;  /* 0x0000000508147547 */ /* 0x000fea000b800000 */
[----:B------:R-:W0:Y:S01]  /*2460*/  LDC.64 R2, c[0x0][0x380] ;  /* 0x0000e000ff027b82 */ /* 0x000e220000000a00 */
[----:B------:R-:W-:-:S07]  /*2470*/  IMAD.MOV.U32 R9, RZ, RZ, RZ ;  /* 0x000000ffff097224 */ /* 0x000fce00078e00ff */
.L_x_204:
[C---:B01--4-:R-:W-:Y:S01]  /*2480*/  IMAD R11, R9.reuse, 0x400, R0 ;  /* 0x00000400090b7824 */ /* 0x053fe200078e0200 */
[----:B------:R-:W-:Y:S01]  /*2490*/  BSSY.RECONVERGENT B1, `(.L_x_188) ;  /* 0x0000011000017945 */ /* 0x000fe20003800200 */
[C---:B--23--:R-:W-:Y:S02]  /*24a0*/  IMAD R7, R9.reuse, 0x100, R4 ;  /* 0x0000010009077824 */ /* 0x04cfe400078e0204 */
[----:B------:R-:W-:Y:S01]  /*24b0*/  VIADD R9, R9, 0x8 ;  /* 0x0000000809097836 */ /* 0x000fe20000000000 */
[----:B---3--:R-:W1:Y:S01]  /*24c0*/  LDS R14, [R11+0x200] ;  /* 0x000200000b0e7984 */ /* 0x008e620000000800 */
[----:B0-----:R-:W-:-:S03]  /*24d0*/  IMAD.WIDE.U32 R6, R7, 0x8, R2 ;  /* 0x0000000807067825 */ /* 0x001fc600078e0002 */
[----:B------:R-:W0:Y:S04]  /*24e0*/  LDS R13, [R11+0x600] ;  /* 0x000600000b0d7984 */ /* 0x000e280000000800 */
[----:B--2---:R2:W3:Y:S04]  /*24f0*/  LDS R17, [R11+0xa00] ;  /* 0x000a00000b117984 */ /* 0x0044e80000000800 */
[----:B------:R2:W4:Y:S04]  /*2500*/  LDS R18, [R11+0xe00] ;  /* 0x000e00000b127984 */ /* 0x0005280000000800 */
[----:B------:R2:W2:Y:S04]  /*2510*/  LDS R19, [R11+0x1200] ;  /* 0x001200000b137984 */ /* 0x0004a80000000800 */
[----:B------:R0:W2:Y:S04]  /*2520*/  LDS R16, [R11+0x1600] ;  /* 0x001600000b107984 */ /* 0x0000a80000000800 */
[----:B------:R0:W2:Y:S04]  /*2530*/  LDS R12, [R11+0x1a00] ;  /* 0x001a00000b0c7984 */ /* 0x0000a80000000800 */
[----:B------:R0:W2:Y:S01]  /*2540*/  LDS R10, [R11+0x1e00] ;  /* 0x001e00000b0a7984 */ /* 0x0000a20000000800 */
[----:B-1----:R-:W-:-:S02]  /*2550*/  ISETP.NE.AND P0, PT, R14, RZ, PT ;  /* 0x000000ff0e00720c */ /* 0x002fc40003f05270 */
[----:B0-----:R-:W-:-:S11]  /*2560*/  ISETP.NE.AND P1, PT, R13, RZ, PT ;  /* 0x000000ff0d00720c */ /* 0x001fd60003f25270 */
[----:B---34-:R-:W-:Y:S05]  /*2570*/  @!P0 BRA `(.L_x_189) ;  /* 0x0000000000088947 */ /* 0x018fea0003800000 */
[----:B------:R-:W-:-:S05]  /*2580*/  HFMA2 R15, -RZ, RZ, 0, 0 ;  /* 0x00000000ff0f7431 */ /* 0x000fca00000001ff */
[----:B------:R0:W-:Y:S02]  /*2590*/  REDG.E.ADD.64.STRONG.GPU desc[UR20][R6.64+0x400], R14 ;  /* 0x0004000e0600798e */ /* 0x0001e4000c12e514 */
.L_x_189:
[----:B------:R-:W-:Y:S05]  /*25a0*/  BSYNC.RECONVERGENT B1 ;  /* 0x0000000000017941 */ /* 0x000fea0003800200 */
.L_x_188:
[----:B------:R-:W-:Y:S04]  /*25b0*/  BSSY.RECONVERGENT B1, `(.L_x_190) ;  /* 0x0000005000017945 */ /* 0x000fe80003800200 */
[----:B------:R-:W-:Y:S05]  /*25c0*/  @!P1 BRA `(.L_x_191) ;  /* 0x00000000000c9947 */ /* 0x000fea0003800000 */
[----:B0-----:R-:W-:Y:S02]  /*25d0*/  IMAD.MOV.U32 R14, RZ, RZ, R13 ;  /* 0x000000ffff0e7224 */ /* 0x001fe400078e000d */
[----:B------:R-:W-:-:S05]  /*25e0*/  IMAD.MOV.U32 R15, RZ, RZ, RZ ;  /* 0x000000ffff0f7224 */ /* 0x000fca00078e00ff */
[----:B------:R1:W-:Y:S02]  /*25f0*/  REDG.E.ADD.64.STRONG.GPU desc[UR20][R6.64+0xc00], R14 ;  /* 0x000c000e0600798e */ /* 0x0003e4000c12e514 */
.L_x_191:
[----:B------:R-:W-:Y:S05]  /*2600*/  BSYNC.RECONVERGENT B1 ;  /* 0x0000000000017941 */ /* 0x000fea0003800200 */
.L_x_190:
[----:B------:R-:W-:Y:S01]  /*2610*/  ISETP.NE.AND P6, PT, R17, RZ, PT ;  /* 0x000000ff1100720c */ /* 0x000fe20003fc5270 */
[----:B------:R-:W-:Y:S01]  /*2620*/  BSSY.RECONVERGENT B1, `(.L_x_192) ;  /* 0x000000b000017945 */ /* 0x000fe20003800200 */
[----:B------:R-:W-:Y:S02]  /*2630*/  ISETP.NE.AND P0, PT, R9, UR27, PT ;  /* 0x0000001b09007c0c */ /* 0x000fe4000bf05270 */
[----:B------:R-:W-:Y:S02]  /*2640*/  ISETP.NE.AND P1, PT, R18, RZ, PT ;  /* 0x000000ff1200720c */ /* 0x000fe40003f25270 */
[----:B--2---:R-:W-:Y:S02]  /*2650*/  ISETP.NE.AND P2, PT, R19, RZ, PT ;  /* 0x000000ff1300720c */ /* 0x004fe40003f45270 */
[----:B------:R-:W-:Y:S02]  /*2660*/  ISETP.NE.AND P3, PT, R16, RZ, PT ;  /* 0x000000ff1000720c */ /* 0x000fe40003f65270 */
[----:B------:R-:W-:-:S02]  /*2670*/  ISETP.NE.AND P4, PT, R12, RZ, PT ;  /* 0x000000ff0c00720c */ /* 0x000fc40003f85270 */
[----:B------:R-:W-:Y:S01]  /*2680*/  ISETP.NE.AND P5, PT, R10, RZ, PT ;  /* 0x000000ff0a00720c */ /* 0x000fe20003fa5270 */
[----:B------:R-:W-:-:S12]  /*2690*/  @!P6 BRA `(.L_x_193) ;  /* 0x00000000000ce947 */ /* 0x000fd80003800000 */
[----:B01----:R-:W-:Y:S02]  /*26a0*/  IMAD.MOV.U32 R14, RZ, RZ, R17 ;  /* 0x000000ffff0e7224 */ /* 0x003fe400078e0011 */
[----:B------:R-:W-:-:S05]  /*26b0*/  IMAD.MOV.U32 R15, RZ, RZ, RZ ;  /* 0x000000ffff0f7224 */ /* 0x000fca00078e00ff */
[----:B------:R2:W-:Y:S02]  /*26c0*/  REDG.E.ADD.64.STRONG.GPU desc[UR20][R6.64+0x1400], R14 ;  /* 0x0014000e0600798e */ /* 0x0005e4000c12e514 */
.L_x_193:
[----:B------:R-:W-:Y:S05]  /*26d0*/  BSYNC.RECONVERGENT B1 ;  /* 0x0000000000017941 */ /* 0x000fea0003800200 */
.L_x_192:
[----:B------:R-:W-:Y:S04]  /*26e0*/  BSSY.RECONVERGENT B1, `(.L_x_194) ;  /* 0x0000005000017945 */ /* 0x000fe80003800200 */
[----:B------:R-:W-:Y:S05]  /*26f0*/  @!P1 BRA `(.L_x_195) ;  /* 0x00000000000c9947 */ /* 0x000fea0003800000 */
[----:B012---:R-:W-:Y:S02]  /*2700*/  IMAD.MOV.U32 R14, RZ, RZ, R18 ;  /* 0x000000ffff0e7224 */ /* 0x007fe400078e0012 */
[----:B------:R-:W-:-:S05]  /*2710*/  IMAD.MOV.U32 R15, RZ, RZ, RZ ;  /* 0x000000ffff0f7224 */ /* 0x000fca00078e00ff */
[----:B------:R3:W-:Y:S02]  /*2720*/  REDG.E.ADD.64.STRONG.GPU desc[UR20][R6.64+0x1c00], R14 ;  /* 0x001c000e0600798e */ /* 0x0007e4000c12e514 */
.L_x_195:
[----:B------:R-:W-:Y:S05]  /*2730*/  BSYNC.RECONVERGENT B1 ;  /* 0x0000000000017941 */ /* 0x000fea0003800200 */
.L_x_194:
[----:B------:R-:W-:Y:S04]  /*2740*/  BSSY.RECONVERGENT B1, `(.L_x_196) ;  /* 0x0000005000017945 */ /* 0x000fe80003800200 */
[----:B------:R-:W-:Y:S05]  /*2750*/  @!P2 BRA `(.L_x_197) ;  /* 0x00000000000ca947 */ /* 0x000fea0003800000 */
[----:B0123--:R-:W-:Y:S01]  /*2760*/  MOV R14, R19 ;  /* 0x00000013000e7202 */ /* 0x00ffe20000000f00 */
[----:B------:R-:W-:-:S05]  /*2770*/  IMAD.MOV.U32 R15, RZ, RZ, RZ ;  /* 0x000000ffff0f7224 */ /* 0x000fca00078e00ff */
[----:B------:R4:W-:Y:S02]  /*2780*/  REDG.E.ADD.64.STRONG.GPU desc[UR20][R6.64+0x2400], R14 ;  /* 0x0024000e0600798e */ /* 0x0009e4000c12e514 */
.L_x_197:
[----:B------:R-:W-:Y:S05]  /*2790*/  BSYNC.RECONVERGENT B1 ;  /* 0x0000000000017941 */ /* 0x000fea0003800200 */
.L_x_196:
[----:B------:R-:W-:Y:S04]  /*27a0*/  BSSY.RECONVERGENT B1, `(.L_x_198) ;  /* 0x0000004000017945 */ /* 0x000fe80003800200 */
[----:B------:R-:W-:Y:S05]  /*27b0*/  @!P3 BRA `(.L_x_199) ;  /* 0x000000000008b947 */ /* 0x000fea0003800000 */
[----:B------:R-:W-:-:S05]  /*27c0*/  IMAD.MOV.U32 R17, RZ, RZ, RZ ;  /* 0x000000ffff117224 */ /* 0x000fca00078e00ff */
[----:B------:R0:W-:Y:S02]  /*27d0*/  REDG.E.ADD.64.STRONG.GPU desc[UR20][R6.64+0x2c00], R16 ;  /* 0x002c00100600798e */ /* 0x0001e4000c12e514 */
.L_x_199:
[----:B------:R-:W-:Y:S05]  /*27e0*/  BSYNC.RECONVERGENT B1 ;  /* 0x0000000000017941 */ /* 0x000fea0003800200 */
.L_x_198:
[----:B------:R-:W-:Y:S04]  /*27f0*/  BSSY.RECONVERGENT B1, `(.L_x_200) ;  /* 0x0000004000017945 */ /* 0x000fe80003800200 */
[----:B------:R-:W-:Y:S05]  /*2800*/  @!P4 BRA `(.L_x_201) ;  /* 0x000000000008c947 */ /* 0x000fea0003800000 */
[----:B------:R-:W-:-:S05]  /*2810*/  IMAD.MOV.U32 R13, RZ, RZ, RZ ;  /* 0x000000ffff0d7224 */ /* 0x000fca00078e00ff */
[----:B------:R0:W-:Y:S02]  /*2820*/  REDG.E.ADD.64.STRONG.GPU desc[UR20][R6.64+0x3400], R12 ;  /* 0x0034000c0600798e */ /* 0x0001e4000c12e514 */
.L_x_201:
[----:B------:R-:W-:Y:S05]  /*2830*/  BSYNC.RECONVERGENT B1 ;  /* 0x0000000000017941 */ /* 0x000fea0003800200 */
.L_x_200:
[----:B------:R-:W-:Y:S04]  /*2840*/  BSSY.RECONVERGENT B1, `(.L_x_202) ;  /* 0x0000004000017945 */ /* 0x000fe80003800200 */
[----:B------:R-:W-:Y:S05]  /*2850*/  @!P5 BRA `(.L_x_203) ;  /* 0x000000000008d947 */ /* 0x000fea0003800000 */
[----:B------:R-:W-:-:S05]  /*2860*/  IMAD.MOV.U32 R11, RZ, RZ, RZ ;  /* 0x000000ffff0b7224 */ /* 0x000fca00078e00ff */
[----:B------:R0:W-:Y:S02]  /*2870*/  REDG.E.ADD.64.STRONG.GPU desc[UR20][R6.64+0x3c00], R10 ;  /* 0x003c000a0600798e */ /* 0x0001e4000c12e514 */
.L_x_203:
[----:B------:R-:W-:Y:S05]  /*2880*/  BSYNC.RECONVERGENT B1 ;  /* 0x0000000000017941 */ /* 0x000fea0003800200 */
.L_x_202:
[----:B------:R-:W-:Y:S05]  /*2890*/  @P0 BRA `(.L_x_204) ;  /* 0xfffffff800f80947 */ /* 0x000fea000383ffff */
[----:B------:R-:W-:-:S07]  /*28a0*/  IMAD.U32 R3, RZ, RZ, UR27 ;  /* 0x0000001bff037e24 */ /* 0x000fce000f8e00ff */
.L_x_187:
[----:B------:R-:W-:-:S09]  /*28b0*/  UISETP.NE.AND UP0, UPT, UR24, URZ, UPT ;  /* 0x000000ff1800728c */ /* 0x000fd2000bf05270 */
[----:B------:R-:W-:Y:S05]  /*28c0*/  BRA.U !UP0, `(.L_x_152) ;  /* 0x0000000508687547 */ /* 0x000fea000b800000 */
[----:B------:R-:W-:-:S13]  /*28d0*/  ISETP.GE.U32.AND P0, PT, R8, 0x3, PT ;  /* 0x000000030800780c */ /* 0x000fda0003f06070 */
[----:B------:R-:W-:Y:S05]  /*28e0*/  @!P0 BRA `(.L_x_205) ;  /* 0x0000000000bc8947 */ /* 0x000fea0003800000 */
[----:B01234-:R-:W-:Y:S01]  /*28f0*/  IMAD R7, R3, 0x400, R0 ;  /* 0x0000040003077824 */ /* 0x01ffe200078e0200 */
[----:B------:R-:W-:Y:S04]  /*2900*/  BSSY.RECONVERGENT B1, `(.L_x_206) ;  /* 0x000000f000017945 */ /* 0x000fe80003800200 */
[----:B------:R-:W0:Y:S04]  /*2910*/  LDS R10, [R7+0x200] ;  /* 0x00020000070a7984 */ /* 0x000e280000000800 */
[----:B------:R-:W1:Y:S04]  /*2920*/  LDS R12, [R7+0x600] ;  /* 0x00060000070c7984 */ /* 0x000e680000000800 */
[----:B------:R-:W2:Y:S04]  /*2930*/  LDS R6, [R7+0xa00] ;  /* 0x000a000007067984 */ /* 0x000ea80000000800 */
[----:B------:R-:W3:Y:S01]  /*2940*/  LDS R2, [R7+0xe00] ;  /* 0x000e000007027984 */ /* 0x000ee20000000800 */
[----:B0-----:R-:W-:-:S02]  /*2950*/  ISETP.NE.AND P0, PT, R10, RZ, PT ;  /* 0x000000ff0a00720c */ /* 0x001fc40003f05270 */
[----:B-1----:R-:W-:Y:S02]  /*2960*/  ISETP.NE.AND P1, PT, R12, RZ, PT ;  /* 0x000000ff0c00720c */ /* 0x002fe40003f25270 */
[----:B--2---:R-:W-:Y:S02]  /*2970*/  ISETP.NE.AND P2, PT, R6, RZ, PT ;  /* 0x000000ff0600720c */ /* 0x004fe40003f45270 */
[----:B---3--:R-:W-:-:S07]  /*2980*/  ISETP.NE.AND P3, PT, R2, RZ, PT ;  /* 0x000000ff0200720c */ /* 0x008fce0003f65270 */
[----:B------:R-:W-:Y:S06]  /*2990*/  @!P0 BRA `(.L_x_207) ;  /* 0x0000000000148947 */ /* 0x000fec0003800000 */
[----:B------:R-:W0:Y:S01]  /*29a0*/  LDC.64 R8, c[0x0][0x380] ;  /* 0x0000e000ff087b82 */ /* 0x000e220000000a00 */
[----:B------:R-:W-:Y:S01]  /*29b0*/  LEA R7, R3, R4, 0x8 ;  /* 0x0000000403077211 */ /* 0x000fe200078e40ff */
[----:B------:R-:W-:-:S04]  /*29c0*/  IMAD.MOV.U32 R11, RZ, RZ, RZ ;  /* 0x000000ffff0b7224 */ /* 0x000fc800078e00ff */
[----:B0-----:R-:W-:-:S05]  /*29d0*/  IMAD.WIDE.U32 R8, R7, 0x8, R8 ;  /* 0x0000000807087825 */ /* 0x001fca00078e0008 */
[----:B------:R0:W-:Y:S02]  /*29e0*/  REDG.E.ADD.64.STRONG.GPU desc[UR20][R8.64+0x400], R10 ;  /* 0x0004000a0800798e */ /* 0x0001e4000c12e514 */
.L_x_207:
[----:B------:R-:W-:Y:S05]  /*29f0*/  BSYNC.RECONVERGENT B1 ;  /* 0x0000000000017941 */ /* 0x000fea0003800200 */
.L_x_206:
[----:B------:R-:W-:Y:S04]  /*2a00*/  BSSY.RECONVERGENT B1, `(.L_x_208) ;  /* 0x0000009000017945 */ /* 0x000fe80003800200 */
[----:B------:R-:W-:Y:S05]  /*2a10*/  @!P1 BRA `(.L_x_209) ;  /* 0x00000000001c9947 */ /* 0x000fea0003800000 */
[----:B0-----:R-:W0:Y:S01]  /*2a20*/  LDC.64 R8, c[0x0][0x380] ;  /* 0x0000e000ff087b82 */ /* 0x001e220000000a00 */
[----:B------:R-:W-:Y:S02]  /*2a30*/  IMAD R7, R3, 0x100, R4 ;  /* 0x0000010003077824 */ /* 0x000fe400078e0204 */
[----:B------:R-:W-:Y:S02]  /*2a40*/  IMAD.MOV.U32 R10, RZ, RZ, R12 ;  /* 0x000000ffff0a7224 */ /* 0x000fe400078e000c */
[----:B------:R-:W-:Y:S02]  /*2a50*/  VIADD R7, R7, 0x100 ;  /* 0x0000010007077836 */ /* 0x000fe40000000000 */
[----:B------:R-:W-:Y:S02]  /*2a60*/  IMAD.MOV.U32 R11, RZ, RZ, RZ ;  /* 0x000000ffff0b7224 */ /* 0x000fe400078e00ff */
[----:B0-----:R-:W-:-:S05]  /*2a70*/  IMAD.WIDE.U32 R8, R7, 0x8, R8 ;  /* 0x0000000807087825 */ /* 0x001fca00078e0008 */
[----:B------:R1:W-:Y:S02]  /*2a80*/  REDG.E.ADD.64.STRONG.GPU desc[UR20][R8.64+0x400], R10 ;  /* 0x0004000a0800798e */ /* 0x0003e4000c12e514 */
.L_x_209:
[----:B------:R-:W-:Y:S05]  /*2a90*/  BSYNC.RECONVERGENT B1 ;  /* 0x0000000000017941 */ /* 0x000fea0003800200 */
.L_x_208:
[----:B------:R-:W-:Y:S04]  /*2aa0*/  BSSY.RECONVERGENT B1, `(.L_x_210) ;  /* 0x0000008000017945 */ /* 0x000fe80003800200 */
[----:B------:R-:W-:Y:S05]  /*2ab0*/  @!P2 BRA `(.L_x_211) ;  /* 0x000000000018a947 */ /* 0x000fea0003800000 */
[----:B01----:R-:W0:Y:S01]  /*2ac0*/  LDC.64 R8, c[0x0][0x380] ;  /* 0x0000e000ff087b82 */ /* 0x003e220000000a00 */
[----:B------:R-:W-:-:S05]  /*2ad0*/  IMAD R7, R3, 0x100, R4 ;  /* 0x0000010003077824 */ /* 0x000fca00078e0204 */
[----:B------:R-:W-:-:S05]  /*2ae0*/  IADD3 R7, PT, PT, R7, 0x200, RZ ;  /* 0x0000020007077810 */ /* 0x000fca0007ffe0ff */
[----:B0-----:R-:W-:-:S04]  /*2af0*/  IMAD.WIDE.U32 R8, R7, 0x8, R8 ;  /* 0x0000000807087825 */ /* 0x001fc800078e0008 */
[----:B------:R-:W-:-:S05]  /*2b00*/  IMAD.MOV.U32 R7, RZ, RZ, RZ ;  /* 0x000000ffff077224 */ /* 0x000fca00078e00ff */
[----:B------:R2:W-:Y:S02]  /*2b10*/  REDG.E.ADD.64.STRONG.GPU desc[UR20][R8.64+0x400], R6 ;  /* 0x000400060800798e */ /* 0x0005e4000c12e514 */
.L_x_211:
[----:B------:R-:W-:Y:S05]  /*2b20*/  BSYNC.RECONVERGENT B1 ;  /* 0x0000000000017941 */ /* 0x000fea0003800200 */
.L_x_210:
[----:B------:R-:W-:Y:S04]  /*2b30*/  BSSY.RECONVERGENT B1, `(.L_x_212) ;  /* 0x0000009000017945 */ /* 0x000fe80003800200 */
[----:B------:R-:W-:Y:S05]  /*2b40*/  @!P3 BRA `(.L_x_213) ;  /* 0x00000000001cb947 */ /* 0x000fea0003800000 */
[----:B--2---:R-:W2:Y:S01]  /*2b50*/  LDC.64 R6, c[0x0][0x380] ;  /* 0x0000e000ff067b82 */ /* 0x004ea20000000a00 */
[----:B01----:R-:W-:Y:S02]  /*2b60*/  IMAD R9, R3, 0x100, R4 ;  /* 0x0000010003097824 */ /* 0x003fe400078e0204 */
[----:B------:R-:W-:Y:S02]  /*2b70*/  IMAD.MOV.U32 R8, RZ, RZ, R2 ;  /* 0x000000ffff087224 */ /* 0x000fe400078e0002 */
[----:B------:R-:W-:-:S04]  /*2b80*/  VIADD R9, R9, 0x300 ;  /* 0x0000030009097836 */ /* 0x000fc80000000000 */
[----:B--2---:R-:W-:-:S04]  /*2b90*/  IMAD.WIDE.U32 R6, R9, 0x8, R6 ;  /* 0x0000000809067825 */ /* 0x004fc800078e0006 */
[----:B------:R-:W-:-:S05]  /*2ba0*/  IMAD.MOV.U32 R9, RZ, RZ, RZ ;  /* 0x000000ffff097224 */ /* 0x000fca00078e00ff */
[----:B------:R3:W-:Y:S02]  /*2bb0*/  REDG.E.ADD.64.STRONG.GPU desc[UR20][R6.64+0x400], R8 ;  /* 0x000400080600798e */ /* 0x0007e4000c12e514 */
.L_x_213:
[----:B------:R-:W-:Y:S05]  /*2bc0*/  BSYNC.RECONVERGENT B1 ;  /* 0x0000000000017941 */ /* 0x000fea0003800200 */
.L_x_212:
[----:B------:R-:W-:-:S07]  /*2bd0*/  VIADD R3, R3, 0x4 ;  /* 0x0000000403037836 */ /* 0x000fce0000000000 */
.L_x_205:
[----:B------:R-:W-:-:S09]  /*2be0*/  UISETP.NE.AND UP0, UPT, UR25, URZ, UPT ;  /* 0x000000ff1900728c */ /* 0x000fd2000bf05270 */
[----:B------:R-:W-:Y:S05]  /*2bf0*/  BRA.U !UP0, `(.L_x_152) ;  /* 0x00000001089c7547 */ /* 0x000fea000b800000 */
[----:B------:R-:W-:-:S13]  /*2c00*/  ISETP.NE.AND P0, PT, R5, RZ, PT ;  /* 0x000000ff0500720c */ /* 0x000fda0003f05270 */
[----:B------:R-:W-:Y:S05]  /*2c10*/  @!P0 BRA `(.L_x_214) ;  /* 0x0000000000648947 */ /* 0x000fea0003800000 */
[----:B01234-:R-:W-:Y:S01]  /*2c20*/  LEA R6, R3, R0, 0xa ;  /* 0x0000000003067211 */ /* 0x01ffe200078e50ff */
[----:B------:R-:W-:Y:S04]  /*2c30*/  BSSY.RECONVERGENT B1, `(.L_x_215) ;  /* 0x000000c000017945 */ /* 0x000fe80003800200 */
[----:B------:R-:W0:Y:S04]  /*2c40*/  LDS R2, [R6+0x200] ;  /* 0x0002000006027984 */ /* 0x000e280000000800 */
[----:B------:R-:W1:Y:S01]  /*2c50*/  LDS R5, [R6+0x600] ;  /* 0x0006000006057984 */ /* 0x000e620000000800 */
[----:B0-----:R-:W-:-:S02]  /*2c60*/  ISETP.NE.AND P0, PT, R2, RZ, PT ;  /* 0x000000ff0200720c */ /* 0x001fc40003f05270 */
[----:B-1----:R-:W-:-:S11]  /*2c70*/  ISETP.NE.AND P1, PT, R5, RZ, PT ;  /* 0x000000ff0500720c */ /* 0x002fd60003f25270 */
[----:B------:R-:W-:Y:S05]  /*2c80*/  @!P0 BRA `(.L_x_216) ;  /* 0x0000000000188947 */ /* 0x000fea0003800000 */
[----:B------:R-:W0:Y:S01]  /*2c90*/  LDC.64 R6, c[0x0][0x380] ;  /* 0x0000e000ff067b82 */ /* 0x000e220000000a00 */
[----:B------:R-:W-:-:S04]  /*2ca0*/  IMAD R9, R3, 0x100, R4 ;  /* 0x0000010003097824 */ /* 0x000fc800078e0204 */
[----:B0-----:R-:W-:-:S04]  /*2cb0*/  IMAD.WIDE.U32 R8, R9, 0x8, R6 ;  /* 0x0000000809087825 */ /* 0x001fc800078e0006 */
[----:B------:R-:W-:Y:S02]  /*2cc0*/  IMAD.MOV.U32 R6, RZ, RZ, R2 ;  /* 0x000000ffff067224 */ /* 0x000fe400078e0002 */
[----:B------:R-:W-:-:S05]  /*2cd0*/  IMAD.MOV.U32 R7, RZ, RZ, RZ ;  /* 0x000000ffff077224 */ /* 0x000fca00078e00ff */
[----:B------:R0:W-:Y:S02]  /*2ce0*/  REDG.E.ADD.64.STRONG.GPU desc[UR20][R8.64+0x400], R6 ;  /* 0x000400060800798e */ /* 0x0001e4000c12e514 */
.L_x_216:
[----:B------:R-:W-:Y:S05]  /*2cf0*/  BSYNC.RECONVERGENT B1 ;  /* 0x0000000000017941 */ /* 0x000fea0003800200 */
.L_x_215:
[----:B------:R-:W-:Y:S04]  /*2d00*/  BSSY.RECONVERGENT B1, `(.L_x_217) ;  /* 0x0000009000017945 */ /* 0x000fe80003800200 */
[----:B------:R-:W-:Y:S05]  /*2d10*/  @!P1 BRA `(.L_x_218) ;  /* 0x00000000001c9947 */ /* 0x000fea0003800000 */
[----:B0-----:R-:W0:Y:S01]  /*2d20*/  LDC.64 R6, c[0x0][0x380] ;  /* 0x0000e000ff067b82 */ /* 0x001e220000000a00 */
[----:B------:R-:W-:-:S04]  /*2d30*/  IMAD R2, R3, 0x100, R4 ;  /* 0x0000010003027824 */ /* 0x000fc800078e0204 */
[----:B------:R-:W-:-:S04]  /*2d40*/  VIADD R9, R2, 0x100 ;  /* 0x0000010002097836 */ /* 0x000fc80000000000 */
[----:B0-----:R-:W-:-:S04]  /*2d50*/  IMAD.WIDE.U32 R8, R9, 0x8, R6 ;  /* 0x0000000809087825 */ /* 0x001fc800078e0006 */
[----:B------:R-:W-:Y:S02]  /*2d60*/  HFMA2 R7, -RZ, RZ, 0, 0 ;  /* 0x00000000ff077431 */ /* 0x000fe400000001ff */
[----:B------:R-:W-:-:S05]  /*2d70*/  IMAD.MOV.U32 R6, RZ, RZ, R5 ;  /* 0x000000ffff067224 */ /* 0x000fca00078e0005 */
[----:B------:R1:W-:Y:S02]  /*2d80*/  REDG.E.ADD.64.STRONG.GPU desc[UR20][R8.64+0x400], R6 ;  /* 0x000400060800798e */ /* 0x0003e4000c12e514 */
.L_x_218:
[----:B------:R-:W-:Y:S05]  /*2d90*/  BSYNC.RECONVERGENT B1 ;  /* 0x0000000000017941 */ /* 0x000fea0003800200 */
.L_x_217:
[----:B------:R-:W-:-:S07]  /*2da0*/  VIADD R3, R3, 0x2 ;  /* 0x0000000203037836 */ /* 0x000fce0000000000 */
.L_x_214:
[----:B------:R-:W-:-:S09]  /*2db0*/  UISETP.NE.AND UP0, UPT, UR9, URZ, UPT ;  /* 0x000000ff0900728c */ /* 0x000fd2000bf05270 */
[----:B------:R-:W-:Y:S05]  /*2dc0*/  BRA.U !UP0, `(.L_x_152) ;  /* 0x0000000108287547 */ /* 0x000fea000b800000 */
[----:B------:R-:W-:-:S05]  /*2dd0*/  IMAD R2, R3, 0x400, R0 ;  /* 0x0000040003027824 */ /* 0x000fca00078e0200 */
[----:B------:R-:W5:Y:S02]  /*2de0*/  LDS R5, [R2+0x200] ;  /* 0x0002000002057984 */ /* 0x000f640000000800 */
[----:B-----5:R-:W-:-:S13]  /*2df0*/  ISETP.NE.AND P0, PT, R5, RZ, PT ;  /* 0x000000ff0500720c */ /* 0x020fda0003f05270 */
[----:B------:R-:W-:Y:S05]  /*2e00*/  @!P0 BRA `(.L_x_152) ;  /* 0x0000000000188947 */ /* 0x000fea0003800000 */
[----:B01234-:R-:W0:Y:S01]  /*2e10*/  LDC.64 R6, c[0x0][0x380] ;  /* 0x0000e000ff067b82 */ /* 0x01fe220000000a00 */
[----:B------:R-:W-:-:S04]  /*2e20*/  IMAD R3, R3, 0x100, R4 ;  /* 0x0000010003037824 */ /* 0x000fc800078e0204 */
[----:B0-----:R-:W-:-:S04]  /*2e30*/  IMAD.WIDE.U32 R2, R3, 0x8, R6 ;  /* 0x0000000803027825 */ /* 0x001fc800078e0006 */
[----:B------:R-:W-:Y:S02]  /*2e40*/  IMAD.MOV.U32 R6, RZ, RZ, R5 ;  /* 0x000000ffff067224 */ /* 0x000fe400078e0005 */
[----:B------:R-:W-:-:S05]  /*2e50*/  IMAD.MOV.U32 R7, RZ, RZ, RZ ;  /* 0x000000ffff077224 */ /* 0x000fca00078e00ff */
[----:B------:R0:W-:Y:S02]  /*2e60*/  REDG.E.ADD.64.STRONG.GPU desc[UR20][R2.64+0x400], R6 ;  /* 0x000400060200798e */ /* 0x0001e4000c12e514 */
.L_x_152:
[----:B------:R-:W-:Y:S05]  /*2e70*/  BSYNC.RECONVERGENT B0 ;  /* 0x0000000000007941 */ /* 0x000fea0003800200 */
.L_x_151:
[----:B------:R-:W-:Y:S01]  /*2e80*/  BAR.SYNC.DEFER_BLOCKING 0x0 ;  /* 0x0000000000007b1d */ /* 0x000fe20000010000 */
[----:B------:R-:W-:-:S04]  /*2e90*/  UIADD3 UR6, UP0, UPT, UR6, 0x1, URZ ;  /* 0x0000000106067890 */ /* 0x000fc8000ff1e0ff */
[----:B------:R-:W-:Y:S02]  /*2ea0*/  UIADD3.X UR7, UPT, UPT, URZ, UR7, URZ, UP0, !UPT ;  /* 0x00000007ff077290 */ /* 0x000fe400087fe4ff */
[----:B------:R-:W-:-:S04]  /*2eb0*/  UISETP.NE.U32.AND UP0, UPT, UR6, UR11, UPT ;  /* 0x0000000b0600728c */ /* 0x000fc8000bf05070 */
[----:B------:R-:W-:-:S09]  /*2ec0*/  UISETP.NE.AND.EX UP0, UPT, UR7, UR12, UPT, UP0 ;  /* 0x0000000c0700728c */ /* 0x000fd2000bf05300 */
[----:B------:R-:W-:Y:S05]  /*2ed0*/  BRA.U UP0, `(.L_x_219) ;  /* 0xffffffd100f07547 */ /* 0x000fea000b83ffff */
[----:B------:R-:W-:Y:S05]  /*2ee0*/  EXIT ;  /* 0x000000000000794d */ /* 0x000fea0003800000 */
.L_x_220:
        /* <DEDUP_REMOVED lines=9> */
.L_x_908:


//--------------------- .text._ZN3cub18CUB_300001_SM_10006detail10radix_sort31DeviceRadixSortSingleTileKernelINS1_5radix10policy_hubIiiyE10Policy1000ELNS0_9SortOrderE0EiiyNS1_21identity_decomposer_tEEEvPKT1_PSA_PKT2_PSE_T3_iiT4_ --------------------------
	.section	.text._ZN3cub18CUB_300001_SM_10006detail10radix_sort31DeviceRadixSortSingleTileKernelINS1_5radix10policy_hubIiiyE10Policy1000ELNS0_9SortOrderE0EiiyNS1_21identity_decomposer_tEEEvPKT1_PSA_PKT2_PSE_T3_iiT4_,"ax",@progbits
	.align	128
        .global         _ZN3cub18CUB_300001_SM_10006detail10radix_sort31DeviceRadixSortSingleTileKernelINS1_5radix10policy_hubIiiyE10Policy1000ELNS0_9SortOrderE0EiiyNS1_21identity_decomposer_tEEEvPKT1_PSA_PKT2_PSE_T3_iiT4_
        .type           _ZN3cub18CUB_300001_SM_10006detail10radix_sort31DeviceRadixSortSingleTileKernelINS1_5radix10policy_hubIiiyE10Policy1000ELNS0_9SortOrderE0EiiyNS1_21identity_decomposer_tEEEvPKT1_PSA_PKT2_PSE_T3_iiT4_,@function
        .size           _ZN3cub18CUB_300001_SM_10006detail10radix_sort31DeviceRadixSortSingleTileKernelINS1_5radix10policy_hubIiiyE10Policy1000ELNS0_9SortOrderE0EiiyNS1_21identity_decomposer_tEEEvPKT1_PSA_PKT2_PSE_T3_iiT4_,(.L_x_909 - _ZN3cub18CUB_300001_SM_10006detail10radix_sort31DeviceRadixSortSingleTileKernelINS1_5radix10policy_hubIiiyE10Policy1000ELNS0_9SortOrderE0EiiyNS1_21identity_decomposer_tEEEvPKT1_PSA_PKT2_PSE_T3_iiT4_)
        .other          _ZN3cub18CUB_300001_SM_10006detail10radix_sort31DeviceRadixSortSingleTileKernelINS1_5radix10policy_hubIiiyE10Policy1000ELNS0_9SortOrderE0EiiyNS1_21identity_decomposer_tEEEvPKT1_PSA_PKT2_PSE_T3_iiT4_,@"STO_CUDA_ENTRY STV_DEFAULT"
_ZN3cub18CUB_300001_SM_10006detail10radix_sort31DeviceRadixSortSingleTileKernelINS1_5radix10policy_hubIiiyE10Policy1000ELNS0_9SortOrderE0EiiyNS1_21identity_decomposer_tEEEvPKT1_PSA_PKT2_PSE_T3_iiT4_:
.text._ZN3cub18CUB_300001_SM_10006detail10radix_sort31DeviceRadixSortSingleTileKernelINS1_5radix10policy_hubIiiyE10Policy1000ELNS0_9SortOrderE0EiiyNS1_21identity_decomposer_tEEEvPKT1_PSA_PKT2_PSE_T3_iiT4_:
[----:B------:R-:W-:Y:S01]  /*0000*/  LDC R1, c[0x0][0x37c] ;  /* 0x0000df00ff017b82 */ /* 0x000fe20000000800 */
[----:B------:R-:W0:Y:S01]  /*0010*/  S2R R0, SR_TID.X ;  /* 0x0000000000007919 */ /* 0x000e220000002100 */
[----:B------:R-:W1:Y:S06]  /*0020*/  LDCU UR4, c[0x0][0x3a0] ;  /* 0x00007400ff0477ac */ /* 0x000e6c0008000800 */
[----:B------:R-:W2:Y:S01]  /*0030*/  LDC.64 R6, c[0x0][0x380] ;  /* 0x0000e000ff067b82 */ /* 0x000ea20000000a00 */
[----:B------:R-:W3:Y:S01]  /*0040*/  LDCU.64 UR8, c[0x0][0x358] ;  /* 0x00006b00ff0877ac */ /* 0x000ee20008000a00 */
[----:B------:R-:W4:Y:S01]  /*0050*/  LDCU UR10, c[0x0][0x3ac] ;  /* 0x00007580ff0a77ac */ /* 0x000f220008000800 */
[----:B0-----:R-:W-:-:S04]  /*0060*/  IMAD R9, R0, 0x13, RZ ;  /* 0x0000001300097824 */ /* 0x001fc800078e02ff */
[C---:B------:R-:W-:Y:S01]  /*0070*/  VIADD R4, R9.reuse, 0x1 ;  /* 0x0000000109047836 */ /* 0x040fe20000000000 */
[C---:B-1----:R-:W-:Y:S01]  /*0080*/  ISETP.GE.AND P6, PT, R9.reuse, UR4, PT ;  /* 0x0000000409007c0c */ /* 0x042fe2000bfc6270 */
[C---:B------:R-:W-:Y:S02]  /*0090*/  VIADD R8, R9.reuse, 0x5 ;  /* 0x0000000509087836 */ /* 0x040fe40000000000 */
[C---:B--2---:R-:W-:Y:S01]  /*00a0*/  IMAD.WIDE.U32 R6, R9.reuse, 0x4, R6 ;  /* 0x0000000409067825 */ /* 0x044fe200078e0006 */
[----:B------:R-:W-:Y:S02]  /*00b0*/  ISETP.GE.AND P5, PT, R4, UR4, PT ;  /* 0x0000000404007c0c */ /* 0x000fe4000bfa6270 */
[----:B------:R-:W-:Y:S01]  /*00c0*/  ISETP.GE.AND P1, PT, R8, UR4, PT ;  /* 0x0000000408007c0c */ /* 0x000fe2000bf26270 */
[C---:B------:R-:W-:Y:S01]  /*00d0*/  VIADD R5, R9.reuse, 0x2 ;  /* 0x0000000209057836 */ /* 0x040fe20000000000 */
[----:B------:R-:W-:Y:S01]  /*00e0*/  P2R R46, PR, RZ, 0x20 ;  /* 0x00000020ff2e7803 */ /* 0x000fe20000000000 */
[C---:B------:R-:W-:Y:S01]  /*00f0*/  VIADD R10, R9.reuse, 0x6 ;  /* 0x00000006090a7836 */ /* 0x040fe20000000000 */
[----:B------:R-:W-:Y:S01]  /*0100*/  P2R R49, PR, RZ, 0x2 ;  /* 0x00000002ff317803 */ /* 0x000fe20000000000 */
[----:B------:R-:W-:Y:S01]  /*0110*/  VIADD R4, R9, 0x3 ;  /* 0x0000000309047836 */ /* 0x000fe20000000000 */
[----:B------:R-:W-:Y:S01]  /*0120*/  ISETP.GE.AND P4, PT, R5, UR4, PT ;  /* 0x0000000405007c0c */ /* 0x000fe2000bf86270 */
[C---:B------:R-:W-:Y:S01]  /*0130*/  VIADD R5, R9.reuse, 0x4 ;  /* 0x0000000409057836 */ /* 0x040fe20000000000 */
[----:B------:R-:W-:Y:S01]  /*0140*/  ISETP.GE.AND P0, PT, R10, UR4, PT ;  /* 0x000000040a007c0c */ /* 0x000fe2000bf06270 */
[----:B------:R-:W-:Y:S01]  /*0150*/  VIADD R29, R9, 0x9 ;  /* 0x00000009091d7836 */ /* 0x000fe20000000000 */
[----:B------:R-:W-:Y:S01]  /*0160*/  ISETP.GE.AND P3, PT, R4, UR4, PT ;  /* 0x0000000404007c0c */ /* 0x000fe2000bf66270 */
[----:B---3--:R-:W2:Y:S01]  /*0170*/  @!P5 LDG.E R8, desc[UR8][R6.64+0x4] ;  /* 0x000004080608d981 */ /* 0x008ea2000c1e1900 */
[----:B------:R-:W-:Y:S01]  /*0180*/  ISETP.GE.AND P2, PT, R5, UR4, PT ;  /* 0x0000000405007c0c */ /* 0x000fe2000bf46270 */
[C---:B------:R-:W-:Y:S01]  /*0190*/  VIADD R4, R9.reuse, 0x7 ;  /* 0x0000000709047836 */ /* 0x040fe20000000000 */
[----:B------:R-:W-:Y:S01]  /*01a0*/  P2R R50, PR, RZ, 0x1 ;  /* 0x00000001ff327803 */ /* 0x000fe20000000000 */
[----:B------:R-:W3:Y:S01]  /*01b0*/  @!P1 LDG.E R35, desc[UR8][R6.64+0x14] ;  /* 0x0000140806239981 */ /* 0x000ee2000c1e1900 */
[C---:B------:R-:W-:Y:S01]  /*01c0*/  VIADD R5, R9.reuse, 0x8 ;  /* 0x0000000809057836 */ /* 0x040fe20000000000 */
[----:B------:R-:W-:Y:S01]  /*01d0*/  P2R R47, PR, RZ, 0x8 ;  /* 0x00000008ff2f7803 */ /* 0x000fe20000000000 */
[C---:B------:R-:W-:Y:S01]  /*01e0*/  VIADD R30, R9.reuse, 0xa ;  /* 0x0000000a091e7836 */ /* 0x040fe20000000000 */
[----:B------:R-:W4:Y:S01]  /*01f0*/  @!P4 LDG.E R10, desc[UR8][R6.64+0x8] ;  /* 0x00000808060ac981 */ /* 0x000f22000c1e1900 */
[C---:B------:R-:W-:Y:S01]  /*0200*/  VIADD R31, R9.reuse, 0xb ;  /* 0x0000000b091f7836 */ /* 0x040fe20000000000 */
[----:B------:R-:W-:Y:S01]  /*0210*/  P2R R48, PR, RZ, 0x4 ;  /* 0x00000004ff307803 */ /* 0x000fe20000000000 */
[C---:B------:R-:W-:Y:S01]  /*0220*/  VIADD R32, R9.reuse, 0xc ;  /* 0x0000000c09207836 */ /* 0x040fe20000000000 */
[----:B------:R-:W3:Y:S01]  /*0230*/  @!P3 LDG.E R11, desc[UR8][R6.64+0xc] ;  /* 0x00000c08060bb981 */ /* 0x000ee2000c1e1900 */
[----:B------:R-:W-:Y:S01]  /*0240*/  VIADD R33, R9, 0x10 ;  /* 0x0000001009217836 */ /* 0x000fe20000000000 */
[----:B------:R-:W-:-:S02]  /*0250*/  P2R R45, PR, RZ, 0x10 ;  /* 0x00000010ff2d7803 */ /* 0x000fc40000000000 */
[----:B------:R-:W3:Y:S04]  /*0260*/  @!P2 LDG.E R34, desc[UR8][R6.64+0x10] ;  /* 0x000010080622a981 */ /* 0x000ee8000c1e1900 */
[----:B------:R-:W3:Y:S01]  /*0270*/  @!P0 LDG.E R36, desc[UR8][R6.64+0x18] ;  /* 0x0000180806248981 */ /* 0x000ee2000c1e1900 */
[----:B------:R-:W-:-:S03]  /*0280*/  ISETP.GE.AND P0, PT, R4, UR4, PT ;  /* 0x0000000404007c0c */ /* 0x000fc6000bf06270 */
[----:B------:R-:W3:Y:S01]  /*0290*/  @!P6 LDG.E R61, desc[UR8][R6.64] ;  /* 0x00000008063de981 */ /* 0x000ee2000c1e1900 */
[----:B------:R-:W-:-:S09]  /*02a0*/  P2R R51, PR, RZ, 0x1 ;  /* 0x00000001ff337803 */ /* 0x000fd20000000000 */
[----:B------:R-:W3:Y:S01]  /*02b0*/  @!P0 LDG.E R37, desc[UR8][R6.64+0x1c] ;  /* 0x00001c0806258981 */ /* 0x000ee2000c1e1900 */
[----:B------:R-:W-:Y:S02]  /*02c0*/  ISETP.GE.AND P0, PT, R5, UR4, PT ;  /* 0x0000000405007c0c */ /* 0x000fe4000bf06270 */
[----:B------:R-:W0:Y:S02]  /*02d0*/  LDC.64 R4, c[0x0][0x390] ;  /* 0x0000e400ff047b82 */ /* 0x000e240000000a00 */
[----:B------:R-:W-:-:S09]  /*02e0*/  P2R R52, PR, RZ, 0x1 ;  /* 0x00000001ff347803 */ /* 0x000fd20000000000 */
[----:B------:R-:W3:Y:S01]  /*02f0*/  @!P0 LDG.E R38, desc[UR8][R6.64+0x20] ;  /* 0x0000200806268981 */ /* 0x000ee2000c1e1900 */
[----:B------:R-:W-:-:S04]  /*0300*/  ISETP.GE.AND P0, PT, R29, UR4, PT ;  /* 0x000000041d007c0c */ /* 0x000fc8000bf06270 */
[----:B------:R-:W-:-:S09]  /*0310*/  P2R R53, PR, RZ, 0x1 ;  /* 0x00000001ff357803 */ /* 0x000fd20000000000 */
[----:B------:R-:W3:Y:S01]  /*0320*/  @!P0 LDG.E R39, desc[UR8][R6.64+0x24] ;  /* 0x0000240806278981 */ /* 0x000ee2000c1e1900 */
[----:B------:R-:W-:Y:S01]  /*0330*/  ISETP.GE.AND P0, PT, R30, UR4, PT ;  /* 0x000000041e007c0c */ /* 0x000fe2000bf06270 */
[----:B------:R-:W-:-:S05]  /*0340*/  VIADD R30, R9, 0xd ;  /* 0x0000000d091e7836 */ /* 0x000fca0000000000 */
[----:B------:R-:W-:Y:S02]  /*0350*/  ISETP.GE.AND P1, PT, R30, UR4, PT ;  /* 0x000000041e007c0c */ /* 0x000fe4000bf26270 */
[----:B------:R-:W-:Y:S02]  /*0360*/  P2R R54, PR, RZ, 0x1 ;  /* 0x00000001ff367803 */ /* 0x000fe40000000000 */
[----:B------:R-:W-:-:S03]  /*0370*/  P2R R58, PR, RZ, 0x2 ;  /* 0x00000002ff3a7803 */ /* 0x000fc60000000000 */
[----:B------:R-:W3:Y:S01]  /*0380*/  @!P0 LDG.E R40, desc[UR8][R6.64+0x28] ;  /* 0x0000280806288981 */ /* 0x000ee2000c1e1900 */
[----:B------:R-:W-:-:S05]  /*0390*/  ISETP.GE.AND P0, PT, R31, UR4, PT ;  /* 0x000000041f007c0c */ /* 0x000fca000bf06270 */
[----:B------:R-:W3:Y:S01]  /*03a0*/  @!P1 LDG.E R62, desc[UR8][R6.64+0x34] ;  /* 0x00003408063e9981 */ /* 0x000ee2000c1e1900 */
[----:B------:R-:W-:-:S04]  /*03b0*/  ISETP.NE.AND P1, PT, R54, RZ, PT ;  /* 0x000000ff3600720c */ /* 0x000fc80003f25270 */
[----:B------:R-:W-:Y:S02]  /*03c0*/  P2R R57, PR, RZ, 0x2 ;  /* 0x00000002ff397803 */ /* 0x000fe40000000000 */
[----:B------:R-:W-:Y:S01]  /*03d0*/  ISETP.NE.AND P1, PT, R53, RZ, PT ;  /* 0x000000ff3500720c */ /* 0x000fe20003f25270 */
[----:B------:R-:W3:Y:S03]  /*03e0*/  @!P0 LDG.E R41, desc[UR8][R6.64+0x2c] ;  /* 0x00002c0806298981 */ /* 0x000ee6000c1e1900 */
[----:B------:R-:W-:Y:S02]  /*03f0*/  P2R R56, PR, RZ, 0x2 ;  /* 0x00000002ff387803 */ /* 0x000fe40000000000 */
[----:B------:R-:W-:Y:S02]  /*0400*/  ISETP.NE.AND P1, PT, R52, RZ, PT ;  /* 0x000000ff3400720c */ /* 0x000fe40003f25270 */
[----:B------:R-:W-:-:S02]  /*0410*/  P2R R60, PR, RZ, 0x1 ;  /* 0x00000001ff3c7803 */ /* 0x000fc40000000000 */
[----:B------:R-:W-:Y:S02]  /*0420*/  P2R R55, PR, RZ, 0x2 ;  /* 0x00000002ff377803 */ /* 0x000fe40000000000 */
[----:B------:R-:W-:Y:S02]  /*0430*/  ISETP.GE.AND P0, PT, R32, UR4, PT ;  /* 0x0000000420007c0c */ /* 0x000fe4000bf06270 */
[----:B------:R-:W-:Y:S01]  /*0440*/  ISETP.NE.AND P1, PT, R51, RZ, PT ;  /* 0x000000ff3300720c */ /* 0x000fe20003f25270 */
[----:B------:R-:W-:-:S03]  /*0450*/  VIADD R32, R9, 0xf ;  /* 0x0000000f09207836 */ /* 0x000fc60000000000 */
[----:B------:R-:W-:Y:S02]  /*0460*/  P2R R54, PR, RZ, 0x2 ;  /* 0x00000002ff367803 */ /* 0x000fe40000000000 */
[----:B------:R-:W-:Y:S02]  /*0470*/  ISETP.NE.AND P1, PT, R50, RZ, PT ;  /* 0x000000ff3200720c */ /* 0x000fe40003f25270 */
[----:B------:R-:W-:Y:S02]  /*0480*/  ISETP.GE.AND P3, PT, R32, UR4, PT ;  /* 0x0000000420007c0c */ /* 0x000fe4000bf66270 */
[----:B------:R-:W-:Y:S01]  /*0490*/  P2R R53, PR, RZ, 0x2 ;  /* 0x00000002ff357803 */ /* 0x000fe20000000000 */
[----:B------:R-:W3:Y:S01]  /*04a0*/  @!P0 LDG.E R42, desc[UR8][R6.64+0x30] ;  /* 0x00003008062a8981 */ /* 0x000ee2000c1e1900 */
[----:B------:R-:W-:Y:S01]  /*04b0*/  ISETP.NE.AND P1, PT, R49, RZ, PT ;  /* 0x000000ff3100720c */ /* 0x000fe20003f25270 */
[----:B------:R-:W-:-:S03]  /*04c0*/  VIADD R31, R9, 0xe ;  /* 0x0000000e091f7836 */ /* 0x000fc60000000000 */
[----:B------:R-:W-:Y:S01]  /*04d0*/  P2R R51, PR, RZ, 0x2 ;  /* 0x00000002ff337803 */ /* 0x000fe20000000000 */
[C---:B------:R-:W-:Y:S01]  /*04e0*/  VIADD R43, R9.reuse, 0x11 ;  /* 0x00000011092b7836 */ /* 0x040fe20000000000 */
[----:B------:R-:W-:Y:S01]  /*04f0*/  ISETP.NE.AND P1, PT, R48, RZ, PT ;  /* 0x000000ff3000720c */ /* 0x000fe20003f25270 */
[----:B------:R-:W-:Y:S01]  /*0500*/  VIADD R44, R9, 0x12 ;  /* 0x00000012092c7836 */ /* 0x000fe20000000000 */
[----:B------:R-:W-:Y:S02]  /*0510*/  ISETP.GE.AND P2, PT, R31, UR4, PT ;  /* 0x000000041f007c0c */ /* 0x000fe4000bf46270 */
[----:B------:R-:W-:Y:S02]  /*0520*/  P2R R49, PR, RZ, 0x2 ;  /* 0x00000002ff317803 */ /* 0x000fe40000000000 */
[----:B------:R-:W-:Y:S02]  /*0530*/  ISETP.NE.AND P1, PT, R47, RZ, PT ;  /* 0x000000ff2f00720c */ /* 0x000fe40003f25270 */
[----:B------:R-:W-:Y:S01]  /*0540*/  ISETP.GE.AND P4, PT, R33, UR4, PT ;  /* 0x0000000421007c0c */ /* 0x000fe2000bf86270 */
[----:B------:R-:W3:Y:S01]  /*0550*/  @!P3 LDG.E R47, desc[UR8][R6.64+0x3c] ;  /* 0x00003c08062fb981 */ /* 0x000ee2000c1e1900 */
[----:B------:R-:W-:-:S02]  /*0560*/  ISETP.GE.AND P5, PT, R43, UR4, PT ;  /* 0x000000042b007c0c */ /* 0x000fc4000bfa6270 */
[----:B------:R-:W-:Y:S02]  /*0570*/  ISETP.GE.AND P6, PT, R44, UR4, PT ;  /* 0x000000042c007c0c */ /* 0x000fe4000bfc6270 */
[----:B------:R-:W-:Y:S02]  /*0580*/  P2R R48, PR, RZ, 0x2 ;  /* 0x00000002ff307803 */ /* 0x000fe40000000000 */
[----:B------:R-:W-:-:S04]  /*0590*/  ISETP.NE.AND P1, PT, R45, RZ, PT ;  /* 0x000000ff2d00720c */ /* 0x000fc80003f25270 */
[----:B------:R-:W-:Y:S01]  /*05a0*/  P2R R45, PR, RZ, 0x2 ;  /* 0x00000002ff2d7803 */ /* 0x000fe20000000000 */
[----:B0-----:R-:W-:Y:S01]  /*05b0*/  IMAD.WIDE.U32 R4, R9, 0x4, R4 ;  /* 0x0000000409047825 */ /* 0x001fe200078e0004 */
[----:B------:R-:W-:Y:S01]  /*05c0*/  ISETP.NE.AND P1, PT, R46, RZ, PT ;  /* 0x000000ff2e00720c */ /* 0x000fe20003f25270 */
[----:B------:R-:W3:Y:S01]  /*05d0*/  @!P4 LDG.E R50, desc[UR8][R6.64+0x40] ;  /* 0x000040080632c981 */ /* 0x000ee2000c1e1900 */
[----:B------:R-:W-:-:S03]  /*05e0*/  P2R R59, PR, RZ, 0x1 ;  /* 0x00000001ff3b7803 */ /* 0x000fc60000000000 */
[----:B------:R-:W3:Y:S01]  /*05f0*/  @!P2 LDG.E R46, desc[UR8][R6.64+0x38] ;  /* 0x00003808062ea981 */ /* 0x000ee2000c1e1900 */
[----:B------:R-:W-:Y:S01]  /*0600*/  ISETP.GE.AND P0, PT, R9, UR4, PT ;  /* 0x0000000409007c0c */ /* 0x000fe2000bf06270 */
[----:B------:R-:W-:Y:S01]  /*0610*/  IMAD.MOV.U32 R30, RZ, RZ, -0x1 ;  /* 0xffffffffff1e7424 */ /* 0x000fe200078e00ff */
[----:B------:R-:W0:Y:S01]  /*0620*/  S2UR UR6, SR_CgaCtaId ;  /* 0x00000000000679c3 */ /* 0x000e220000008800 */
[----:B------:R-:W3:Y:S01]  /*0630*/  @!P5 LDG.E R9, desc[UR8][R6.64+0x44] ;  /* 0x000044080609d981 */ /* 0x000ee2000c1e1900 */
[----:B------:R-:W-:Y:S01]  /*0640*/  IMAD.MOV.U32 R31, RZ, RZ, -0x1 ;  /* 0xffffffffff1f7424 */ /* 0x000fe200078e00ff */
[----:B------:R-:W1:Y:S02]  /*0650*/  LDCU.64 UR4, c[0x0][0x3a8] ;  /* 0x00007500ff0477ac */ /* 0x000e640008000a00 */
[----:B------:R-:W3:Y:S03]  /*0660*/  @!P6 LDG.E R52, desc[UR8][R6.64+0x48] ;  /* 0x000048080634e981 */ /* 0x000ee6000c1e1900 */
[----:B------:R-:W-:Y:S06]  /*0670*/  BAR.SYNC.DEFER_BLOCKING 0x0 ;  /* 0x0000000000007b1d */ /* 0x000fec0000010000 */
[----:B------:R0:W5:Y:S01]  /*0680*/  @!P1 LDG.E R3, desc[UR8][R4.64+0x4] ;  /* 0x0000040804039981 */ /* 0x000162000c1e1900 */
[----:B------:R-:W-:-:S02]  /*0690*/  IMAD.MOV.U32 R32, RZ, RZ, -0x1 ;  /* 0xffffffffff207424 */ /* 0x000fc400078e00ff */
[----:B------:R-:W-:Y:S01]  /*06a0*/  IMAD.MOV.U32 R33, RZ, RZ, -0x1 ;  /* 0xffffffffff217424 */ /* 0x000fe200078e00ff */
[----:B------:R0:W5:Y:S01]  /*06b0*/  @!P0 LDG.E R2, desc[UR8][R4.64] ;  /* 0x0000000804028981 */ /* 0x000162000c1e1900 */
[----:B--2---:R-:W-:Y:S01]  /*06c0*/  @!P1 LOP3.LUT R30, R8, 0x80000000, RZ, 0x3c, !PT ;  /* 0x80000000081e9812 */ /* 0x004fe200078e3cff */
[----:B------:R-:W-:Y:S01]  /*06d0*/  IMAD.MOV.U32 R29, RZ, RZ, -0x1 ;  /* 0xffffffffff1d7424 */ /* 0x000fe200078e00ff */
[----:B------:R-:W-:Y:S01]  /*06e0*/  ISETP.NE.AND P1, PT, R45, RZ, PT ;  /* 0x000000ff2d00720c */ /* 0x000fe20003f25270 */
[----:B------:R2:W5:Y:S01]  /*06f0*/  @!P2 LDG.E R24, desc[UR8][R4.64+0x38] ;  /* 0x000038080418a981 */ /* 0x000562000c1e1900 */
[----:B-1----:R-:W-:-:S03]  /*0700*/  UIADD3 UR7, UPT, UPT, UR4, 0x6, URZ ;  /* 0x0000000604077890 */ /* 0x002fc6000fffe0ff */
[----:B------:R2:W5:Y:S01]  /*0710*/  @!P3 LDG.E R25, desc[UR8][R4.64+0x3c] ;  /* 0x00003c080419b981 */ /* 0x000562000c1e1900 */
[----:B------:R-:W-:-:S03]  /*0720*/  UIADD3 UR5, UPT, UPT, -UR4, UR5, URZ ;  /* 0x0000000504057290 */ /* 0x000fc6000fffe1ff */
[----:B------:R2:W5:Y:S04]  /*0730*/  @!P4 LDG.E R26, desc[UR8][R4.64+0x40] ;  /* 0x00004008041ac981 */ /* 0x000568000c1e1900 */
[----:B----4-:R-:W-:Y:S01]  /*0740*/  @!P1 LOP3.LUT R31, R10, 0x80000000, RZ, 0x3c, !PT ;  /* 0x800000000a1f9812 */ /* 0x010fe200078e3cff */
[----:B------:R2:W5:Y:S01]  /*0750*/  @!P1 LDG.E R12, desc[UR8][R4.64+0x8] ;  /* 0x00000808040c9981 */ /* 0x000562000c1e1900 */
[----:B------:R-:W-:-:S03]  /*0760*/  ISETP.NE.AND P1, PT, R48, RZ, PT ;  /* 0x000000ff3000720c */ /* 0x000fc60003f25270 */
[----:B------:R2:W5:Y:S04]  /*0770*/  @!P5 LDG.E R27, desc[UR8][R4.64+0x44] ;  /* 0x00004408041bd981 */ /* 0x000568000c1e1900 */
[----:B------:R2:W5:Y:S06]  /*0780*/  @!P6 LDG.E R28, desc[UR8][R4.64+0x48] ;  /* 0x00004808041ce981 */ /* 0x00056c000c1e1900 */
[----:B---3--:R-:W-:Y:S01]  /*0790*/  @!P1 LOP3.LUT R32, R11, 0x80000000, RZ, 0x3c, !PT ;  /* 0x800000000b209812 */ /* 0x008fe200078e3cff */
[----:B------:R2:W5:Y:S01]  /*07a0*/  @!P1 LDG.E R13, desc[UR8][R4.64+0xc] ;  /* 0x00000c08040d9981 */ /* 0x000562000c1e1900 */
[----:B------:R-:W-:-:S13]  /*07b0*/  ISETP.NE.AND P1, PT, R49, RZ, PT ;  /* 0x000000ff3100720c */ /* 0x000fda0003f25270 */
[----:B------:R-:W-:Y:S01]  /*07c0*/  @!P1 LOP3.LUT R33, R34, 0x80000000, RZ, 0x3c, !PT ;  /* 0x8000000022219812 */ /* 0x000fe200078e3cff */
[----:B------:R2:W5:Y:S01]  /*07d0*/  @!P1 LDG.E R14, desc[UR8][R4.64+0x10] ;  /* 0x00001008040e9981 */ /* 0x000562000c1e1900 */
[----:B------:R-:W-:Y:S01]  /*07e0*/  ISETP.NE.AND P1, PT, R51, RZ, PT ;  /* 0x000000ff3300720c */ /* 0x000fe20003f25270 */
[----:B------:R-:W-:-:S12]  /*07f0*/  IMAD.MOV.U32 R34, RZ, RZ, -0x1 ;  /* 0xffffffffff227424 */ /* 0x000fd800078e00ff */
        /* <DEDUP_REMOVED lines=15> */
[----:B------:R-:W-:Y:S01]  /*08f0*/  IMAD.MOV.U32 R38, RZ, RZ, -0x1 ;  /* 0xffffffffff267424 */ /* 0x000fe200078e00ff */
[----:B------:R-:W-:Y:S02]  /*0900*/  @!P0 LOP3.LUT R29, R61, 0x80000000, RZ, 0x3c, !PT ;  /* 0x800000003d1d8812 */ /* 0x000fe400078e3cff */
[----:B------:R-:W-:-:S09]  /*0910*/  ISETP.NE.AND P0, PT, R60, RZ, PT ;  /* 0x000000ff3c00720c */ /* 0x000fd20003f05270 */
[----:B------:R-:W-:Y:S01]  /*0920*/  @!P1 LOP3.LUT R38, R39, 0x80000000, RZ, 0x3c, !PT ;  /* 0x8000000027269812 */ /* 0x000fe200078e3cff */
[----:B------:R2:W5:Y:S01]  /*0930*/  @!P1 LDG.E R19, desc[UR8][R4.64+0x24] ;  /* 0x0000240804139981 */ /* 0x000562000c1e1900 */
[----:B------:R-:W-:Y:S01]  /*0940*/  ISETP.NE.AND P1, PT, R57, RZ, PT ;  /* 0x000000ff3900720c */ /* 0x000fe20003f25270 */
[----:B------:R-:W-:Y:S02]  /*0950*/  IMAD.MOV.U32 R39, RZ, RZ, -0x1 ;  /* 0xffffffffff277424 */ /* 0x000fe400078e00ff */
[----:B------:R2:W5:Y:S10]  /*0960*/  @!P0 LDG.E R21, desc[UR8][R4.64+0x2c] ;  /* 0x00002c0804158981 */ /* 0x000574000c1e1900 */
[----:B------:R-:W-:Y:S01]  /*0970*/  @!P1 LOP3.LUT R39, R40, 0x80000000, RZ, 0x3c, !PT ;  /* 0x8000000028279812 */ /* 0x000fe200078e3cff */
[----:B------:R-:W-:Y:S01]  /*0980*/  IMAD.MOV.U32 R40, RZ, RZ, -0x1 ;  /* 0xffffffffff287424 */ /* 0x000fe200078e00ff */
[----:B------:R2:W5:Y:S01]  /*0990*/  @!P1 LDG.E R20, desc[UR8][R4.64+0x28] ;  /* 0x0000280804149981 */ /* 0x000562000c1e1900 */
[----:B------:R-:W-:-:S02]  /*09a0*/  @!P0 LOP3.LUT R40, R41, 0x80000000, RZ, 0x3c, !PT ;  /* 0x8000000029288812 */ /* 0x000fc400078e3cff */
[----:B------:R-:W-:Y:S02]  /*09b0*/  ISETP.NE.AND P1, PT, R58, RZ, PT ;  /* 0x000000ff3a00720c */ /* 0x000fe40003f25270 */
[----:B------:R-:W-:Y:S01]  /*09c0*/  ISETP.NE.AND P0, PT, R59, RZ, PT ;  /* 0x000000ff3b00720c */ /* 0x000fe20003f05270 */
[----:B------:R-:W-:Y:S01]  /*09d0*/  IMAD.MOV.U32 R41, RZ, RZ, -0x1 ;  /* 0xffffffffff297424 */ /* 0x000fe200078e00ff */
[----:B------:R-:W-:Y:S02]  /*09e0*/  UMOV UR4, 0x400 ;  /* 0x0000040000047882 */ /* 0x000fe40000000000 */
[----:B0-----:R-:W-:-:S07]  /*09f0*/  ULEA UR4, UR6, UR4, 0x18 ;  /* 0x0000000406047291 */ /* 0x001fce000f8ec0ff */
[----:B------:R2:W5:Y:S02]  /*0a00*/  @!P1 LDG.E R23, desc[UR8][R4.64+0x34] ;  /* 0x0000340804179981 */ /* 0x000564000c1e1900 */
[----:B------:R-:W-:Y:S02]  /*0a10*/  @!P0 LOP3.LUT R41, R42, 0x80000000, RZ, 0x3c, !PT ;  /* 0x800000002a298812 */ /* 0x000fe400078e3cff */
[----:B------:R2:W5:Y:S01]  /*0a20*/  @!P0 LDG.E R22, desc[UR8][R4.64+0x30] ;  /* 0x0000300804168981 */ /* 0x000562000c1e1900 */
[----:B------:R-:W0:Y:S01]  /*0a30*/  S2R R42, SR_LANEID ;  /* 0x00000000002a7919 */ /* 0x000e220000000000 */
[----:B------:R-:W-:Y:S01]  /*0a40*/  IMAD.MOV.U32 R45, RZ, RZ, -0x1 ;  /* 0xffffffffff2d7424 */ /* 0x000fe200078e00ff */
[----:B------:R-:W-:Y:S02]  /*0a50*/  @!P3 LOP3.LUT R45, R47, 0x80000000, RZ, 0x3c, !PT ;  /* 0x800000002f2db812 */ /* 0x000fe400078e3cff */
[----:B------:R-:W-:Y:S01]  /*0a60*/  LEA R47, R0, UR4, 0x2 ;  /* 0x00000004002f7c11 */ /* 0x000fe2000f8e10ff */
[----:B------:R-:W-:Y:S01]  /*0a70*/  IMAD.MOV.U32 R44, RZ, RZ, -0x1 ;  /* 0xffffffffff2c7424 */ /* 0x000fe200078e00ff */
[----:B------:R-:W-:-:S02]  /*0a80*/  SHF.R.U32.HI R124, RZ, 0x5, R0 ;  /* 0x00000005ff7c7819 */ /* 0x000fc40000011600 */
[----:B------:R-:W-:Y:S01]  /*0a90*/  @!P2 LOP3.LUT R44, R46, 0x80000000, RZ, 0x3c, !PT ;  /* 0x800000002e2ca812 */ /* 0x000fe200078e3cff */
[----:B------:R-:W-:Y:S02]  /*0aa0*/  IMAD R51, R0, 0x80, R47 ;  /* 0x0000008000337824 */ /* 0x000fe400078e022f */
[----:B------:R-:W-:Y:S01]  /*0ab0*/  IMAD.MOV.U32 R46, RZ, RZ, -0x1 ;  /* 0xffffffffff2e7424 */ /* 0x000fe200078e00ff */
[----:B------:R-:W-:Y:S01]  /*0ac0*/  @!P4 LOP3.LUT R46, R50, 0x80000000, RZ, 0x3c, !PT ;  /* 0x80000000322ec812 */ /* 0x000fe200078e3cff */
[----:B------:R-:W-:Y:S01]  /*0ad0*/  IMAD.MOV.U32 R43, RZ, RZ, -0x1 ;  /* 0xffffffffff2b7424 */ /* 0x000fe200078e00ff */
[----:B------:R-:W-:Y:S01]  /*0ae0*/  @!P1 LOP3.LUT R43, R62, 0x80000000, RZ, 0x3c, !PT ;  /* 0x800000003e2b9812 */ /* 0x000fe200078e3cff */
[----:B------:R-:W-:Y:S01]  /*0af0*/  IMAD.MOV.U32 R48, RZ, RZ, -0x1 ;  /* 0xffffffffff307424 */ /* 0x000fe200078e00ff */
[----:B------:R-:W-:Y:S01]  /*0b00*/  @!P5 LOP3.LUT R48, R9, 0x80000000, RZ, 0x3c, !PT ;  /* 0x800000000930d812 */ /* 0x000fe200078e3cff */
[----:B------:R-:W-:Y:S01]  /*0b10*/  IMAD.MOV.U32 R49, RZ, RZ, -0x1 ;  /* 0xffffffffff317424 */ /* 0x000fe200078e00ff */
[----:B------:R-:W-:Y:S01]  /*0b20*/  @!P6 LOP3.LUT R49, R52, 0x80000000, RZ, 0x3c, !PT ;  /* 0x800000003431e812 */ /* 0x000fe200078e3cff */
[----:B------:R-:W-:Y:S01]  /*0b30*/  IMAD R53, R0, -0x38, R51 ;  /* 0xffffffc800357824 */ /* 0x000fe200078e0233 */
[----:B------:R-:W-:Y:S01]  /*0b40*/  LEA R50, R124, UR4, 0x2 ;  /* 0x000000047c327c11 */ /* 0x000fe2000f8e10ff */
[----:B--2---:R-:W-:Y:S06]  /*0b50*/  BAR.SYNC.DEFER_BLOCKING 0x0 ;  /* 0x0000000000007b1d */ /* 0x004fec0000010000 */
.L_x_222:
[----:B------:R-:W-:Y:S01]  /*0b60*/  UISETP.LT.AND UP0, UPT, UR5, 0x6, UPT ;  /* 0x000000060500788c */ /* 0x000fe2000bf01270 */
[----:B------:R-:W-:Y:S01]  /*0b70*/  STS [R47], RZ ;  /* 0x000000ff2f007388 */ /* 0x000fe20000000800 */
[----:B------:R-:W-:Y:S01]  /*0b80*/  UIADD3 UR6, UPT, UPT, UR7, -0x6, URZ ;  /* 0xfffffffa07067890 */ /* 0x000fe2000fffe0ff */
[----:B0-----:R-:W-:Y:S01]  /*0b90*/  ISETP.NE.AND P1, PT, R42, 0x1f, PT ;  /* 0x0000001f2a00780c */ /* 0x001fe20003f25270 */
[----:B------:R-:W-:Y:S01]  /*0ba0*/  USEL UR4, UR5, 0x6, UP0 ;  /* 0x0000000605047887 */ /* 0x000fe20008000000 */
[----:B------:R-:W-:Y:S01]  /*0bb0*/  STS [R47+0x400], RZ ;  /* 0x000400ff2f007388 */ /* 0x000fe20000000800 */
[C---:B------:R-:W-:Y:S01]  /*0bc0*/  ISETP.NE.AND P2, PT, R124.reuse, 0x6, PT ;  /* 0x000000067c00780c */ /* 0x040fe20003f45270 */
[----:B------:R-:W-:Y:S01]  /*0bd0*/  UISETP.GE.AND UP0, UPT, UR7, UR10, UPT ;  /* 0x0000000a0700728c */ /* 0x000fe2000bf06270 */
[----:B-1----:R-:W-:Y:S01]  /*0be0*/  SHF.R.U32.HI R4, RZ, UR6, R29 ;  /* 0x00000006ff047c19 */ /* 0x002fe2000801161d */
[----:B------:R-:W-:Y:S01]  /*0bf0*/  UBMSK UR4, URZ, UR4 ;  /* 0x00000004ff04729b */ /* 0x000fe20008000000 */
[----:B------:R-:W-:Y:S01]  /*0c00*/  STS [R47+0x800], RZ ;  /* 0x000800ff2f007388 */ /* 0x000fe20000000800 */
[----:B------:R-:W-:-:S03]  /*0c10*/  ISETP.NE.AND P3, PT, R124, 0x7, PT ;  /* 0x000000077c00780c */ /* 0x000fc60003f65270 */
[----:B------:R-:W-:Y:S01]  /*0c20*/  STS [R47+0xc00], RZ ;  /* 0x000c00ff2f007388 */ /* 0x000fe20000000800 */
[----:B------:R-:W-:-:S03]  /*0c30*/  LOP3.LUT R4, R4, UR4, RZ, 0xc0, !PT ;  /* 0x0000000404047c12 */ /* 0x000fc6000f8ec0ff */
[----:B------:R-:W-:Y:S02]  /*0c40*/  STS [R47+0x1000], RZ ;  /* 0x001000ff2f007388 */ /* 0x000fe40000000800 */
[----:B------:R-:W-:Y:S01]  /*0c50*/  IMAD.SHL.U32 R5, R4, 0x400, RZ ;  /* 0x0000040004057824 */ /* 0x000fe200078e00ff */
[----:B------:R-:W-:Y:S01]  /*0c60*/  SHF.R.U32.HI R4, RZ, 0x4, R4 ;  /* 0x00000004ff047819 */ /* 0x000fe20000011604 */
[----:B------:R-:W-:Y:S03]  /*0c70*/  STS [R47+0x1400], RZ ;  /* 0x001400ff2f007388 */ /* 0x000fe60000000800 */
[----:B------:R-:W-:Y:S01]  /*0c80*/  LOP3.LUT R54, R5, 0x7c00, RZ, 0xc0, !PT ;  /* 0x00007c0005367812 */ /* 0x000fe200078ec0ff */
[----:B------:R-:W-:Y:S01]  /*0c90*/  STS [R47+0x1800], RZ ;  /* 0x001800ff2f007388 */ /* 0x000fe20000000800 */
[----:B------:R-:W-:-:S03]  /*0ca0*/  LOP3.LUT R4, R4, 0xffffffe, RZ, 0xc0, !PT ;  /* 0x0ffffffe04047812 */ /* 0x000fc600078ec0ff */
[----:B------:R-:W-:Y:S01]  /*0cb0*/  STS [R47+0x1c00], RZ ;  /* 0x001c00ff2f007388 */ /* 0x000fe20000000800 */
[----:B------:R-:W-:Y:S02]  /*0cc0*/  IADD3 R54, PT, PT, R4, R47, R54 ;  /* 0x0000002f04367210 */ /* 0x000fe40007ffe036 */
[----:B------:R-:W-:Y:S01]  /*0cd0*/  SHF.R.U32.HI R4, RZ, UR6, R30 ;  /* 0x00000006ff047c19 */ /* 0x000fe2000801161e */
[----:B------:R-:W-:Y:S03]  /*0ce0*/  STS [R47+0x2000], RZ ;  /* 0x002000ff2f007388 */ /* 0x000fe60000000800 */
[----:B------:R-:W-:Y:S01]  /*0cf0*/  LOP3.LUT R4, R4, UR4, RZ, 0xc0, !PT ;  /* 0x0000000404047c12 */ /* 0x000fe2000f8ec0ff */
[----:B------:R-:W-:Y:S04]  /*0d00*/  STS [R47+0x2400], RZ ;  /* 0x002400ff2f007388 */ /* 0x000fe80000000800 */
[----:B------:R-:W-:Y:S01]  /*0d10*/  STS [R47+0x2800], RZ ;  /* 0x002800ff2f007388 */ /* 0x000fe20000000800 */
[----:B------:R-:W-:Y:S01]  /*0d20*/  IMAD.SHL.U32 R5, R4, 0x400, RZ ;  /* 0x0000040004057824 */ /* 0x000fe200078e00ff */
[----:B------:R-:W-:-:S02]  /*0d30*/  SHF.R.U32.HI R4, RZ, 0x4, R4 ;  /* 0x00000004ff047819 */ /* 0x000fc40000011604 */
[----:B------:R-:W-:Y:S02]  /*0d40*/  STS [R47+0x2c00], RZ ;  /* 0x002c00ff2f007388 */ /* 0x000fe40000000800 */
[----:B------:R-:W-:Y:S02]  /*0d50*/  LOP3.LUT R56, R5, 0x7c00, RZ, 0xc0, !PT ;  /* 0x00007c0005387812 */ /* 0x000fe400078ec0ff */
        /* <DEDUP_REMOVED lines=32> */
[----:B------:R-:W0:Y:S02]  /*0f60*/  LDS.U16 R52, [R54] ;  /* 0x0000000036347984 */ /* 0x000e240000000400 */
[----:B0-----:R-:W-:-:S05]  /*0f70*/  VIADD R5, R52, 0x1 ;  /* 0x0000000134057836 */ /* 0x001fca0000000000 */
[----:B------:R0:W-:Y:S04]  /*0f80*/  STS.U16 [R54], R5 ;  /* 0x0000000536007388 */ /* 0x0001e80000000400 */
[----:B------:R-:W1:Y:S01]  /*0f90*/  LDS.U16 R57, [R56] ;  /* 0x0000000038397984 */ /* 0x000e620000000400 */
[----:B0-----:R-:W-:Y:S01]  /*0fa0*/  IMAD.SHL.U32 R5, R4, 0x400, RZ ;  /* 0x0000040004057824 */ /* 0x001fe200078e00ff */
[----:B------:R-:W-:-:S04]  /*0fb0*/  SHF.R.U32.HI R4, RZ, 0x4, R4 ;  /* 0x00000004ff047819 */ /* 0x000fc80000011604 */
[----:B------:R-:W-:Y:S02]  /*0fc0*/  LOP3.LUT R60, R5, 0x7c00, RZ, 0xc0, !PT ;  /* 0x00007c00053c7812 */ /* 0x000fe400078ec0ff */
[----:B------:R-:W-:-:S04]  /*0fd0*/  LOP3.LUT R4, R4, 0xffffffe, RZ, 0xc0, !PT ;  /* 0x0ffffffe04047812 */ /* 0x000fc800078ec0ff */
[----:B------:R-:W-:Y:S02]  /*0fe0*/  IADD3 R60, PT, PT, R4, R47, R60 ;  /* 0x0000002f043c7210 */ /* 0x000fe40007ffe03c */
[----:B------:R-:W-:-:S04]  /*0ff0*/  SHF.R.U32.HI R4, RZ, UR6, R33 ;  /* 0x00000006ff047c19 */ /* 0x000fc80008011621 */
[----:B------:R-:W-:-:S05]  /*1000*/  LOP3.LUT R4, R4, UR4, RZ, 0xc0, !PT ;  /* 0x0000000404047c12 */ /* 0x000fca000f8ec0ff */
[----:B------:R-:W-:Y:S01]  /*1010*/  IMAD.SHL.U32 R6, R4, 0x400, RZ ;  /* 0x0000040004067824 */ /* 0x000fe200078e00ff */
[----:B------:R-:W-:-:S04]  /*1020*/  SHF.R.U32.HI R4, RZ, 0x4, R4 ;  /* 0x00000004ff047819 */ /* 0x000fc80000011604 */
[----:B------:R-:W-:Y:S02]  /*1030*/  LOP3.LUT R6, R6, 0x7c00, RZ, 0xc0, !PT ;  /* 0x00007c0006067812 */ /* 0x000fe400078ec0ff */
[----:B------:R-:W-:-:S04]  /*1040*/  LOP3.LUT R4, R4, 0xffffffe, RZ, 0xc0, !PT ;  /* 0x0ffffffe04047812 */ /* 0x000fc800078ec0ff */
[----:B------:R-:W-:Y:S01]  /*1050*/  IADD3 R62, PT, PT, R4, R47, R6 ;  /* 0x0000002f043e7210 */ /* 0x000fe20007ffe006 */
[----:B-1----:R-:W-:Y:S01]  /*1060*/  VIADD R7, R57, 0x1 ;  /* 0x0000000139077836 */ /* 0x002fe20000000000 */
[----:B------:R-:W-:-:S04]  /*1070*/  SHF.R.U32.HI R4, RZ, UR6, R34 ;  /* 0x00000006ff047c19 */ /* 0x000fc80008011622 */
[----:B------:R-:W-:Y:S01]  /*1080*/  STS.U16 [R56], R7 ;  /* 0x0000000738007388 */ /* 0x000fe20000000400 */
[----:B------:R-:W-:-:S03]  /*1090*/  LOP3.LUT R4, R4, UR4, RZ, 0xc0, !PT ;  /* 0x0000000404047c12 */ /* 0x000fc6000f8ec0ff */
        /* <DEDUP_REMOVED lines=129> */
[----:B------:R-:W-:Y:S01]  /*18b0*/  SHF.R.U32.HI R4, RZ, UR6, R49 ;  /* 0x00000006ff047c19 */ /* 0x000fe20008011631 */
[----:B------:R-:W0:Y:S03]  /*18c0*/  S2UR UR6, SR_CgaCtaId ;  /* 0x00000000000679c3 */ /* 0x000e260000008800 */
[----:B------:R-:W-:Y:S01]  /*18d0*/  LOP3.LUT R4, R4, UR4, RZ, 0xc0, !PT ;  /* 0x0000000404047c12 */ /* 0x000fe2000f8ec0ff */
[----:B------:R-:W-:-:S04]  /*18e0*/  UMOV UR4, 0x400 ;  /* 0x0000040000047882 */ /* 0x000fc80000000000 */
[----:B------:R-:W-:Y:S01]  /*18f0*/  IMAD.SHL.U32 R6, R4, 0x400, RZ ;  /* 0x0000040004067824 */ /* 0x000fe200078e00ff */
[----:B------:R-:W-:-:S04]  /*1900*/  SHF.R.U32.HI R4, RZ, 0x4, R4 ;  /* 0x00000004ff047819 */ /* 0x000fc80000011604 */
[----:B------:R-:W-:Y:S02]  /*1910*/  LOP3.LUT R6, R6, 0x7c00, RZ, 0xc0, !PT ;  /* 0x00007c0006067812 */ /* 0x000fe400078ec0ff */
[----:B------:R-:W-:-:S04]  /*1920*/  LOP3.LUT R4, R4, 0xffffffe, RZ, 0xc0, !PT ;  /* 0x0ffffffe04047812 */ /* 0x000fc800078ec0ff */
[----:B------:R-:W-:Y:S01]  /*1930*/  IADD3 R90, PT, PT, R4, R47, R6 ;  /* 0x0000002f045a7210 */ /* 0x000fe20007ffe006 */
[----:B-1----:R-:W-:Y:S01]  /*1940*/  VIADD R7, R85, 0x1 ;  /* 0x0000000155077836 */ /* 0x002fe20000000000 */
[----:B0-----:R-:W-:-:S04]  /*1950*/  ULEA UR4, UR6, UR4, 0x18 ;  /* 0x0000000406047291 */ /* 0x001fc8000f8ec0ff */
[----:B------:R-:W-:Y:S04]  /*1960*/  STS.U16 [R84], R7 ;  /* 0x0000000754007388 */ /* 0x000fe80000000400 */
[----:B------:R-:W0:Y:S02]  /*1970*/  LDS.U16 R87, [R86] ;  /* 0x0000000056577984 */ /* 0x000e240000000400 */
[----:B0-----:R-:W-:-:S05]  /*1980*/  VIADD R5, R87, 0x1 ;  /* 0x0000000157057836 */ /* 0x001fca0000000000 */
[----:B------:R-:W-:Y:S04]  /*1990*/  STS.U16 [R86], R5 ;  /* 0x0000000556007388 */ /* 0x000fe80000000400 */
[----:B------:R-:W0:Y:S02]  /*19a0*/  LDS.U16 R89, [R88] ;  /* 0x0000000058597984 */ /* 0x000e240000000400 */
[----:B0-----:R-:W-:-:S05]  /*19b0*/  VIADD R7, R89, 0x1 ;  /* 0x0000000159077836 */ /* 0x001fca0000000000 */
[----:B------:R-:W-:Y:S04]  /*19c0*/  STS.U16 [R88], R7 ;  /* 0x0000000758007388 */ /* 0x000fe80000000400 */
[----:B------:R-:W0:Y:S02]  /*19d0*/  LDS.U16 R91, [R90] ;  /* 0x000000005a5b7984 */ /* 0x000e240000000400 */
[----:B0-----:R-:W-:-:S05]  /*19e0*/  VIADD R5, R91, 0x1 ;  /* 0x000000015b057836 */ /* 0x001fca0000000000 */
[----:B------:R-:W-:Y:S01]  /*19f0*/  STS.U16 [R90], R5 ;  /* 0x000000055a007388 */ /* 0x000fe20000000400 */
[----:B------:R-:W-:Y:S06]  /*1a00*/  BAR.SYNC.DEFER_BLOCKING 0x0 ;  /* 0x0000000000007b1d */ /* 0x000fec0000010000 */
[----:B------:R-:W-:Y:S04]  /*1a10*/  LDS R92, [R51] ;  /* 0x00000000335c7984 */ /* 0x000fe80000000800 */
[----:B------:R-:W0:Y:S04]  /*1a20*/  LDS R93, [R51+0x4] ;  /* 0x00000400335d7984 */ /* 0x000e280000000800 */
[----:B------:R-:W1:Y:S04]  /*1a30*/  LDS R94, [R51+0x8] ;  /* 0x00000800335e7984 */ /* 0x000e680000000800 */
[----:B------:R-:W2:Y:S04]  /*1a40*/  LDS R95, [R51+0xc] ;  /* 0x00000c00335f7984 */ /* 0x000ea80000000800 */
[----:B------:R-:W3:Y:S04]  /*1a50*/  LDS R96, [R51+0x10] ;  /* 0x0000100033607984 */ /* 0x000ee80000000800 */
[----:B------:R-:W4:Y:S04]  /*1a60*/  LDS R97, [R51+0x14] ;  /* 0x0000140033617984 */ /* 0x000f280000000800 */
[----:B------:R-:W4:Y:S04]  /*1a70*/  LDS R98, [R51+0x18] ;  /* 0x0000180033627984 */ /* 0x000f280000000800 */
[----:B------:R-:W4:Y:S04]  /*1a80*/  LDS R99, [R51+0x1c] ;  /* 0x00001c0033637984 */ /* 0x000f280000000800 */
[----:B------:R-:W4:Y:S04]  /*1a90*/  LDS R100, [R51+0x20] ;  /* 0x0000200033647984 */ /* 0x000f280000000800 */
[----:B------:R-:W4:Y:S04]  /*1aa0*/  LDS R101, [R51+0x24] ;  /* 0x0000240033657984 */ /* 0x000f280000000800 */
[----:B------:R-:W4:Y:S04]  /*1ab0*/  LDS R102, [R51+0x28] ;  /* 0x0000280033667984 */ /* 0x000f280000000800 */
[----:B------:R-:W4:Y:S01]  /*1ac0*/  LDS R103, [R51+0x2c] ;  /* 0x00002c0033677984 */ /* 0x000f220000000800 */
[----:B0-----:R-:W-:-:S03]  /*1ad0*/  IMAD.IADD R93, R92, 0x1, R93 ;  /* 0x000000015c5d7824 */ /* 0x001fc600078e025d */
[----:B------:R-:W0:Y:S01]  /*1ae0*/  LDS R104, [R51+0x30] ;  /* 0x0000300033687984 */ /* 0x000e220000000800 */
[----:B-1----:R-:W-:-:S03]  /*1af0*/  IMAD.IADD R94, R94, 0x1, R93 ;  /* 0x000000015e5e7824 */ /* 0x002fc600078e025d */
[----:B------:R-:W1:Y:S01]  /*1b00*/  LDS R105, [R51+0x34] ;  /* 0x0000340033697984 */ /* 0x000e620000000800 */
[----:B--2---:R-:W-:-:S03]  /*1b10*/  IMAD.IADD R95, R95, 0x1, R94 ;  /* 0x000000015f5f7824 */ /* 0x004fc600078e025e */
[----:B------:R-:W2:Y:S01]  /*1b20*/  LDS R106, [R51+0x38] ;  /* 0x00003800336a7984 */ /* 0x000ea20000000800 */
[----:B---3--:R-:W-:-:S03]  /*1b30*/  IMAD.IADD R96, R96, 0x1, R95 ;  /* 0x0000000160607824 */ /* 0x008fc600078e025f */
[----:B------:R-:W3:Y:S01]  /*1b40*/  LDS R107, [R51+0x3c] ;  /* 0x00003c00336b7984 */ /* 0x000ee20000000800 */
[----:B----4-:R-:W-:-:S03]  /*1b50*/  IMAD.IADD R97, R97, 0x1, R96 ;  /* 0x0000000161617824 */ /* 0x010fc600078e0260 */
[----:B------:R-:W4:Y:S01]  /*1b60*/  LDS R108, [R51+0x40] ;  /* 0x00004000336c7984 */ /* 0x000f220000000800 */
[----:B------:R-:W-:-:S03]  /*1b70*/  IMAD.IADD R98, R98, 0x1, R97 ;  /* 0x0000000162627824 */ /* 0x000fc600078e0261 */
        /* <DEDUP_REMOVED lines=31> */
[----:B------:R-:W-:-:S04]  /*1d70*/  IMAD.IADD R114, R114, 0x1, R113 ;  /* 0x0000000172727824 */ /* 0x000fc800078e0271 */
[----:B0-----:R-:W-:-:S04]  /*1d80*/  IMAD.IADD R115, R115, 0x1, R114 ;  /* 0x0000000173737824 */ /* 0x001fc800078e0272 */
[----:B-1----:R-:W-:-:S04]  /*1d90*/  IMAD.IADD R116, R116, 0x1, R115 ;  /* 0x0000000174747824 */ /* 0x002fc800078e0273 */
[----:B--2---:R-:W-:-:S04]  /*1da0*/  IMAD.IADD R117, R117, 0x1, R116 ;  /* 0x0000000175757824 */ /* 0x004fc800078e0274 */
[----:B---3--:R-:W-:-:S04]  /*1db0*/  IMAD.IADD R118, R118, 0x1, R117 ;  /* 0x0000000176767824 */ /* 0x008fc800078e0275 */
[----:B----4-:R-:W-:-:S04]  /*1dc0*/  IMAD.IADD R119, R119, 0x1, R118 ;  /* 0x0000000177777824 */ /* 0x010fc800078e0276 */
[----:B------:R-:W-:-:S04]  /*1dd0*/  IMAD.IADD R120, R120, 0x1, R119 ;  /* 0x0000000178787824 */ /* 0x000fc800078e0277 */
[----:B------:R-:W-:-:S04]  /*1de0*/  IMAD.IADD R121, R121, 0x1, R120 ;  /* 0x0000000179797824 */ /* 0x000fc800078e0278 */
[----:B------:R-:W-:-:S04]  /*1df0*/  IMAD.IADD R122, R122, 0x1, R121 ;  /* 0x000000017a7a7824 */ /* 0x000fc800078e0279 */
[----:B------:R-:W-:-:S04]  /*1e00*/  IMAD.IADD R123, R123, 0x1, R122 ;  /* 0x000000017b7b7824 */ /* 0x000fc800078e027a */
[----:B------:R-:W-:-:S05]  /*1e10*/  IMAD.IADD R125, R4, 0x1, R123 ;  /* 0x00000001047d7824 */ /* 0x000fca00078e027b */
        /* <DEDUP_REMOVED lines=8> */
[----:B------:R-:W0:Y:S02]  /*1ea0*/  SHFL.UP P0, R126, R127, 0x10, RZ ;  /* 0x060000007f7e7989 */ /* 0x000e2400000000ff */
[----:B0-----:R-:W-:Y:S01]  /*1eb0*/  @P0 IMAD.IADD R126, R127, 0x1, R126 ;  /* 0x000000017f7e0824 */ /* 0x001fe200078e027e */
[----:B------:R-:W-:-:S03]  /*1ec0*/  ISETP.NE.AND P0, PT, R124, 0x1, PT ;  /* 0x000000017c00780c */ /* 0x000fc60003f05270 */
[----:B------:R-:W-:Y:S01]  /*1ed0*/  IMAD.IADD R125, R126, 0x1, -R125 ;  /* 0x000000017e7d7824 */ /* 0x000fe200078e0a7d */
[----:B------:R-:W-:Y:S01]  /*1ee0*/  @!P1 STS [R50+0x8400], R126 ;  /* 0x0084007e32009388 */ /* 0x000fe20000000800 */
[----:B------:R-:W-:Y:S01]  /*1ef0*/  BAR.SYNC.DEFER_BLOCKING 0x0 ;  /* 0x0000000000007b1d */ /* 0x000fe20000010000 */
[----:B------:R-:W-:-:S05]  /*1f00*/  ISETP.NE.AND P1, PT, R124, 0x4, PT ;  /* 0x000000047c00780c */ /* 0x000fca0003f25270 */
[----:B------:R-:W0:Y:S04]  /*1f10*/  LDS.128 R4, [UR4+0x8400] ;  /* 0x00840004ff047984 */ /* 0x000e280008000c00 */
[----:B------:R-:W1:Y:S01]  /*1f20*/  LDS.128 R8, [UR4+0x8410] ;  /* 0x00841004ff087984 */ /* 0x000e620008000c00 */
[C---:B0-----:R-:W-:Y:S01]  /*1f30*/  SEL R55, R4.reuse, R55, !P0 ;  /* 0x0000003704377207 */ /* 0x041fe20004000000 */
[----:B------:R-:W-:Y:S01]  /*1f40*/  IMAD.IADD R5, R4, 0x1, R5 ;  /* 0x0000000104057824 */ /* 0x000fe200078e0205 */
[----:B------:R-:W-:-:S03]  /*1f50*/  ISETP.NE.AND P0, PT, R124, 0x2, PT ;  /* 0x000000027c00780c */ /* 0x000fc60003f05270 */
[----:B------:R-:W-:Y:S01]  /*1f60*/  IMAD.IADD R6, R6, 0x1, R5 ;  /* 0x0000000106067824 */ /* 0x000fe200078e0205 */
[----:B------:R-:W-:Y:S02]  /*1f70*/  SEL R55, R5, R55, !P0 ;  /* 0x0000003705377207 */ /* 0x000fe40004000000 */
[----:B------:R-:W-:Y:S01]  /*1f80*/  ISETP.NE.AND P0, PT, R124, 0x3, PT ;  /* 0x000000037c00780c */ /* 0x000fe20003f05270 */
[----:B------:R-:W-:-:S03]  /*1f90*/  IMAD.IADD R7, R7, 0x1, R6 ;  /* 0x0000000107077824 */ /* 0x000fc600078e0206 */
[----:B------:R-:W-:Y:S01]  /*1fa0*/  SEL R55, R6, R55, !P0 ;  /* 0x0000003706377207 */ /* 0x000fe20004000000 */
[C---:B-1----:R-:W-:Y:S01]  /*1fb0*/  IMAD.IADD R8, R7.reuse, 0x1, R8 ;  /* 0x0000000107087824 */ /* 0x042fe200078e0208 */
[----:B------:R-:W-:Y:S02]  /*1fc0*/  ISETP.NE.AND P0, PT, R124, 0x5, PT ;  /* 0x000000057c00780c */ /* 0x000fe40003f05270 */
[----:B------:R-:W-:Y:S01]  /*1fd0*/  SEL R55, R7, R55, !P1 ;  /* 0x0000003707377207 */ /* 0x000fe20004800000 */
[----:B------:R-:W-:Y:S01]  /*1fe0*/  IMAD.IADD R9, R9, 0x1, R8 ;  /* 0x0000000109097824 */ /* 0x000fe200078e0208 */
[----:B------:R-:W-:Y:S02]  /*1ff0*/  ISETP.NE.AND P1, PT, R42, RZ, PT ;  /* 0x000000ff2a00720c */ /* 0x000fe40003f25270 */
[----:B------:R-:W-:Y:S01]  /*2000*/  SEL R55, R8, R55, !P0 ;  /* 0x0000003708377207 */ /* 0x000fe20004000000 */
[----:B------:R-:W-:Y:S01]  /*2010*/  IMAD.IADD R10, R10, 0x1, R9 ;  /* 0x000000010a0a7824 */ /* 0x000fe200078e0209 */
[----:B------:R-:W-:-:S02]  /*2020*/  ISETP.GT.U32.AND P0, PT, R0, 0x1f, PT ;  /* 0x0000001f0000780c */ /* 0x000fc40003f04070 */
[----:B------:R-:W-:Y:S01]  /*2030*/  SEL R55, R9, R55, !P2 ;  /* 0x0000003709377207 */ /* 0x000fe20005000000 */
[----:B------:R-:W-:Y:S01]  /*2040*/  IMAD.IADD R11, R11, 0x1, R10 ;  /* 0x000000010b0b7824 */ /* 0x000fe200078e020a */
[----:B------:R-:W-:Y:S02]  /*2050*/  ISETP.GT.U32.OR P2, PT, R0, 0x1f, P1 ;  /* 0x0000001f0000780c */ /* 0x000fe40000f44470 */
[----:B------:R-:W-:Y:S02]  /*2060*/  SEL R4, R125, RZ, P1 ;  /* 0x000000ff7d047207 */ /* 0x000fe40000800000 */
[----:B------:R-:W-:-:S05]  /*2070*/  SEL R55, R10, R55, !P3 ;  /* 0x000000370a377207 */ /* 0x000fca0005800000 */
[----:B------:R-:W-:Y:S01]  /*2080*/  @P0 IMAD.IADD R125, R55, 0x1, R4 ;  /* 0x00000001377d0824 */ /* 0x000fe200078e0204 */
[----:B------:R-:W-:-:S03]  /*2090*/  ISETP.NE.AND P0, PT, R0, RZ, PT ;  /* 0x000000ff0000720c */ /* 0x000fc60003f05270 */
[----:B------:R-:W-:-:S05]  /*20a0*/  @!P2 IMAD.U32 R125, R11, 0x10000, RZ ;  /* 0x000100000b7da824 */ /* 0x000fca00078e00ff */
[----:B------:R-:W-:Y:S01]  /*20b0*/  @!P2 STS [UR4+0x8428], R125 ;  /* 0x0084287dff00a988 */ /* 0x000fe20008000804 */
[----:B------:R-:W-:Y:S06]  /*20c0*/  BAR.SYNC.DEFER_BLOCKING 0x0 ;  /* 0x0000000000007b1d */ /* 0x000fec0000010000 */
[----:B------:R-:W0:Y:S02]  /*20d0*/  LDS R4, [UR4+0x8428] ;  /* 0x00842804ff047984 */ /* 0x000e240008000800 */
[----:B0-----:R-:W-:-:S05]  /*20e0*/  SEL R4, R4, RZ, P0 ;  /* 0x000000ff04047207 */ /* 0x001fca0000000000 */
[----:B------:R-:W-:-:S04]  /*20f0*/  IMAD.IADD R4, R4, 0x1, R125 ;  /* 0x0000000104047824 */ /* 0x000fc800078e027d */
[--C-:B------:R-:W-:Y:S01]  /*2100*/  IMAD.IADD R92, R92, 0x1, R4.reuse ;  /* 0x000000015c5c7824 */ /* 0x100fe200078e0204 */
[----:B------:R-:W-:Y:S01]  /*2110*/  STS [R51], R4 ;  /* 0x0000000433007388 */ /* 0x000fe20000000800 */
[--C-:B------:R-:W-:Y:S02]  /*2120*/  IMAD.IADD R6, R93, 0x1, R4.reuse ;  /* 0x000000015d067824 */ /* 0x100fe400078e0204 */
[--C-:B------:R-:W-:Y:S01]  /*2130*/  IMAD.IADD R94, R94, 0x1, R4.reuse ;  /* 0x000000015e5e7824 */ /* 0x100fe200078e0204 */
[----:B------:R-:W-:Y:S01]  /*2140*/  STS [R51+0x4], R92 ;  /* 0x0000045c33007388 */ /* 0x000fe20000000800 */
[--C-:B------:R-:W-:Y:S02]  /*2150*/  IMAD.IADD R8, R95, 0x1, R4.reuse ;  /* 0x000000015f087824 */ /* 0x100fe400078e0204 */
[--C-:B------:R-:W-:Y:S01]  /*2160*/  IMAD.IADD R96, R96, 0x1, R4.reuse ;  /* 0x0000000160607824 */ /* 0x100fe200078e0204 */
[----:B------:R-:W-:Y:S01]  /*2170*/  STS [R51+0x8], R6 ;  /* 0x0000080633007388 */ /* 0x000fe20000000800 */
[----:B------:R-:W-:-:S02]  /*2180*/  IMAD.IADD R10, R97, 0x1, R4 ;  /* 0x00000001610a7824 */ /* 0x000fc400078e0204 */
[--C-:B------:R-:W-:Y:S01]  /*2190*/  IMAD.IADD R98, R98, 0x1, R4.reuse ;  /* 0x0000000162627824 */ /* 0x100fe200078e0204 */
[----:B------:R-:W-:Y:S01]  /*21a0*/  STS [R51+0xc], R94 ;  /* 0x00000c5e33007388 */ /* 0x000fe20000000800 */
        /* <DEDUP_REMOVED lines=36> */
[----:B------:R-:W-:-:S03]  /*23f0*/  IMAD.IADD R150, R123, 0x1, R4 ;  /* 0x000000017b967824 */ /* 0x000fc600078e0204 */
[----:B------:R-:W-:Y:S04]  /*2400*/  STS [R51+0x40], R134 ;  /* 0x0000408633007388 */ /* 0x000fe80000000800 */
        /* <DEDUP_REMOVED lines=15> */
[----:B------:R-:W-:Y:S01]  /*2500*/  STS [R51+0x80], R150 ;  /* 0x0000809633007388 */ /* 0x000fe20000000800 */
[----:B------:R-:W-:Y:S06]  /*2510*/  BAR.SYNC.DEFER_BLOCKING 0x0 ;  /* 0x0000000000007b1d */ /* 0x000fec0000010000 */
[----:B------:R-:W0:Y:S04]  /*2520*/  LDS.U16 R5, [R54] ;  /* 0x0000000036057984 */ /* 0x000e280000000400 */
[----:B------:R-:W1:Y:S04]  /*2530*/  LDS.U16 R56, [R56] ;  /* 0x0000000038387984 */ /* 0x000e680000000400 */
[----:B------:R-:W2:Y:S04]  /*2540*/  LDS.U16 R58, [R58] ;  /* 0x000000003a3a7984 */ /* 0x000ea80000000400 */
[----:B------:R-:W3:Y:S04]  /*2550*/  LDS.U16 R60, [R60] ;  /* 0x000000003c3c7984 */ /* 0x000ee80000000400 */
[----:B------:R-:W4:Y:S04]  /*2560*/  LDS.U16 R62, [R62] ;  /* 0x000000003e3e7984 */ /* 0x000f280000000400 */
[----:B------:R-:W4:Y:S04]  /*2570*/  LDS.U16 R64, [R64] ;  /* 0x0000000040407984 */ /* 0x000f280000000400 */
[----:B------:R-:W4:Y:S04]  /*2580*/  LDS.U16 R66, [R66] ;  /* 0x0000000042427984 */ /* 0x000f280000000400 */
[----:B------:R-:W4:Y:S04]  /*2590*/  LDS.U16 R68, [R68] ;  /* 0x0000000044447984 */ /* 0x000f280000000400 */
[----:B------:R-:W4:Y:S04]  /*25a0*/  LDS.U16 R70, [R70] ;  /* 0x0000000046467984 */ /* 0x000f280000000400 */
[----:B------:R-:W4:Y:S04]  /*25b0*/  LDS.U16 R72, [R72] ;  /* 0x0000000048487984 */ /* 0x000f280000000400 */
[----:B------:R-:W4:Y:S01]  /*25c0*/  LDS.U16 R74, [R74] ;  /* 0x000000004a4a7984 */ /* 0x000f220000000400 */
[----:B0-----:R-:W-:-:S03]  /*25d0*/  IMAD.IADD R5, R52, 0x1, R5 ;  /* 0x0000000134057824 */ /* 0x001fc600078e0205 */
[----:B------:R-:W0:Y:S01]  /*25e0*/  LDS.U16 R76, [R76] ;  /* 0x000000004c4c7984 */ /* 0x000e220000000400 */
[----:B-1----:R-:W-:-:S03]  /*25f0*/  IMAD.IADD R56, R57, 0x1, R56 ;  /* 0x0000000139387824 */ /* 0x002fc600078e0238 */
[----:B------:R-:W1:Y:S01]  /*2600*/  LDS.U16 R78, [R78] ;  /* 0x000000004e4e7984 */ /* 0x000e620000000400 */
[----:B--2---:R-:W-:-:S03]  /*2610*/  IMAD.IADD R58, R59, 0x1, R58 ;  /* 0x000000013b3a7824 */ /* 0x004fc600078e023a */
[----:B------:R-:W2:Y:S01]  /*2620*/  LDS.U16 R80, [R80] ;  /* 0x0000000050507984 */ /* 0x000ea20000000400 */
[----:B---3--:R-:W-:-:S03]  /*2630*/  IMAD.IADD R60, R61, 0x1, R60 ;  /* 0x000000013d3c7824 */ /* 0x008fc600078e023c */
[----:B------:R-:W3:Y:S01]  /*2640*/  LDS.U16 R82, [R82] ;  /* 0x0000000052527984 */ /* 0x000ee20000000400 */
[----:B----4-:R-:W-:-:S03]  /*2650*/  IMAD.IADD R62, R63, 0x1, R62 ;  /* 0x000000013f3e7824 */ /* 0x010fc600078e023e */
[----:B------:R-:W4:Y:S01]  /*2660*/  LDS.U16 R84, [R84] ;  /* 0x0000000054547984 */ /* 0x000f220000000400 */
[----:B------:R-:W-:-:S03]  /*2670*/  IMAD.IADD R64, R65, 0x1, R64 ;  /* 0x0000000141407824 */ /* 0x000fc600078e0240 */
[----:B------:R-:W4:Y:S01]  /*2680*/  LDS.U16 R86, [R86] ;  /* 0x0000000056567984 */ /* 0x000f220000000400 */
[----:B------:R-:W-:-:S03]  /*2690*/  IMAD.IADD R66, R67, 0x1, R66 ;  /* 0x0000000143427824 */ /* 0x000fc600078e0242 */
[----:B------:R-:W4:Y:S01]  /*26a0*/  LDS.U16 R88, [R88] ;  /* 0x0000000058587984 */ /* 0x000f220000000400 */
[----:B------:R-:W-:-:S03]  /*26b0*/  IMAD.IADD R68, R69, 0x1, R68 ;  /* 0x0000000145447824 */ /* 0x000fc600078e0244 */
[----:B------:R-:W4:Y:S01]  /*26c0*/  LDS.U16 R90, [R90] ;  /* 0x000000005a5a7984 */ /* 0x000f220000000400 */
[----:B------:R-:W-:Y:S02]  /*26d0*/  IMAD.IADD R70, R71, 0x1, R70 ;  /* 0x0000000147467824 */ /* 0x000fe400078e0246 */
[----:B------:R-:W-:Y:S02]  /*26e0*/  IMAD.IADD R72, R73, 0x1, R72 ;  /* 0x0000000149487824 */ /* 0x000fe400078e0248 */
[----:B------:R-:W-:Y:S02]  /*26f0*/  IMAD.IADD R74, R75, 0x1, R74 ;  /* 0x000000014b4a7824 */ /* 0x000fe400078e024a */
[----:B0-----:R-:W-:Y:S02]  /*2700*/  IMAD.IADD R76, R77, 0x1, R76 ;  /* 0x000000014d4c7824 */ /* 0x001fe400078e024c */
[----:B-1----:R-:W-:Y:S02]  /*2710*/  IMAD.IADD R78, R79, 0x1, R78 ;  /* 0x000000014f4e7824 */ /* 0x002fe400078e024e */
[----:B--2---:R-:W-:-:S02]  /*2720*/  IMAD.IADD R80, R81, 0x1, R80 ;  /* 0x0000000151507824 */ /* 0x004fc400078e0250 */
[----:B---3--:R-:W-:Y:S02]  /*2730*/  IMAD.IADD R82, R83, 0x1, R82 ;  /* 0x0000000153527824 */ /* 0x008fe400078e0252 */
[----:B----4-:R-:W-:Y:S02]  /*2740*/  IMAD.IADD R84, R85, 0x1, R84 ;  /* 0x0000000155547824 */ /* 0x010fe400078e0254 */
[----:B------:R-:W-:Y:S02]  /*2750*/  IMAD.IADD R86, R87, 0x1, R86 ;  /* 0x0000000157567824 */ /* 0x000fe400078e0256 */
[----:B------:R-:W-:Y:S02]  /*2760*/  IMAD.IADD R88, R89, 0x1, R88 ;  /* 0x0000000159587824 */ /* 0x000fe400078e0258 */
[----:B------:R-:W-:Y:S01]  /*2770*/  IMAD.IADD R90, R91, 0x1, R90 ;  /* 0x000000015b5a7824 */ /* 0x000fe200078e025a */
[----:B------:R-:W-:Y:S06]  /*2780*/  BAR.SYNC.DEFER_BLOCKING 0x0 ;  /* 0x0000000000007b1d */ /* 0x000fec0000010000 */
[----:B------:R-:W-:Y:S05]  /*2790*/  BRA.U UP0, `(.L_x_221) ;  /* 0x0000000500987547 */ /* 0x000fea000b800000 */
[----:B------:R-:W-:Y:S01]  /*27a0*/  LEA R4, R5, UR4, 0x2 ;  /* 0x0000000405047c11 */ /* 0x000fe2000f8e10ff */
[----:B------:R-:W-:Y:S01]  /*27b0*/  UIADD3 UR7, UPT, UPT, UR7, 0x6, URZ ;  /* 0x0000000607077890 */ /* 0x000fe2000fffe0ff */
[----:B------:R-:W-:Y:S01]  /*27c0*/  LEA R5, R56, UR4, 0x2 ;  /* 0x0000000438057c11 */ /* 0x000fe2000f8e10ff */
[----:B------:R-:W-:Y:S01]  /*27d0*/  UIADD3 UR5, UPT, UPT, UR5, -0x6, URZ ;  /* 0xfffffffa05057890 */ /* 0x000fe2000fffe0ff */
[----:B------:R-:W-:Y:S01]  /*27e0*/  LEA R6, R58, UR4, 0x2 ;  /* 0x000000043a067c11 */ /* 0x000fe2000f8e10ff */
[----:B------:R1:W-:Y:S01]  /*27f0*/  STS [R4], R29 ;  /* 0x0000001d04007388 */ /* 0x0003e20000000800 */
[----:B------:R-:W-:Y:S02]  /*2800*/  LEA R7, R60, UR4, 0x2 ;  /* 0x000000043c077c11 */ /* 0x000fe4000f8e10ff */
[----:B------:R-:W-:Y:S01]  /*2810*/  LEA R8, R62, UR4, 0x2 ;  /* 0x000000043e087c11 */ /* 0x000fe2000f8e10ff */
[----:B------:R1:W-:Y:S01]  /*2820*/  STS [R5], R30 ;  /* 0x0000001e05007388 */ /* 0x0003e20000000800 */
[----:B------:R-:W-:-:S02]  /*2830*/  LEA R9, R64, UR4, 0x2 ;  /* 0x0000000440097c11 */ /* 0x000fc4000f8e10ff */
[----:B------:R-:W-:Y:S01]  /*2840*/  LEA R10, R66, UR4, 0x2 ;  /* 0x00000004420a7c11 */ /* 0x000fe2000f8e10ff */
[----:B------:R1:W-:Y:S01]  /*2850*/  STS [R6], R31 ;  /* 0x0000001f06007388 */ /* 0x0003e20000000800 */
[----:B------:R-:W-:Y:S02]  /*2860*/  LEA R11, R68, UR4, 0x2 ;  /* 0x00000004440b7c11 */ /* 0x000fe4000f8e10ff */
        /* <DEDUP_REMOVED lines=16> */
[----:B------:R1:W-:Y:S04]  /*2970*/  STS [R52], R37 ;  /* 0x0000002534007388 */ /* 0x0003e80000000800 */
        /* <DEDUP_REMOVED lines=9> */
[----:B------:R1:W-:Y:S01]  /*2a10*/  STS [R64], R49 ;  /* 0x0000003140007388 */ /* 0x0003e20000000800 */
[----:B------:R-:W-:Y:S06]  /*2a20*/  BAR.SYNC.DEFER_BLOCKING 0x0 ;  /* 0x0000000000007b1d */ /* 0x000fec0000010000 */
[----:B------:R1:W2:Y:S04]  /*2a30*/  LDS R29, [R53] ;  /* 0x00000000351d7984 */ /* 0x0002a80000000800 */
[----:B------:R1:W3:Y:S04]  /*2a40*/  LDS R30, [R53+0x4] ;  /* 0x00000400351e7984 */ /* 0x0002e80000000800 */
[----:B------:R1:W4:Y:S04]  /*2a50*/  LDS R31, [R53+0x8] ;  /* 0x00000800351f7984 */ /* 0x0003280000000800 */
[----:B------:R1:W0:Y:S04]  /*2a60*/  LDS R32, [R53+0xc] ;  /* 0x00000c0035207984 */ /* 0x0002280000000800 */
        /* <DEDUP_REMOVED lines=14> */
[----:B------:R1:W0:Y:S01]  /*2b50*/  LDS R49, [R53+0x48] ;  /* 0x0000480035317984 */ /* 0x0002220000000800 */
[----:B------:R-:W-:Y:S06]  /*2b60*/  BAR.SYNC.DEFER_BLOCKING 0x0 ;  /* 0x0000000000007b1d */ /* 0x000fec0000010000 */
[----:B-----5:R1:W-:Y:S04]  /*2b70*/  STS [R4], R2 ;  /* 0x0000000204007388 */ /* 0x0203e80000000800 */
        /* <DEDUP_REMOVED lines=19> */
[----:B------:R1:W0:Y:S04]  /*2cb0*/  LDS R2, [R53] ;  /* 0x0000000035027984 */ /* 0x0002280000000800 */
        /* <DEDUP_REMOVED lines=19> */
[----:B--234-:R-:W-:Y:S05]  /*2df0*/  BRA `(.L_x_222) ;  /* 0xffffffdc00587947 */ /* 0x01cfea000383ffff */
.L_x_221:
[----:B------:R-:W-:Y:S01]  /*2e00*/  LEA R5, R5, UR4, 0x2 ;  /* 0x0000000405057c11 */ /* 0x000fe2000f8e10ff */
[----:B------:R-:W-:Y:S01]  /*2e10*/  IMAD R53, R0, -0x48, R53 ;  /* 0xffffffb800357824 */ /* 0x000fe200078e0235 */
[----:B------:R-:W-:Y:S01]  /*2e20*/  LEA R56, R56, UR4, 0x2 ;  /* 0x0000000438387c11 */ /* 0x000fe2000f8e10ff */
[----:B------:R-:W0:Y:S01]  /*2e30*/  LDCU.64 UR6, c[0x0][0x3a0] ;  /* 0x00007400ff0677ac */ /* 0x000e220008000a00 */
[----:B------:R-:W-:Y:S01]  /*2e40*/  LEA R58, R58, UR4, 0x2 ;  /* 0x000000043a3a7c11 */ /* 0x000fe2000f8e10ff */
[----:B------:R-:W-:Y:S01]  /*2e50*/  STS [R5], R29 ;  /* 0x0000001d05007388 */ /* 0x000fe20000000800 */
[----:B------:R-:W-:Y:S02]  /*2e60*/  LEA R60, R60, UR4, 0x2 ;  /* 0x000000043c3c7c11 */ /* 0x000fe4000f8e10ff */
[----:B------:R-:W-:Y:S01]  /*2e70*/  LEA R62, R62, UR4, 0x2 ;  /* 0x000000043e3e7c11 */ /* 0x000fe2000f8e10ff */
[----:B------:R-:W-:Y:S01]  /*2e80*/  STS [R56], R30 ;  /* 0x0000001e38007388 */ /* 0x000fe20000000800 */
[----:B------:R-:W-:-:S02]  /*2e90*/  LEA R64, R64, UR4, 0x2 ;  /* 0x0000000440407c11 */ /* 0x000fc4000f8e10ff */
[----:B------:R-:W-:Y:S01]  /*2ea0*/  LEA R66, R66, UR4, 0x2 ;  /* 0x0000000442427c11 */ /* 0x000fe2000f8e10ff */
[----:B------:R-:W-:Y:S01]  /*2eb0*/  STS [R58], R31 ;  /* 0x0000001f3a007388 */ /* 0x000fe20000000800 */
[----:B------:R-:W-:Y:S02]  /*2ec0*/  LEA R68, R68, UR4, 0x2 ;  /* 0x0000000444447c11 */ /* 0x000fe4000f8e10ff */
[----:B------:R-:W-:Y:S01]  /*2ed0*/  LEA R70, R70, UR4, 0x2 ;  /* 0x0000000446467c11 */ /* 0x000fe2000f8e10ff */
[----:B------:R-:W-:Y:S01]  /*2ee0*/  STS [R60], R32 ;  /* 0x000000203c007388 */ /* 0x000fe20000000800 */
[----:B------:R-:W-:Y:S02]  /*2ef0*/  LEA R72, R72, UR4, 0x2 ;  /* 0x0000000448487c11 */ /* 0x000fe4000f8e10ff */
[----:B------:R-:W-:Y:S01]  /*2f00*/  LEA R74, R74, UR4, 0x2 ;  /* 0x000000044a4a7c11 */ /* 0x000fe2000f8e10ff */
[----:B------:R-:W-:Y:S01]  /*2f10*/  STS [R62], R33 ;  /* 0x000000213e007388 */ /* 0x000fe20000000800 */
[----:B------:R-:W-:Y:S01]  /*2f20*/  LEA R76, R76, UR4, 0x2 ;  /* 0x000000044c4c7c11 */ /* 0x000fe2000f8e10ff */
[----:B0-----:R-:W-:Y:S01]  /*2f30*/  IMAD.U32 R4, RZ, RZ, UR7 ;  /* 0x00000007ff047e24 */ /* 0x001fe2000f8e00ff */
        /* <DEDUP_REMOVED lines=11> */
[----:B------:R-:W-:-:S03]  /*2ff0*/  ISETP.LT.U32.AND P2, PT, R0, UR6, PT ;  /* 0x0000000600007c0c */ /* 0x000fc6000bf41070 */
[----:B------:R-:W-:Y:S01]  /*3000*/  STS [R72], R38 ;  /* 0x0000002648007388 */ /* 0x000fe20000000800 */
[----:B------:R-:W-:-:S03]  /*3010*/  ISETP.GT.U32.AND.EX P2, PT, R4, RZ, PT, P2 ;  /* 0x000000ff0400720c */ /* 0x000fc60003f44120 */
[----:B------:R-:W-:Y:S04]  /*3020*/  STS [R74], R39 ;  /* 0x000000274a007388 */ /* 0x000fe80000000800 */
[----:B------:R-:W-:Y:S04]  /*3030*/  STS [R76], R40 ;  /* 0x000000284c007388 */ /* 0x000fe80000000800 */
[----:B------:R-:W-:Y:S04]  /*3040*/  STS [R78], R41 ;  /* 0x000000294e007388 */ /* 0x000fe80000000800 */
[----:B------:R-:W-:Y:S04]  /*3050*/  STS [R80], R43 ;  /* 0x0000002b50007388 */ /* 0x000fe80000000800 */
[----:B------:R-:W-:Y:S04]  /*3060*/  STS [R47], R44 ;  /* 0x0000002c2f007388 */ /* 0x000fe80000000800 */
[----:B------:R-:W-:Y:S04]  /*3070*/  STS [R84], R45 ;  /* 0x0000002d54007388 */ /* 0x000fe80000000800 */
[----:B------:R-:W-:Y:S04]  /*3080*/  STS [R51], R46 ;  /* 0x0000002e33007388 */ /* 0x000fe80000000800 */
[----:B------:R-:W-:Y:S04]  /*3090*/  STS [R88], R48 ;  /* 0x0000003058007388 */ /* 0x000fe80000000800 */
[----:B------:R-:W-:Y:S01]  /*30a0*/  STS [R90], R49 ;  /* 0x000000315a007388 */ /* 0x000fe20000000800 */
[----:B------:R-:W-:Y:S06]  /*30b0*/  BAR.SYNC.DEFER_BLOCKING 0x0 ;  /* 0x0000000000007b1d */ /* 0x000fec0000010000 */
[----:B------:R-:W0:Y:S04]  /*30c0*/  LDS R6, [R53] ;  /* 0x0000000035067984 */ /* 0x000e280000000800 */
[----:B------:R-:W1:Y:S04]  /*30d0*/  LDS R7, [R53+0x400] ;  /* 0x0004000035077984 */ /* 0x000e680000000800 */
[----:B------:R-:W2:Y:S04]  /*30e0*/  LDS R8, [R53+0x800] ;  /* 0x0008000035087984 */ /* 0x000ea80000000800 */
[----:B------:R-:W-:Y:S04]  /*30f0*/  LDS R9, [R53+0xc00] ;  /* 0x000c000035097984 */ /* 0x000fe80000000800 */
[----:B------:R-:W-:Y:S04]  /*3100*/  LDS R10, [R53+0x1000] ;  /* 0x00100000350a7984 */ /* 0x000fe80000000800 */
[----:B------:R-:W-:Y:S04]  /*3110*/  LDS R11, [R53+0x1400] ;  /* 0x00140000350b7984 */ /* 0x000fe80000000800 */
[----:B------:R-:W3:Y:S04]  /*3120*/  LDS R29, [R53+0x1800] ;  /* 0x00180000351d7984 */ /* 0x000ee80000000800 */
[----:B------:R-:W-:Y:S04]  /*3130*/  LDS R30, [R53+0x1c00] ;  /* 0x001c0000351e7984 */ /* 0x000fe80000000800 */
        /* <DEDUP_REMOVED lines=10> */
[----:B------:R-:W-:Y:S01]  /*31e0*/  LDS R41, [R53+0x4800] ;  /* 0x0048000035297984 */ /* 0x000fe20000000800 */
[----:B------:R-:W-:Y:S06]  /*31f0*/  BAR.SYNC.DEFER_BLOCKING 0x0 ;  /* 0x0000000000007b1d */ /* 0x000fec0000010000 */
[----:B-----5:R4:W-:Y:S04]  /*3200*/  STS [R5], R2 ;  /* 0x0000000205007388 */ /* 0x0209e80000000800 */
[----:B------:R0:W-:Y:S04]  /*3210*/  STS [R56], R3 ;  /* 0x0000000338007388 */ /* 0x0001e80000000800 */
[----:B------:R1:W-:Y:S01]  /*3220*/  STS [R58], R12 ;  /* 0x0000000c3a007388 */ /* 0x0003e20000000800 */
[----:B----4-:R-:W4:Y:S03]  /*3230*/  LDC.64 R4, c[0x0][0x398] ;  /* 0x0000e600ff047b82 */ /* 0x010f260000000a00 */
[----:B------:R-:W-:Y:S04]  /*3240*/  STS [R60], R13 ;  /* 0x0000000d3c007388 */ /* 0x000fe80000000800 */
[----:B------:R2:W-:Y:S01]  /*3250*/  STS [R62], R14 ;  /* 0x0000000e3e007388 */ /* 0x0005e20000000800 */
[----:B0-----:R-:W0:Y:S01]  /*3260*/  LDC.64 R2, c[0x0][0x388] ;  /* 0x0000e200ff027b82 */ /* 0x001e220000000a00 */
[----:B-1----:R-:W-:-:S02]  /*3270*/  VIADD R12, R0, 0x100 ;  /* 0x00000100000c7836 */ /* 0x002fc40000000000 */
[----:B------:R-:W-:Y:S04]  /*3280*/  STS [R64], R15 ;  /* 0x0000000f40007388 */ /* 0x000fe80000000800 */
[----:B------:R1:W-:Y:S01]  /*3290*/  STS [R66], R16 ;  /* 0x0000001042007388 */ /* 0x0003e20000000800 */
[----:B------:R-:W-:Y:S01]  /*32a0*/  ISETP.LT.U32.AND P4, PT, R12, UR6, PT ;  /* 0x000000060c007c0c */ /* 0x000fe2000bf81070 */
[C---:B--2---:R-:W-:Y:S01]  /*32b0*/  VIADD R14, R0.reuse, 0x200 ;  /* 0x00000200000e7836 */ /* 0x044fe20000000000 */
[----:B------:R-:W-:Y:S01]  /*32c0*/  LOP3.LUT R12, R0, 0x400, RZ, 0xfc, !PT ;  /* 0x00000400000c7812 */ /* 0x000fe200078efcff */
[----:B------:R-:W-:Y:S03]  /*32d0*/  STS [R68], R17 ;  /* 0x0000001144007388 */ /* 0x000fe60000000800 */
[----:B------:R-:W-:Y:S01]  /*32e0*/  ISETP.LT.U32.AND P3, PT, R14, UR6, PT ;  /* 0x000000060e007c0c */ /* 0x000fe2000bf61070 */
[----:B------:R-:W-:Y:S01]  /*32f0*/  STS [R70], R18 ;  /* 0x0000001246007388 */ /* 0x000fe20000000800 */
[----:B------:R-:W-:Y:S01]  /*3300*/  VIADD R14, R0, 0x500 ;  /* 0x00000500000e7836 */ /* 0x000fe20000000000 */
[----:B------:R-:W-:Y:S01]  /*3310*/  ISETP.LT.U32.AND P0, PT, R12, UR6, PT ;  /* 0x000000060c007c0c */ /* 0x000fe2000bf01070 */
[C---:B-1----:R-:W-:Y:S01]  /*3320*/  VIADD R16, R0.reuse, 0x300 ;  /* 0x0000030000107836 */ /* 0x042fe20000000000 */
[----:B------:R-:W-:Y:S01]  /*3330*/  STS [R72], R19 ;  /* 0x0000001348007388 */ /* 0x000fe20000000800 */
[----:B------:R-:W-:Y:S01]  /*3340*/  VIADD R12, R0, 0x600 ;  /* 0x00000600000c7836 */ /* 0x000fe20000000000 */
[----:B------:R-:W-:Y:S01]  /*3350*/  ISETP.LT.U32.AND P1, PT, R14, UR6, PT ;  /* 0x000000060e007c0c */ /* 0x000fe2000bf21070 */
[----:B------:R-:W-:Y:S01]  /*3360*/  IMAD.U32 R14, RZ, RZ, UR7 ;  /* 0x00000007ff0e7e24 */ /* 0x000fe2000f8e00ff */
[----:B------:R-:W-:Y:S01]  /*3370*/  STS [R74], R20 ;  /* 0x000000144a007388 */ /* 0x000fe20000000800 */
[----:B------:R-:W-:Y:S01]  /*3380*/  ISETP.LT.U32.AND P5, PT, R16, UR6, PT ;  /* 0x0000000610007c0c */ /* 0x000fe2000bfa1070 */
[----:B------:R-:W-:Y:S01]  /*3390*/  IMAD.U32 R16, RZ, RZ, UR7 ;  /* 0x00000007ff107e24 */ /* 0x000fe2000f8e00ff */
[----:B------:R-:W-:Y:S01]  /*33a0*/  ISETP.LT.U32.AND P6, PT, R12, UR6, PT ;  /* 0x000000060c007c0c */ /* 0x000fe2000bfc1070 */
[----:B------:R-:W-:Y:S01]  /*33b0*/  STS [R76], R21 ;  /* 0x000000154c007388 */ /* 0x000fe20000000800 */
[----:B0-----:R-:W-:Y:S01]  /*33c0*/  IMAD.WIDE.U32 R2, R0, 0x4, R2 ;  /* 0x0000000400027825 */ /* 0x001fe200078e0002 */
[----:B------:R-:W-:-:S02]  /*33d0*/  ISETP.GT.U32.AND.EX P3, PT, R14, RZ, PT, P3 ;  /* 0x000000ff0e00720c */ /* 0x000fc40003f64130 */
[----:B------:R-:W-:Y:S01]  /*33e0*/  STS [R78], R22 ;  /* 0x000000164e007388 */ /* 0x000fe20000000800 */
[----:B------:R-:W-:Y:S01]  /*33f0*/  ISETP.GT.U32.AND.EX P4, PT, R16, RZ, PT, P4 ;  /* 0x000000ff1000720c */ /* 0x000fe20003f84140 */
[----:B----4-:R-:W-:Y:S02]  /*3400*/  IMAD.WIDE.U32 R4, R0, 0x4, R4 ;  /* 0x0000000400047825 */ /* 0x010fe400078e0004 */
[----:B------:R0:W-:Y:S02]  /*3410*/  STS [R80], R23 ;  /* 0x0000001750007388 */ /* 0x0001e40000000800 */
[----:B------:R-:W-:Y:S02]  /*3420*/  IMAD.U32 R12, RZ, RZ, UR7 ;  /* 0x00000007ff0c7e24 */ /* 0x000fe4000f8e00ff */
[----:B------:R-:W-:Y:S03]  /*3430*/  STS [R47], R24 ;  /* 0x000000182f007388 */ /* 0x000fe60000000800 */
[----:B------:R-:W-:Y:S01]  /*3440*/  ISETP.GT.U32.AND.EX P5, PT, R12, RZ, PT, P5 ;  /* 0x000000ff0c00720c */ /* 0x000fe20003fa4150 */
[----:B------:R1:W-:Y:S01]  /*3450*/  STS [R84], R25 ;  /* 0x0000001954007388 */ /* 0x0003e20000000800 */
[----:B0-----:R-:W-:Y:S01]  /*3460*/  @P2 LOP3.LUT R23, R6, 0x80000000, RZ, 0x3c, !PT ;  /* 0x8000000006172812 */ /* 0x001fe200078e3cff */
[----:B------:R-:W-:-:S02]  /*3470*/  VIADD R6, R0, 0x700 ;  /* 0x0000070000067836 */ /* 0x000fc40000000000 */
[----:B------:R-:W-:Y:S04]  /*3480*/  STS [R51], R26 ;  /* 0x0000001a33007388 */ /* 0x000fe80000000800 */
[----:B------:R0:W-:Y:S01]  /*3490*/  STS [R88], R27 ;  /* 0x0000001b58007388 */ /* 0x0001e20000000800 */
[----:B-1----:R-:W-:-:S03]  /*34a0*/  @P4 LOP3.LUT R25, R7, 0x80000000, RZ, 0x3c, !PT ;  /* 0x8000000007194812 */ /* 0x002fc600078e3cff */
[----:B------:R-:W-:Y:S01]  /*34b0*/  STS [R90], R28 ;  /* 0x0000001c5a007388 */ /* 0x000fe20000000800 */
[----:B------:R-:W-:Y:S01]  /*34c0*/  BAR.SYNC.DEFER_BLOCKING 0x0 ;  /* 0x0000000000007b1d */ /* 0x000fe20000010000 */
[----:B0-----:R-:W-:Y:S01]  /*34d0*/  @P3 LOP3.LUT R27, R8, 0x80000000, RZ, 0x3c, !PT ;  /* 0x80000000081b3812 */ /* 0x001fe200078e3cff */
[----:B------:R-:W-:-:S05]  /*34e0*/  IMAD.U32 R8, RZ, RZ, UR7 ;  /* 0x00000007ff087e24 */ /* 0x000fca000f8e00ff */
[C---:B------:R-:W-:Y:S02]  /*34f0*/  ISETP.GT.U32.AND.EX P1, PT, R8.reuse, RZ, PT, P1 ;  /* 0x000000ff0800720c */ /* 0x040fe40003f24110 */
[----:B------:R-:W-:-:S13]  /*3500*/  ISETP.GT.U32.AND.EX P6, PT, R8, RZ, PT, P6 ;  /* 0x000000ff0800720c */ /* 0x000fda0003fc4160 */
[----:B---3--:R-:W-:Y:S01]  /*3510*/  @P6 LOP3.LUT R29, R29, 0x80000000, RZ, 0x3c, !PT ;  /* 0x800000001d1d6812 */ /* 0x008fe200078e3cff */
[----:B------:R-:W0:Y:S04]  /*3520*/  @P2 LDS R43, [R53] ;  /* 0x00000000352b2984 */ /* 0x000e280000000800 */
[----:B------:R-:W1:Y:S04]  /*3530*/  LDS R13, [R53+0x400] ;  /* 0x00040000350d7984 */ /* 0x000e680000000800 */
[----:B------:R-:W2:Y:S04]  /*3540*/  LDS R15, [R53+0x800] ;  /* 0x00080000350f7984 */ /* 0x000ea80000000800 */
[----:B------:R-:W3:Y:S04]  /*3550*/  LDS R17, [R53+0xc00] ;  /* 0x000c000035117984 */ /* 0x000ee80000000800 */
[----:B------:R-:W4:Y:S04]  /*3560*/  LDS R19, [R53+0x1000] ;  /* 0x0010000035137984 */ /* 0x000f280000000800 */
[----:B------:R-:W-:Y:S04]  /*3570*/  @P2 STG.E desc[UR8][R2.64], R23 ;  /* 0x0000001702002986 */ /* 0x000fe8000c101908 */
[----:B------:R-:W4:Y:S04]  /*3580*/  LDS R21, [R53+0x1400] ;  /* 0x0014000035157984 */ /* 0x000f280000000800 */
[----:B------:R-:W4:Y:S04]  /*3590*/  LDS R7, [R53+0x1800] ;  /* 0x0018000035077984 */ /* 0x000f280000000800 */
[----:B------:R-:W4:Y:S04]  /*35a0*/  LDS R23, [R53+0x1c00] ;  /* 0x001c000035177984 */ /* 0x000f280000000800 */
[----:B0-----:R0:W-:Y:S01]  /*35b0*/  @P2 STG.E desc[UR8][R4.64], R43 ;  /* 0x0000002b04002986 */ /* 0x0011e2000c101908 */
[----:B------:R-:W-:Y:S01]  /*35c0*/  ISETP.LT.U32.AND P2, PT, R6, UR6, PT ;  /* 0x0000000606007c0c */ /* 0x000fe2000bf41070 */
[----:B------:R-:W-:-:S02]  /*35d0*/  IMAD.U32 R6, RZ, RZ, UR7 ;  /* 0x00000007ff067e24 */ /* 0x000fc4000f8e00ff */
[----:B------:R2:W-:Y:S01]  /*35e0*/  @P4 STG.E desc[UR8][R2.64+0x400], R25 ;  /* 0x0004001902004986 */ /* 0x0005e2000c101908 */
[----:B------:R-:W-:Y:S02]  /*35f0*/  ISETP.GT.U32.AND.EX P2, PT, R8, RZ, PT, P2 ;  /* 0x000000ff0800720c */ /* 0x000fe40003f44120 */
[----:B------:R-:W-:Y:S01]  /*3600*/  ISETP.GT.U32.AND.EX P0, PT, R6, RZ, PT, P0 ;  /* 0x000000ff0600720c */ /* 0x000fe20003f04100 */
[----:B-1----:R-:W-:Y:S01]  /*3610*/  @P4 STG.E desc[UR8][R4.64+0x400], R13 ;  /* 0x0004000d04004986 */ /* 0x002fe2000c101908 */
[----:B------:R-:W-:Y:S02]  /*3620*/  LOP3.LUT R6, R0, 0x800, RZ, 0xfc, !PT ;  /* 0x0000080000067812 */ /* 0x000fe400078efcff */
[----:B0-----:R-:W-:Y:S01]  /*3630*/  @P5 LOP3.LUT R43, R9, 0x80000000, RZ, 0x3c, !PT ;  /* 0x80000000092b5812 */ /* 0x001fe200078e3cff */
[----:B------:R-:W-:Y:S01]  /*3640*/  @P3 STG.E desc[UR8][R2.64+0x800], R27 ;  /* 0x0008001b02003986 */ /* 0x000fe2000c101908 */
[----:B------:R-:W-:Y:S01]  /*3650*/  ISETP.LT.U32.AND P4, PT, R6, UR6, PT ;  /* 0x0000000606007c0c */ /* 0x000fe2000bf81070 */
[----:B------:R-:W-:-:S02]  /*3660*/  VIADD R6, R0, 0x900 ;  /* 0x0000090000067836 */ /* 0x000fc40000000000 */
[----:B------:R-:W0:Y:S04]  /*3670*/  LDS R9, [R53+0x2000] ;  /* 0x0020000035097984 */ /* 0x000e280000000800 */
[----:B--2---:R-:W-:Y:S01]  /*3680*/  @P0 LOP3.LUT R25, R10, 0x80000000, RZ, 0x3c, !PT ;  /* 0x800000000a190812 */ /* 0x004fe200078e3cff */
[----:B------:R-:W-:Y:S01]  /*3690*/  @P3 STG.E desc[UR8][R4.64+0x800], R15 ;  /* 0x0008000f04003986 */ /* 0x000fe2000c101908 */
[----:B------:R-:W-:Y:S01]  /*36a0*/  ISETP.LT.U32.AND P3, PT, R6, UR6, PT ;  /* 0x0000000606007c0c */ /* 0x000fe2000bf61070 */
[----:B------:R-:W-:Y:S02]  /*36b0*/  VIADD R6, R0, 0xa00 ;  /* 0x00000a0000067836 */ /* 0x000fe40000000000 */
[----:B------:R-:W-:Y:S01]  /*36c0*/  @P5 STG.E desc[UR8][R2.64+0xc00], R43 ;  /* 0x000c002b02005986 */ /* 0x000fe2000c101908 */
[----:B------:R-:W-:Y:S01]  /*36d0*/  ISETP.GT.U32.AND.EX P3, PT, R8, RZ, PT, P3 ;  /* 0x000000ff0800720c */ /* 0x000fe20003f64130 */
[----:B------:R-:W-:-:S02]  /*36e0*/  IMAD.U32 R10, RZ, RZ, UR7 ;  /* 0x00000007ff0a7e24 */ /* 0x000fc4000f8e00ff */
[----:B---3--:R1:W-:Y:S01]  /*36f0*/  @P5 STG.E desc[UR8][R4.64+0xc00], R17 ;  /* 0x000c001104005986 */ /* 0x0083e2000c101908 */
[----:B------:R-:W-:Y:S01]  /*3700*/  ISETP.LT.U32.AND P5, PT, R6, UR6, PT ;  /* 0x0000000606007c0c */ /* 0x000fe2000bfa1070 */
[----:B------:R-:W-:Y:S02]  /*3710*/  VIADD R6, R0, 0xb00 ;  /* 0x00000b0000067836 */ /* 0x000fe40000000000 */
[----:B------:R-:W2:Y:S01]  /*3720*/  LDS R13, [R53+0x2400] ;  /* 0x00240000350d7984 */ /* 0x000ea20000000800 */
[----:B------:R-:W-:-:S03]  /*3730*/  ISETP.GT.U32.AND.EX P5, PT, R8, RZ, PT, P5 ;  /* 0x000000ff0800720c */ /* 0x000fc60003fa4150 */
[----:B------:R-:W-:Y:S04]  /*3740*/  @P0 STG.E desc[UR8][R2.64+0x1000], R25 ;  /* 0x0010001902000986 */ /* 0x000fe8000c101908 */
[----:B----4-:R3:W-:Y:S01]  /*3750*/  @P0 STG.E desc[UR8][R4.64+0x1000], R19 ;  /* 0x0010001304000986 */ /* 0x0107e2000c101908 */
[----:B-1----:R-:W-:Y:S02]  /*3760*/  @P1 LOP3.LUT R17, R11, 0x80000000, RZ, 0x3c, !PT ;  /* 0x800000000b111812 */ /* 0x002fe400078e3cff */
[----:B------:R-:W-:Y:S01]  /*3770*/  ISETP.LT.U32.AND P0, PT, R6, UR6, PT ;  /* 0x0000000606007c0c */ /* 0x000fe2000bf01070 */
[----:B------:R-:W1:Y:S01]  /*3780*/  LDS R11, [R53+0x2800] ;  /* 0x00280000350b7984 */ /* 0x000e620000000800 */
[----:B------:R-:W-:Y:S01]  /*3790*/  IMAD.U32 R6, RZ, RZ, UR7 ;  /* 0x00000007ff067e24 */ /* 0x000fe2000f8e00ff */
[----:B------:R-:W-:-:S02]  /*37a0*/  @P5 LOP3.LUT R33, R33, 0x80000000, RZ, 0x3c, !PT ;  /* 0x8000000021215812 */ /* 0x000fc400078e3cff */
[----:B------:R-:W4:Y:S01]  /*37b0*/  LDS R15, [R53+0x2c00] ;  /* 0x002c0000350f7984 */ /* 0x000f220000000800 */
[----:B------:R-:W-:Y:S02]  /*37c0*/  ISETP.GT.U32.AND.EX P0, PT, R8, RZ, PT, P0 ;  /* 0x000000ff0800720c */ /* 0x000fe40003f04100 */
[----:B------:R-:W-:Y:S01]  /*37d0*/  ISETP.GT.U32.AND.EX P4, PT, R6, RZ, PT, P4 ;  /* 0x000000ff0600720c */ /* 0x000fe20003f84140 */
[----:B------:R-:W-:Y:S01]  /*37e0*/  @P1 STG.E desc[UR8][R2.64+0x1400], R17 ;  /* 0x0014001102001986 */ /* 0x000fe2000c101908 */
[----:B------:R-:W-:Y:S02]  /*37f0*/  LOP3.LUT R6, R0, 0xc00, RZ, 0xfc, !PT ;  /* 0x00000c0000067812 */ /* 0x000fe400078efcff */
[----:B---3--:R-:W-:Y:S01]  /*3800*/  @P2 LOP3.LUT R19, R30, 0x80000000, RZ, 0x3c, !PT ;  /* 0x800000001e132812 */ /* 0x008fe200078e3cff */
[----:B------:R-:W-:Y:S01]  /*3810*/  @P1 STG.E desc[UR8][R4.64+0x1400], R21 ;  /* 0x0014001504001986 */ /* 0x000fe2000c101908 */
[----:B------:R-:W-:Y:S01]  /*3820*/  ISETP.LT.U32.AND P1, PT, R6, UR6, PT ;  /* 0x0000000606007c0c */ /* 0x000fe2000bf21070 */
[----:B------:R-:W-:Y:S01]  /*3830*/  VIADD R6, R0, 0xd00 ;  /* 0x00000d0000067836 */ /* 0x000fe20000000000 */
[----:B------:R-:W-:Y:S01]  /*3840*/  @P3 LOP3.LUT R25, R32, 0x80000000, RZ, 0x3c, !PT ;  /* 0x8000000020193812 */ /* 0x000fe200078e3cff */
[----:B------:R-:W-:Y:S01]  /*3850*/  @P6 STG.E desc[UR8][R2.64+0x1800], R29 ;  /* 0x0018001d02006986 */ /* 0x000fe2000c101908 */
[----:B------:R-:W-:-:S03]  /*3860*/  ISETP.GT.U32.AND.EX P1, PT, R8, RZ, PT, P1 ;  /* 0x000000ff0800720c */ /* 0x000fc60003f24110 */
[----:B------:R-:W-:Y:S01]  /*3870*/  @P6 STG.E desc[UR8][R4.64+0x1800], R7 ;  /* 0x0018000704006986 */ /* 0x000fe2000c101908 */
[----:B------:R-:W-:Y:S01]  /*3880*/  ISETP.LT.U32.AND P6, PT, R6, UR6, PT ;  /* 0x0000000606007c0c */ /* 0x000fe2000bfc1070 */
[----:B------:R-:W-:Y:S01]  /*3890*/  VIADD R6, R0, 0xe00 ;  /* 0x00000e0000067836 */ /* 0x000fe20000000000 */
[----:B------:R-:W-:Y:S01]  /*38a0*/  @P4 LOP3.LUT R31, R31, 0x80000000, RZ, 0x3c, !PT ;  /* 0x800000001f1f4812 */ /* 0x000fe200078e3cff */
[----:B------:R-:W3:Y:S01]  /*38b0*/  LDS R7, [R53+0x3000] ;  /* 0x0030000035077984 */ /* 0x000ee20000000800 */
[----:B------:R-:W-:-:S03]  /*38c0*/  ISETP.GT.U32.AND.EX P6, PT, R10, RZ, PT, P6 ;  /* 0x000000ff0a00720c */ /* 0x000fc60003fc4160 */
[----:B------:R-:W-:Y:S02]  /*38d0*/  @P2 STG.E desc[UR8][R2.64+0x1c00], R19 ;  /* 0x001c001302002986 */ /* 0x000fe4000c101908 */
[----:B------:R-:W-:Y:S02]  /*38e0*/  @P1 LOP3.LUT R35, R35, 0x80000000, RZ, 0x3c, !PT ;  /* 0x8000000023231812 */ /* 0x000fe400078e3cff */
[----:B------:R-:W3:Y:S04]  /*38f0*/  LDS R17, [R53+0x3400] ;  /* 0x0034000035117984 */ /* 0x000ee80000000800 */
[----:B------:R-:W-:Y:S01]  /*3900*/  @P2 STG.E desc[UR8][R4.64+0x1c00], R23 ;  /* 0x001c001704002986 */ /* 0x000fe2000c101908 */
[----:B------:R-:W-:Y:S01]  /*3910*/  ISETP.LT.U32.AND P2, PT, R6, UR6, PT ;  /* 0x0000000606007c0c */ /* 0x000fe2000bf41070 */
[----:B------:R-:W-:-:S02]  /*3920*/  VIADD R6, R0, 0xf00 ;  /* 0x00000f0000067836 */ /* 0x000fc40000000000 */
[----:B------:R-:W-:Y:S01]  /*3930*/  @P4 STG.E desc[UR8][R2.64+0x2000], R31 ;  /* 0x0020001f02004986 */ /* 0x000fe2000c101908 */
[----:B------:R-:W-:-:S03]  /*3940*/  ISETP.GT.U32.AND.EX P2, PT, R12, RZ, PT, P2 ;  /* 0x000000ff0c00720c */ /* 0x000fc60003f44120 */
[----:B------:R-:W3:Y:S04]  /*3950*/  LDS R19, [R53+0x3800] ;  /* 0x0038000035137984 */ /* 0x000ee80000000800 */
[----:B0-----:R-:W-:Y:S01]  /*3960*/  @P4 STG.E desc[UR8][R4.64+0x2000], R9 ;  /* 0x0020000904004986 */ /* 0x001fe2000c101908 */
[----:B------:R-:W-:Y:S02]  /*3970*/  ISETP.LT.U32.AND P4, PT, R6, UR6, PT ;  /* 0x0000000606007c0c */ /* 0x000fe4000bf81070 */
[----:B------:R-:W-:Y:S01]  /*3980*/  LOP3.LUT R6, R0, 0x1000, RZ, 0xfc, !PT ;  /* 0x0000100000067812 */ /* 0x000fe200078efcff */
[----:B------:R-:W0:Y:S02]  /*3990*/  LDS R9, [R53+0x3c00] ;  /* 0x003c000035097984 */ /* 0x000e240000000800 */
[----:B------:R-:W-:-:S02]  /*39a0*/  @P2 LOP3.LUT R37, R37, 0x80000000, RZ, 0x3c, !PT ;  /* 0x8000000025252812 */ /* 0x000fc400078e3cff */
[----:B------:R-:W0:Y:S04]  /*39b0*/  LDS R21, [R53+0x4000] ;  /* 0x0040000035157984 */ /* 0x000e280000000800 */
[----:B------:R-:W0:Y:S04]  /*39c0*/  LDS R23, [R53+0x4400] ;  /* 0x0044000035177984 */ /* 0x000e280000000800 */
[----:B------:R-:W-:Y:S04]  /*39d0*/  @P3 STG.E desc[UR8][R2.64+0x2400], R25 ;  /* 0x0024001902003986 */ /* 0x000fe8000c101908 */
[----:B--2---:R2:W-:Y:S01]  /*39e0*/  @P3 STG.E desc[UR8][R4.64+0x2400], R13 ;  /* 0x0024000d04003986 */ /* 0x0045e2000c101908 */
[----:B------:R-:W-:Y:S01]  /*39f0*/  ISETP.LT.U32.AND P3, PT, R6, UR6, PT ;  /* 0x0000000606007c0c */ /* 0x000fe2000bf61070 */
[----:B------:R-:W-:-:S02]  /*3a00*/  VIADD R6, R0, 0x1100 ;  /* 0x0000110000067836 */ /* 0x000fc40000000000 */
[----:B------:R-:W-:Y:S01]  /*3a10*/  @P5 STG.E desc[UR8][R2.64+0x2800], R33 ;  /* 0x0028002102005986 */ /* 0x000fe2000c101908 */
[----:B------:R-:W-:Y:S01]  /*3a20*/  VIADD R0, R0, 0x1200 ;  /* 0x0000120000007836 */ /* 0x000fe20000000000 */
[----:B------:R-:W-:Y:S02]  /*3a30*/  ISETP.GT.U32.AND.EX P3, PT, R8, RZ, PT, P3 ;  /* 0x000000ff0800720c */ /* 0x000fe40003f64130 */
[----:B-1----:R1:W-:Y:S01]  /*3a40*/  @P5 STG.E desc[UR8][R4.64+0x2800], R11 ;  /* 0x0028000b04005986 */ /* 0x0023e2000c101908 */
[----:B------:R-:W-:Y:S01]  /*3a50*/  ISETP.LT.U32.AND P5, PT, R6, UR6, PT ;  /* 0x0000000606007c0c */ /* 0x000fe2000bfa1070 */
[----:B------:R-:W-:Y:S01]  /*3a60*/  IMAD.U32 R6, RZ, RZ, UR7 ;  /* 0x00000007ff067e24 */ /* 0x000fe2000f8e00ff */
[----:B--2---:R-:W-:-:S04]  /*3a70*/  @P0 LOP3.LUT R13, R34, 0x80000000, RZ, 0x3c, !PT ;  /* 0x80000000220d0812 */ /* 0x004fc800078e3cff */
[----:B------:R-:W-:Y:S01]  /*3a80*/  ISETP.GT.U32.AND.EX P4, PT, R6, RZ, PT, P4 ;  /* 0x000000ff0600720c */ /* 0x000fe20003f84140 */
[----:B------:R2:W-:Y:S03]  /*3a90*/  @P0 STG.E desc[UR8][R2.64+0x2c00], R13 ;  /* 0x002c000d02000986 */ /* 0x0005e6000c101908 */
[----:B------:R-:W-:Y:S01]  /*3aa0*/  @P3 LOP3.LUT R39, R39, 0x80000000, RZ, 0x3c, !PT ;  /* 0x8000000027273812 */ /* 0x000fe200078e3cff */
[----:B----4-:R4:W-:Y:S01]  /*3ab0*/  @P0 STG.E desc[UR8][R4.64+0x2c00], R15 ;  /* 0x002c000f04000986 */ /* 0x0109e2000c101908 */
[----:B------:R-:W-:Y:S01]  /*3ac0*/  ISETP.LT.U32.AND P0, PT, R0, UR6, PT ;  /* 0x0000000600007c0c */ /* 0x000fe2000bf01070 */
[----:B------:R-:W-:Y:S01]  /*3ad0*/  IMAD.U32 R0, RZ, RZ, UR7 ;  /* 0x00000007ff007e24 */ /* 0x000fe2000f8e00ff */
[----:B-1----:R-:W-:Y:S01]  /*3ae0*/  @P6 LOP3.LUT R11, R36, 0x80000000, RZ, 0x3c, !PT ;  /* 0x80000000240b6812 */ /* 0x002fe200078e3cff */
[----:B------:R1:W-:Y:S01]  /*3af0*/  @P1 STG.E desc[UR8][R2.64+0x3000], R35 ;  /* 0x0030002302001986 */ /* 0x0003e2000c101908 */
[----:B------:R-:W-:-:S02]  /*3b00*/  ISETP.GT.U32.AND.EX P0, PT, R6, RZ, PT, P0 ;  /* 0x000000ff0600720c */ /* 0x000fc40003f04100 */
[----:B------:R-:W-:Y:S01]  /*3b10*/  ISETP.GT.U32.AND.EX P5, PT, R0, RZ, PT, P5 ;  /* 0x000000ff0000720c */ /* 0x000fe20003fa4150 */
[----:B---3--:R1:W-:Y:S01]  /*3b20*/  @P1 STG.E desc[UR8][R4.64+0x3000], R7 ;  /* 0x0030000704001986 */ /* 0x0083e2000c101908 */
[----:B--2---:R-:W-:-:S03]  /*3b30*/  @P4 LOP3.LUT R13, R38, 0x80000000, RZ, 0x3c, !PT ;  /* 0x80000000260d4812 */ /* 0x004fc600078e3cff */
[----:B------:R1:W-:Y:S04]  /*3b40*/  @P6 STG.E desc[UR8][R2.64+0x3400], R11 ;  /* 0x0034000b02006986 */ /* 0x0003e8000c101908 */
[----:B------:R1:W-:Y:S04]  /*3b50*/  @P6 STG.E desc[UR8][R4.64+0x3400], R17 ;  /* 0x0034001104006986 */ /* 0x0003e8000c101908 */
[----:B------:R1:W-:Y:S01]  /*3b60*/  @P2 STG.E desc[UR8][R2.64+0x3800], R37 ;  /* 0x0038002502002986 */ /* 0x0003e2000c101908 */
[----:B----4-:R-:W-:-:S03]  /*3b70*/  @P5 LOP3.LUT R15, R40, 0x80000000, RZ, 0x3c, !PT ;  /* 0x80000000280f5812 */ /* 0x010fc600078e3cff */
[----:B------:R1:W-:Y:S04]  /*3b80*/  @P2 STG.E desc[UR8][R4.64+0x3800], R19 ;  /* 0x0038001304002986 */ /* 0x0003e8000c101908 */
[----:B------:R1:W-:Y:S04]  /*3b90*/  @P4 STG.E desc[UR8][R2.64+0x3c00], R13 ;  /* 0x003c000d02004986 */ /* 0x0003e8000c101908 */
[----:B0-----:R1:W-:Y:S04]  /*3ba0*/  @P4 STG.E desc[UR8][R4.64+0x3c00], R9 ;  /* 0x003c000904004986 */ /* 0x0013e8000c101908 */
[----:B------:R1:W-:Y:S04]  /*3bb0*/  @P3 STG.E desc[UR8][R2.64+0x4000], R39 ;  /* 0x0040002702003986 */ /* 0x0003e8000c101908 */
[----:B------:R1:W-:Y:S04]  /*3bc0*/  @P3 STG.E desc[UR8][R4.64+0x4000], R21 ;  /* 0x0040001504003986 */ /* 0x0003e8000c101908 */
[----:B------:R1:W-:Y:S04]  /*3bd0*/  @P5 STG.E desc[UR8][R2.64+0x4400], R15 ;  /* 0x0044000f02005986 */ /* 0x0003e8000c101908 */
[----:B------:R1:W-:Y:S01]  /*3be0*/  @P5 STG.E desc[UR8][R4.64+0x4400], R23 ;  /* 0x0044001704005986 */ /* 0x0003e2000c101908 */
[----:B------:R-:W-:Y:S05]  /*3bf0*/  @!P0 EXIT ;  /* 0x000000000000894d */ /* 0x000fea0003800000 */
[----:B------:R-:W0:Y:S01]  /*3c00*/  LDS R53, [R53+0x4800] ;  /* 0x0048000035357984 */ /* 0x000e220000000800 */
[----:B------:R-:W-:-:S05]  /*3c10*/  LOP3.LUT R41, R41, 0x80000000, RZ, 0x3c, !PT ;  /* 0x8000000029297812 */ /* 0x000fca00078e3cff */
[----:B------:R-:W-:Y:S04]  /*3c20*/  STG.E desc[UR8][R2.64+0x4800], R41 ;  /* 0x0048002902007986 */ /* 0x000fe8000c101908 */
[----:B0-----:R-:W-:Y:S01]  /*3c30*/  STG.E desc[UR8][R4.64+0x4800], R53 ;  /* 0x0048003504007986 */ /* 0x001fe2000c101908 */
[----:B------:R-:W-:Y:S05]  /*3c40*/  EXIT ;  /* 0x000000000000794d */ /* 0x000fea0003800000 */
.L_x_223:
        /* <DEDUP_REMOVED lines=11> */
.L_x_909:


//--------------------- .text._ZN3cub18CUB_300001_SM_10006detail6reduce28DeviceReduceSingleTileKernelINS2_10policy_hubIlyN4cuda3std3__44plusIlEEE10Policy1000EPlSC_iS9_llNS7_10__identityEEEvT0_T1_T2_T3_T4_T6_ --------------------------
	.section	.text._ZN3cub18CUB_300001_SM_10006detail6reduce28DeviceReduceSingleTileKernelINS2_10policy_hubIlyN4cuda3std3__44plusIlEEE10Policy1000EPlSC_iS9_llNS7_10__identityEEEvT0_T1_T2_T3_T4_T6_,"ax",@progbits
	.align	128
        .global         _ZN3cub18CUB_300001_SM_10006detail6reduce28DeviceReduceSingleTileKernelINS2_10policy_hubIlyN4cuda3std3__44plusIlEEE10Policy1000EPlSC_iS9_llNS7_10__identityEEEvT0_T1_T2_T3_T4_T6_
        .type           _ZN3cub18CUB_300001_SM_10006detail6reduce28DeviceReduceSingleTileKernelINS2_10policy_hubIlyN4cuda3std3__44plusIlEEE10Policy1000EPlSC_iS9_llNS7_10__identityEEEvT0_T1_T2_T3_T4_T6_,@function
        .size           _ZN3cub18CUB_300001_SM_10006detail6reduce28DeviceReduceSingleTileKernelINS2_10policy_hubIlyN4cuda3std3__44plusIlEEE10Policy1000EPlSC_iS9_llNS7_10__identityEEEvT0_T1_T2_T3_T4_T6_,(.L_x_910 - _ZN3cub18CUB_300001_SM_10006detail6reduce28DeviceReduceSingleTileKernelINS2_10policy_hubIlyN4cuda3std3__44plusIlEEE10Policy1000EPlSC_iS9_llNS7_10__identityEEEvT0_T1_T2_T3_T4_T6_)
        .other          _ZN3cub18CUB_300001_SM_10006detail6reduce28DeviceReduceSingleTileKernelINS2_10policy_hubIlyN4cuda3std3__44plusIlEEE10Policy1000EPlSC_iS9_llNS7_10__identityEEEvT0_T1_T2_T3_T4_T6_,@"STO_CUDA_ENTRY STV_DEFAULT"
_ZN3cub18CUB_300001_SM_10006detail6reduce28DeviceReduceSingleTileKernelINS2_10policy_hubIlyN4cuda3std3__44plusIlEEE10Policy1000EPlSC_iS9_llNS7_10__identityEEEvT0_T1_T2_T3_T4_T6_:
.text._ZN3cub18CUB_300001_SM_10006detail6reduce28DeviceReduceSingleTileKernelINS2_10policy_hubIlyN4cuda3std3__44plusIlEEE10Policy1000EPlSC_iS9_llNS7_10__identityEEEvT0_T1_T2_T3_T4_T6_:
[----:B------:R-:W-:Y:S01]  /*0000*/  LDC R1, c[0x0][0x37c] ;  /* 0x0000df00ff017b82 */ /* 0x000fe20000000800 */
[----:B------:R-:W0:Y:S01]  /*0010*/  LDCU UR4, c[0x0][0x390] ;  /* 0x00007200ff0477ac */ /* 0x000e220008000800 */
[----:B------:R-:W1:Y:S01]  /*0020*/  LDCU.64 UR6, c[0x0][0x358] ;  /* 0x00006b00ff0677ac */ /* 0x000e620008000a00 */
[----:B0-----:R-:W-:-:S05]  /*0030*/  IMAD.U32 R4, RZ, RZ, UR4 ;  /* 0x00000004ff047e24 */ /* 0x001fca000f8e00ff */
[----:B------:R-:W-:-:S13]  /*0040*/  ISETP.NE.AND P0, PT, R4, RZ, PT ;  /* 0x000000ff0400720c */ /* 0x000fda0003f05270 */
[----:B-1----:R-:W-:Y:S05]  /*0050*/  @P0 BRA `(.L_x_224) ;  /* 0x00000000001c0947 */ /* 0x002fea0003800000 */
[----:B------:R-:W0:Y:S02]  /*0060*/  S2R R0, SR_TID.X ;  /* 0x0000000000007919 */ /* 0x000e240000002100 */
[----:B0-----:R-:W-:-:S13]  /*0070*/  ISETP.NE.AND P0, PT, R0, RZ, PT ;  /* 0x000000ff0000720c */ /* 0x001fda0003f05270 */
[----:B------:R-:W-:Y:S05]  /*0080*/  @P0 EXIT ;  /* 0x000000000000094d */ /* 0x000fea0003800000 */
[----:B------:R-:W0:Y:S08]  /*0090*/  LDC.64 R2, c[0x0][0x388] ;  /* 0x0000e200ff027b82 */ /* 0x000e300000000a00 */
[----:B------:R-:W0:Y:S02]  /*00a0*/  LDC.64 R4, c[0x0][0x398] ;  /* 0x0000e600ff047b82 */ /* 0x000e240000000a00 */
[----:B0-----:R-:W-:Y:S01]  /*00b0*/  STG.E.64 desc[UR6][R2.64], R4 ;  /* 0x0000000402007986 */ /* 0x001fe2000c101b06 */
[----:B------:R-:W-:Y:S05]  /*00c0*/  EXIT ;  /* 0x000000000000794d */ /* 0x000fea0003800000 */
.L_x_224:
[----:B------:R-:W-:Y:S01]  /*00d0*/  ISETP.GT.AND P0, PT, R4, 0xdff, PT ;  /* 0x00000dff0400780c */ /* 0x000fe20003f04270 */
[----:B------:R-:W-:-:S12]  /*00e0*/  BSSY.RECONVERGENT B0, `(.L_x_225) ;  /* 0x0000256000007945 */ /* 0x000fd80003800200 */
[----:B------:R-:W-:Y:S05]  /*00f0*/  @P0 BRA `(.L_x_226) ;  /* 0x00000014004c0947 */ /* 0x000fea0003800000 */
[----:B------:R-:W0:Y:S01]  /*0100*/  S2R R5, SR_TID.X ;  /* 0x0000000000057919 */ /* 0x000e220000002100 */
[----:B------:R-:W-:Y:S01]  /*0110*/  BSSY.RECONVERGENT B1, `(.L_x_227) ;  /* 0x0000009000017945 */ /* 0x000fe20003800200 */
[----:B------:R-:W-:Y:S02]  /*0120*/  CS2R R2, SRZ ;  /* 0x0000000000027805 */ /* 0x000fe4000001ff00 */
[----:B0-----:R-:W-:Y:S01]  /*0130*/  ISETP.GE.AND P0, PT, R5, R4, PT ;  /* 0x000000040500720c */ /* 0x001fe20003f06270 */
[----:B------:R-:W-:-:S12]  /*0140*/  IMAD.MOV.U32 R7, RZ, RZ, R5 ;  /* 0x000000ffff077224 */ /* 0x000fd800078e0005 */
[----:B------:R-:W-:Y:S05]  /*0150*/  @P0 BRA `(.L_x_228) ;  /* 0x0000000000100947 */ /* 0x000fea0003800000 */
[----:B------:R-:W0:Y:S02]  /*0160*/  LDC.64 R2, c[0x0][0x380] ;  /* 0x0000e000ff027b82 */ /* 0x000e240000000a00 */
[----:B0-----:R-:W-:-:S06]  /*0170*/  IMAD.WIDE.U32 R2, R5, 0x8, R2 ;  /* 0x0000000805027825 */ /* 0x001fcc00078e0002 */
[----:B------:R-:W5:Y:S01]  /*0180*/  LDG.E.64.CONSTANT R2, desc[UR6][R2.64] ;  /* 0x0000000602027981 */ /* 0x000f62000c1e9b00 */
[----:B------:R-:W-:-:S07]  /*0190*/  VIADD R7, R5, 0x200 ;  /* 0x0000020005077836 */ /* 0x000fce0000000000 */
.L_x_228:
[----:B------:R-:W-:Y:S05]  /*01a0*/  BSYNC.RECONVERGENT B1 ;  /* 0x0000000000017941 */ /* 0x000fea0003800200 */
.L_x_227:
[----:B------:R-:W-:Y:S01]  /*01b0*/  ISETP.GE.AND P0, PT, R7, R4, PT ;  /* 0x000000040700720c */ /* 0x000fe20003f06270 */
[----:B------:R-:W-:-:S12]  /*01c0*/  BSSY.RECONVERGENT B1, `(.L_x_229) ;  /* 0x0000077000017945 */ /* 0x000fd80003800200 */
[----:B------:R-:W-:Y:S05]  /*01d0*/  @P0 BRA `(.L_x_230) ;  /* 0x0000000400d40947 */ /* 0x000fea0003800000 */
[----:B------:R-:W-:Y:S01]  /*01e0*/  LOP3.LUT R9, RZ, R7, RZ, 0x33, !PT ;  /* 0x00000007ff097212 */ /* 0x000fe200078e33ff */
[----:B------:R-:W-:Y:S04]  /*01f0*/  BSSY.RECONVERGENT B2, `(.L_x_231) ;  /* 0x0000018000027945 */ /* 0x000fe80003800200 */
[----:B------:R-:W-:-:S05]  /*0200*/  IMAD.IADD R0, R9, 0x1, R4 ;  /* 0x0000000109007824 */ /* 0x000fca00078e0204 */
[C---:B------:R-:W-:Y:S02]  /*0210*/  LOP3.LUT R6, R0.reuse, 0x600, RZ, 0xc0, !PT ;  /* 0x0000060000067812 */ /* 0x040fe400078ec0ff */
[----:B------:R-:W-:Y:S02]  /*0220*/  ISETP.GE.U32.AND P1, PT, R0, 0x600, PT ;  /* 0x000006000000780c */ /* 0x000fe40003f26070 */
[----:B------:R-:W-:-:S13]  /*0230*/  ISETP.NE.AND P0, PT, R6, 0x600, PT ;  /* 0x000006000600780c */ /* 0x000fda0003f05270 */
[----:B------:R-:W-:Y:S05]  /*0240*/  @!P0 BRA `(.L_x_232) ;  /* 0x0000000000488947 */ /* 0x000fea0003800000 */
[----:B------:R-:W0:Y:S01]  /*0250*/  LDC.64 R8, c[0x0][0x380] ;  /* 0x0000e000ff087b82 */ /* 0x000e220000000a00 */
[----:B------:R-:W-:-:S04]  /*0260*/  LEA.HI R0, R0, 0x1, RZ, 0x17 ;  /* 0x0000000100007811 */ /* 0x000fc800078fb8ff */
[----:B------:R-:W-:-:S05]  /*0270*/  LOP3.LUT R0, R0, 0x3, RZ, 0xc0, !PT ;  /* 0x0000000300007812 */ /* 0x000fca00078ec0ff */
[----:B------:R-:W-:Y:S02]  /*0280*/  IMAD.MOV R0, RZ, RZ, -R0 ;  /* 0x000000ffff007224 */ /* 0x000fe400078e0a00 */
[----:B0-----:R-:W-:-:S04]  /*0290*/  IMAD.WIDE.U32 R8, R7, 0x8, R8 ;  /* 0x0000000807087825 */ /* 0x001fc800078e0008 */
[----:B------:R-:W-:Y:S02]  /*02a0*/  IMAD.MOV.U32 R6, RZ, RZ, R8 ;  /* 0x000000ffff067224 */ /* 0x000fe400078e0008 */
[----:B------:R-:W-:-:S07]  /*02b0*/  IMAD.MOV.U32 R11, RZ, RZ, R9 ;  /* 0x000000ffff0b7224 */ /* 0x000fce00078e0009 */
.L_x_233:
[----:B------:R-:W-:Y:S02]  /*02c0*/  IMAD.MOV.U32 R8, RZ, RZ, R6 ;  /* 0x000000ffff087224 */ /* 0x000fe400078e0006 */
[----:B------:R-:W-:-:S06]  /*02d0*/  IMAD.MOV.U32 R9, RZ, RZ, R11 ;  /* 0x000000ffff097224 */ /* 0x000fcc00078e000b */
[----:B------:R-:W2:Y:S01]  /*02e0*/  LDG.E.64.CONSTANT R8, desc[UR6][R8.64] ;  /* 0x0000000608087981 */ /* 0x000ea2000c1e9b00 */
[----:B------:R-:W-:Y:S01]  /*02f0*/  VIADD R0, R0, 0x1 ;  /* 0x0000000100007836 */ /* 0x000fe20000000000 */
[----:B------:R-:W-:Y:S01]  /*0300*/  IADD3 R6, P3, PT, R6, 0x1000, RZ ;  /* 0x0000100006067810 */ /* 0x000fe20007f7e0ff */
[----:B------:R-:W-:-:S03]  /*0310*/  VIADD R7, R7, 0x200 ;  /* 0x0000020007077836 */ /* 0x000fc60000000000 */
[----:B------:R-:W-:Y:S01]  /*0320*/  ISETP.NE.AND P0, PT, R0, RZ, PT ;  /* 0x000000ff0000720c */ /* 0x000fe20003f05270 */
[----:B------:R-:W-:Y:S01]  /*0330*/  IMAD.X R11, RZ, RZ, R11, P3 ;  /* 0x000000ffff0b7224 */ /* 0x000fe200018e060b */
[----:B--2--5:R-:W-:-:S05]  /*0340*/  IADD3 R2, P2, PT, R8, R2, RZ ;  /* 0x0000000208027210 */ /* 0x024fca0007f5e0ff */
[----:B------:R-:W-:-:S06]  /*0350*/  IMAD.X R3, R9, 0x1, R3, P2 ;  /* 0x0000000109037824 */ /* 0x000fcc00010e0603 */
[----:B------:R-:W-:Y:S05]  /*0360*/  @P0 BRA `(.L_x_233) ;  /* 0xfffffffc00d40947 */ /* 0x000fea000383ffff */
.L_x_232:
[----:B------:R-:W-:Y:S05]  /*0370*/  BSYNC.RECONVERGENT B2 ;  /* 0x0000000000027941 */ /* 0x000fea0003800200 */
.L_x_231:
[----:B------:R-:W-:Y:S05]  /*0380*/  @!P1 BRA `(.L_x_230) ;  /* 0x0000000400689947 */ /* 0x000fea0003800000 */
[----:B------:R-:W-:Y:S01]  /*0390*/  IMAD.IADD R0, R4, 0x1, -R7 ;  /* 0x0000000104007824 */ /* 0x000fe200078e0a07 */
[----:B------:R-:W-:Y:S01]  /*03a0*/  BSSY.RECONVERGENT B2, `(.L_x_234) ;  /* 0x0000031000027945 */ /* 0x000fe20003800200 */
[----:B------:R-:W-:-:S03]  /*03b0*/  PLOP3.LUT P0, PT, PT, PT, PT, 0x80, 0x8 ;  /* 0x000000000008781c */ /* 0x000fc60003f0f070 */
[----:B------:R-:W-:-:S13]  /*03c0*/  ISETP.GT.AND P1, PT, R0, 0x1800, PT ;  /* 0x000018000000780c */ /* 0x000fda0003f24270 */
[----:B------:R-:W-:Y:S05]  /*03d0*/  @!P1 BRA `(.L_x_235) ;  /* 0x0000000000b49947 */ /* 0x000fea0003800000 */
[----:B------:R-:W-:Y:S01]  /*03e0*/  PLOP3.LUT P0, PT, PT, PT, PT, 0x8, 0x80 ;  /* 0x000000000080781c */ /* 0x000fe20003f0e170 */
[----:B------:R-:W-:-:S12]  /*03f0*/  VIADD R0, R4, 0xffffe800 ;  /* 0xffffe80004007836 */ /* 0x000fd80000000000 */
.L_x_236:
[----:B------:R-:W0:Y:S01]  /*0400*/  LDC.64 R44, c[0x0][0x380] ;  /* 0x0000e000ff2c7b82 */ /* 0x000e220000000a00 */
[C---:B------:R-:W-:Y:S02]  /*0410*/  VIADD R41, R7.reuse, 0x800 ;  /* 0x0000080007297836 */ /* 0x040fe40000000000 */
[C---:B------:R-:W-:Y:S02]  /*0420*/  VIADD R43, R7.reuse, 0x1000 ;  /* 0x00001000072b7836 */ /* 0x040fe40000000000 */
[----:B0-----:R-:W-:-:S05]  /*0430*/  IMAD.WIDE R28, R7, 0x8, R44 ;  /* 0x00000008071c7825 */ /* 0x001fca00078e022c */
[----:B------:R-:W2:Y:S01]  /*0440*/  LDG.E.64.CONSTANT R8, desc[UR6][R28.64] ;  /* 0x000000061c087981 */ /* 0x000ea2000c1e9b00 */
[----:B------:R-:W-:-:S03]  /*0450*/  IMAD.WIDE R40, R41, 0x8, R44 ;  /* 0x0000000829287825 */ /* 0x000fc600078e022c */
[----:B------:R-:W2:Y:S04]  /*0460*/  LDG.E.64.CONSTANT R10, desc[UR6][R28.64+0x1000] ;  /* 0x001000061c0a7981 */ /* 0x000ea8000c1e9b00 */
[----:B------:R-:W3:Y:S04]  /*0470*/  LDG.E.64.CONSTANT R12, desc[UR6][R28.64+0x2000] ;  /* 0x002000061c0c7981 */ /* 0x000ee8000c1e9b00 */
[----:B------:R-:W3:Y:S01]  /*0480*/  LDG.E.64.CONSTANT R14, desc[UR6][R28.64+0x3000] ;  /* 0x003000061c0e7981 */ /* 0x000ee2000c1e9b00 */
[----:B------:R-:W-:-:S03]  /*0490*/  IMAD.WIDE R42, R43, 0x8, R44 ;  /* 0x000000082b2a7825 */ /* 0x000fc600078e022c */
[----:B------:R-:W4:Y:S04]  /*04a0*/  LDG.E.64.CONSTANT R16, desc[UR6][R40.64] ;  /* 0x0000000628107981 */ /* 0x000f28000c1e9b00 */
[----:B------:R-:W4:Y:S04]  /*04b0*/  LDG.E.64.CONSTANT R18, desc[UR6][R40.64+0x1000] ;  /* 0x0010000628127981 */ /* 0x000f28000c1e9b00 */
[----:B------:R-:W4:Y:S04]  /*04c0*/  LDG.E.64.CONSTANT R20, desc[UR6][R40.64+0x2000] ;  /* 0x0020000628147981 */ /* 0x000f28000c1e9b00 */
[----:B------:R2:W4:Y:S01]  /*04d0*/  LDG.E.64.CONSTANT R26, desc[UR6][R40.64+0x3000] ;  /* 0x00300006281a7981 */ /* 0x000522000c1e9b00 */
[----:B------:R-:W-:-:S03]  /*04e0*/  VIADD R31, R7, 0x1800 ;  /* 0x00001800071f7836 */ /* 0x000fc60000000000 */
[----:B------:R-:W4:Y:S04]  /*04f0*/  LDG.E.64.CONSTANT R24, desc[UR6][R42.64] ;  /* 0x000000062a187981 */ /* 0x000f28000c1e9b00 */
[----:B------:R-:W4:Y:S01]  /*0500*/  LDG.E.64.CONSTANT R22, desc[UR6][R42.64+0x1000] ;  /* 0x001000062a167981 */ /* 0x000f22000c1e9b00 */
[----:B------:R-:W-:-:S03]  /*0510*/  IMAD.WIDE R44, R31, 0x8, R44 ;  /* 0x000000081f2c7825 */ /* 0x000fc600078e022c */
[----:B------:R-:W4:Y:S04]  /*0520*/  LDG.E.64.CONSTANT R28, desc[UR6][R42.64+0x2000] ;  /* 0x002000062a1c7981 */ /* 0x000f28000c1e9b00 */
[----:B------:R-:W4:Y:S04]  /*0530*/  LDG.E.64.CONSTANT R36, desc[UR6][R42.64+0x3000] ;  /* 0x003000062a247981 */ /* 0x000f28000c1e9b00 */
[----:B------:R-:W4:Y:S04]  /*0540*/  LDG.E.64.CONSTANT R34, desc[UR6][R44.64] ;  /* 0x000000062c227981 */ /* 0x000f28000c1e9b00 */
[----:B------:R-:W4:Y:S04]  /*0550*/  LDG.E.64.CONSTANT R32, desc[UR6][R44.64+0x1000] ;  /* 0x001000062c207981 */ /* 0x000f28000c1e9b00 */
[----:B------:R-:W4:Y:S04]  /*0560*/  LDG.E.64.CONSTANT R30, desc[UR6][R44.64+0x2000] ;  /* 0x002000062c1e7981 */ /* 0x000f28000c1e9b00 */
[----:B------:R-:W4:Y:S01]  /*0570*/  LDG.E.64.CONSTANT R38, desc[UR6][R44.64+0x3000] ;  /* 0x003000062c267981 */ /* 0x000f22000c1e9b00 */
[----:B------:R-:W-:Y:S01]  /*0580*/  VIADD R7, R7, 0x2000 ;  /* 0x0000200007077836 */ /* 0x000fe20000000000 */
[----:B--2--5:R-:W-:-:S04]  /*0590*/  IADD3 R41, P1, P2, R10, R8, R2 ;  /* 0x000000080a297210 */ /* 0x024fc80007a3e002 */
[----:B------:R-:W-:Y:S02]  /*05a0*/  IADD3.X R9, PT, PT, R11, R9, R3, P1, P2 ;  /* 0x000000090b097210 */ /* 0x000fe40000fe4403 */
[----:B---3--:R-:W-:-:S04]  /*05b0*/  IADD3 R41, P3, P4, R14, R12, R41 ;  /* 0x0000000c0e297210 */ /* 0x008fc80007c7e029 */
[----:B------:R-:W-:Y:S02]  /*05c0*/  IADD3.X R13, PT, PT, R15, R13, R9, P3, P4 ;  /* 0x0000000d0f0d7210 */ /* 0x000fe40001fe8409 */
[----:B----4-:R-:W-:-:S04]  /*05d0*/  IADD3 R3, P1, P2, R18, R16, R41 ;  /* 0x0000001012037210 */ /* 0x010fc80007a3e029 */
[----:B------:R-:W-:Y:S02]  /*05e0*/  IADD3.X R17, PT, PT, R19, R17, R13, P1, P2 ;  /* 0x0000001113117210 */ /* 0x000fe40000fe440d */
[----:B------:R-:W-:-:S04]  /*05f0*/  IADD3 R3, P3, P4, R26, R20, R3 ;  /* 0x000000141a037210 */ /* 0x000fc80007c7e003 */
[----:B------:R-:W-:Y:S02]  /*0600*/  IADD3.X R21, PT, PT, R27, R21, R17, P3, P4 ;  /* 0x000000151b157210 */ /* 0x000fe40001fe8411 */
[----:B------:R-:W-:-:S04]  /*0610*/  IADD3 R3, P1, P2, R22, R24, R3 ;  /* 0x0000001816037210 */ /* 0x000fc80007a3e003 */
[----:B------:R-:W-:Y:S02]  /*0620*/  IADD3.X R23, PT, PT, R23, R25, R21, P1, P2 ;  /* 0x0000001917177210 */ /* 0x000fe40000fe4415 */
[----:B------:R-:W-:-:S04]  /*0630*/  IADD3 R3, P3, P4, R36, R28, R3 ;  /* 0x0000001c24037210 */ /* 0x000fc80007c7e003 */
[----:B------:R-:W-:Y:S02]  /*0640*/  IADD3.X R29, PT, PT, R37, R29, R23, P3, P4 ;  /* 0x0000001d251d7210 */ /* 0x000fe40001fe8417 */
[----:B------:R-:W-:Y:S02]  /*0650*/  ISETP.GE.AND P3, PT, R7, R0, PT ;  /* 0x000000000700720c */ /* 0x000fe40003f66270 */
[----:B------:R-:W-:-:S04]  /*0660*/  IADD3 R3, P2, P1, R32, R34, R3 ;  /* 0x0000002220037210 */ /* 0x000fc8000795e003 */
[----:B------:R-:W-:Y:S02]  /*0670*/  IADD3 R2, P4, P5, R38, R30, R3 ;  /* 0x0000001e26027210 */ /* 0x000fe40007d9e003 */
[----:B------:R-:W-:-:S04]  /*0680*/  IADD3.X R3, PT, PT, R33, R35, R29, P2, P1 ;  /* 0x0000002321037210 */ /* 0x000fc800017e241d */
[----:B------:R-:W-:Y:S01]  /*0690*/  IADD3.X R3, PT, PT, R39, R31, R3, P4, P5 ;  /* 0x0000001f27037210 */ /* 0x000fe200027ea403 */
[----:B------:R-:W-:Y:S06]  /*06a0*/  @!P3 BRA `(.L_x_236) ;  /* 0xfffffffc0054b947 */ /* 0x000fec000383ffff */
.L_x_235:
[----:B------:R-:W-:Y:S05]  /*06b0*/  BSYNC.RECONVERGENT B2 ;  /* 0x0000000000027941 */ /* 0x000fea0003800200 */
.L_x_234:
[----:B------:R-:W-:Y:S01]  /*06c0*/  IMAD.IADD R0, R4, 0x1, -R7 ;  /* 0x0000000104007824 */ /* 0x000fe200078e0a07 */
[----:B------:R-:W-:Y:S04]  /*06d0*/  BSSY.RECONVERGENT B2, `(.L_x_237) ;  /* 0x0000019000027945 */ /* 0x000fe80003800200 */
[----:B------:R-:W-:-:S13]  /*06e0*/  ISETP.GT.AND P1, PT, R0, 0x800, PT ;  /* 0x000008000000780c */ /* 0x000fda0003f24270 */
[----:B------:R-:W-:Y:S05]  /*06f0*/  @!P1 BRA `(.L_x_238) ;  /* 0x0000000000589947 */ /* 0x000fea0003800000 */
[----:B------:R-:W0:Y:S01]  /*0700*/  LDC.64 R18, c[0x0][0x380] ;  /* 0x0000e000ff127b82 */ /* 0x000e220000000a00 */
[C---:B------:R-:W-:Y:S02]  /*0710*/  VIADD R15, R7.reuse, 0x800 ;  /* 0x00000800070f7836 */ /* 0x040fe40000000000 */
[----:B0-----:R-:W-:-:S05]  /*0720*/  IMAD.WIDE R8, R7, 0x8, R18 ;  /* 0x0000000807087825 */ /* 0x001fca00078e0212 */
[----:B------:R-:W2:Y:S01]  /*0730*/  LDG.E.64.CONSTANT R10, desc[UR6][R8.64] ;  /* 0x00000006080a7981 */ /* 0x000ea2000c1e9b00 */
[----:B------:R-:W-:-:S03]  /*0740*/  IMAD.WIDE R18, R15, 0x8, R18 ;  /* 0x000000080f127825 */ /* 0x000fc600078e0212 */
[----:B------:R-:W2:Y:S04]  /*0750*/  LDG.E.64.CONSTANT R12, desc[UR6][R8.64+0x1000] ;  /* 0x00100006080c7981 */ /* 0x000ea8000c1e9b00 */
[----:B------:R-:W3:Y:S04]  /*0760*/  LDG.E.64.CONSTANT R14, desc[UR6][R8.64+0x2000] ;  /* 0x00200006080e7981 */ /* 0x000ee8000c1e9b00 */
[----:B------:R-:W3:Y:S04]  /*0770*/  LDG.E.64.CONSTANT R16, desc[UR6][R8.64+0x3000] ;  /* 0x0030000608107981 */ /* 0x000ee8000c1e9b00 */
[----:B------:R-:W4:Y:S04]  /*0780*/  LDG.E.64.CONSTANT R20, desc[UR6][R18.64] ;  /* 0x0000000612147981 */ /* 0x000f28000c1e9b00 */
[----:B------:R-:W4:Y:S04]  /*0790*/  LDG.E.64.CONSTANT R22, desc[UR6][R18.64+0x1000] ;  /* 0x0010000612167981 */ /* 0x000f28000c1e9b00 */
[----:B------:R-:W4:Y:S04]  /*07a0*/  LDG.E.64.CONSTANT R24, desc[UR6][R18.64+0x2000] ;  /* 0x0020000612187981 */ /* 0x000f28000c1e9b00 */
[----:B------:R-:W4:Y:S01]  /*07b0*/  LDG.E.64.CONSTANT R26, desc[UR6][R18.64+0x3000] ;  /* 0x00300006121a7981 */ /* 0x000f22000c1e9b00 */
[----:B------:R-:W-:Y:S01]  /*07c0*/  VIADD R7, R7, 0x1000 ;  /* 0x0000100007077836 */ /* 0x000fe20000000000 */
[----:B--2--5:R-:W-:-:S04]  /*07d0*/  IADD3 R29, P0, P1, R12, R10, R2 ;  /* 0x0000000a0c1d7210 */ /* 0x024fc8000791e002 */
[----:B------:R-:W-:Y:S02]  /*07e0*/  IADD3.X R11, PT, PT, R13, R11, R3, P0, P1 ;  /* 0x0000000b0d0b7210 */ /* 0x000fe400007e2403 */
[----:B------:R-:W-:Y:S02]  /*07f0*/  PLOP3.LUT P0, PT, PT, PT, PT, 0x8, 0x80 ;  /* 0x000000000080781c */ /* 0x000fe40003f0e170 */
[----:B---3--:R-:W-:-:S04]  /*0800*/  IADD3 R29, P2, P3, R16, R14, R29 ;  /* 0x0000000e101d7210 */ /* 0x008fc80007b5e01d */
[----:B------:R-:W-:Y:S02]  /*0810*/  IADD3.X R15, PT, PT, R17, R15, R11, P2, P3 ;  /* 0x0000000f110f7210 */ /* 0x000fe400017e640b */
[----:B----4-:R-:W-:-:S04]  /*0820*/  IADD3 R3, P1, P4, R22, R20, R29 ;  /* 0x0000001416037210 */ /* 0x010fc80007c3e01d */
[----:B------:R-:W-:Y:S02]  /*0830*/  IADD3 R2, P2, P3, R26, R24, R3 ;  /* 0x000000181a027210 */ /* 0x000fe40007b5e003 */
[----:B------:R-:W-:-:S04]  /*0840*/  IADD3.X R3, PT, PT, R23, R21, R15, P1, P4 ;  /* 0x0000001517037210 */ /* 0x000fc80000fe840f */
[----:B------:R-:W-:-:S07]  /*0850*/  IADD3.X R3, PT, PT, R27, R25, R3, P2, P3 ;  /* 0x000000191b037210 */ /* 0x000fce00017e6403 */
.L_x_238:
[----:B------:R-:W-:Y:S05]  /*0860*/  BSYNC.RECONVERGENT B2 ;  /* 0x0000000000027941 */ /* 0x000fea0003800200 */
.L_x_237:
[----:B------:R-:W-:-:S13]  /*0870*/  ISETP.LT.OR P0, PT, R7, R4, P0 ;  /* 0x000000040700720c */ /* 0x000fda0000701670 */
[----:B------:R-:W-:Y:S05]  /*0880*/  @!P0 BRA `(.L_x_230) ;  /* 0x0000000000288947 */ /* 0x000fea0003800000 */
[----:B------:R-:W0:Y:S02]  /*0890*/  LDC.64 R8, c[0x0][0x380] ;  /* 0x0000e000ff087b82 */ /* 0x000e240000000a00 */
[----:B0-----:R-:W-:-:S05]  /*08a0*/  IMAD.WIDE R6, R7, 0x8, R8 ;  /* 0x0000000807067825 */ /* 0x001fca00078e0208 */
[----:B------:R-:W2:Y:S04]  /*08b0*/  LDG.E.64.CONSTANT R8, desc[UR6][R6.64] ;  /* 0x0000000606087981 */ /* 0x000ea8000c1e9b00 */
[----:B------:R-:W2:Y:S04]  /*08c0*/  LDG.E.64.CONSTANT R10, desc[UR6][R6.64+0x1000] ;  /* 0x00100006060a7981 */ /* 0x000ea8000c1e9b00 */
[----:B------:R-:W3:Y:S04]  /*08d0*/  LDG.E.64.CONSTANT R12, desc[UR6][R6.64+0x2000] ;  /* 0x00200006060c7981 */ /* 0x000ee8000c1e9b00 */
[----:B------:R-:W3:Y:S01]  /*08e0*/  LDG.E.64.CONSTANT R14, desc[UR6][R6.64+0x3000] ;  /* 0x00300006060e7981 */ /* 0x000ee2000c1e9b00 */
[----:B--2--5:R-:W-:-:S04]  /*08f0*/  IADD3 R17, P0, P1, R10, R8, R2 ;  /* 0x000000080a117210 */ /* 0x024fc8000791e002 */
[----:B------:R-:W-:Y:S02]  /*0900*/  IADD3.X R3, PT, PT, R11, R9, R3, P0, P1 ;  /* 0x000000090b037210 */ /* 0x000fe400007e2403 */
[----:B---3--:R-:W-:-:S04]  /*0910*/  IADD3 R2, P2, P3, R14, R12, R17 ;  /* 0x0000000c0e027210 */ /* 0x008fc80007b5e011 */
[----:B------:R-:W-:-:S09]  /*0920*/  IADD3.X R3, PT, PT, R15, R13, R3, P2, P3 ;  /* 0x0000000d0f037210 */ /* 0x000fd200017e6403 */
.L_x_230:
[----:B------:R-:W-:Y:S05]  /*0930*/  BSYNC.RECONVERGENT B1 ;  /* 0x0000000000017941 */ /* 0x000fea0003800200 */
.L_x_229:
[----:B------:R-:W-:-:S13]  /*0940*/  ISETP.GE.AND P0, PT, R4, 0x200, PT ;  /* 0x000002000400780c */ /* 0x000fda0003f06270 */
[----:B------:R-:W-:Y:S05]  /*0950*/  @!P0 BRA `(.L_x_239) ;  /* 0x00000004002c8947 */ /* 0x000fea0003800000 */
[----:B------:R-:W0:Y:S01]  /*0960*/  S2R R8, SR_LANEID ;  /* 0x0000000000087919 */ /* 0x000e220000000000 */
[----:B-----5:R-:W1:Y:S04]  /*0970*/  SHFL.DOWN PT, R0, R2, 0x1, 0x1f ;  /* 0x08201f0002007f89 */ /* 0x020e6800000e0000 */
[----:B------:R-:W2:Y:S01]  /*0980*/  SHFL.DOWN PT, R4, R3, 0x1, 0x1f ;  /* 0x08201f0003047f89 */ /* 0x000ea200000e0000 */
[----:B0-----:R-:W-:-:S04]  /*0990*/  ISETP.GT.AND P0, PT, R8, 0x1e, PT ;  /* 0x0000001e0800780c */ /* 0x001fc80003f04270 */
[----:B-1----:R-:W-:Y:S02]  /*09a0*/  SEL R9, R0, RZ, !P0 ;  /* 0x000000ff00097207 */ /* 0x002fe40004000000 */
[----:B--2---:R-:W-:Y:S02]  /*09b0*/  SEL R4, R4, RZ, !P0 ;  /* 0x000000ff04047207 */ /* 0x004fe40004000000 */
[----:B------:R-:W-:-:S05]  /*09c0*/  IADD3 R9, P0, PT, R2, R9, RZ ;  /* 0x0000000902097210 */ /* 0x000fca0007f1e0ff */
[----:B------:R-:W-:Y:S01]  /*09d0*/  IMAD.X R6, R3, 0x1, R4, P0 ;  /* 0x0000000103067824 */ /* 0x000fe200000e0604 */
[----:B------:R-:W0:Y:S01]  /*09e0*/  SHFL.DOWN PT, R0, R9, 0x2, 0x1f ;  /* 0x08401f0009007f89 */ /* 0x000e2200000e0000 */
[----:B------:R-:W-:-:S03]  /*09f0*/  ISETP.GT.AND P0, PT, R8, 0x1d, PT ;  /* 0x0000001d0800780c */ /* 0x000fc60003f04270 */
[----:B------:R-:W1:Y:S01]  /*0a00*/  SHFL.DOWN PT, R4, R6, 0x2, 0x1f ;  /* 0x08401f0006047f89 */ /* 0x000e6200000e0000 */
[----:B0-----:R-:W-:-:S04]  /*0a10*/  SEL R0, R0, RZ, !P0 ;  /* 0x000000ff00007207 */ /* 0x001fc80004000000 */
[----:B------:R-:W-:Y:S02]  /*0a20*/  IADD3 R7, P1, PT, R0, R9, RZ ;  /* 0x0000000900077210 */ /* 0x000fe40007f3e0ff */
[----:B-1----:R-:W-:Y:S02]  /*0a30*/  SEL R3, R4, RZ, !P0 ;  /* 0x000000ff04037207 */ /* 0x002fe40004000000 */
[----:B------:R-:W-:Y:S01]  /*0a40*/  ISETP.GT.AND P0, PT, R8, 0x1b, PT ;  /* 0x0000001b0800780c */ /* 0x000fe20003f04270 */
[----:B------:R-:W0:Y:S02]  /*0a50*/  SHFL.DOWN PT, R0, R7, 0x4, 0x1f ;  /* 0x08801f0007007f89 */ /* 0x000e2400000e0000 */
[----:B------:R-:W-:-:S05]  /*0a60*/  IMAD.X R3, R3, 0x1, R6, P1 ;  /* 0x0000000103037824 */ /* 0x000fca00008e0606 */
[----:B------:R-:W1:Y:S01]  /*0a70*/  SHFL.DOWN PT, R2, R3, 0x4, 0x1f ;  /* 0x08801f0003027f89 */ /* 0x000e6200000e0000 */
[----:B0-----:R-:W-:-:S04]  /*0a80*/  SEL R0, R0, RZ, !P0 ;  /* 0x000000ff00007207 */ /* 0x001fc80004000000 */
[----:B------:R-:W-:Y:S02]  /*0a90*/  IADD3 R11, P1, PT, R0, R7, RZ ;  /* 0x00000007000b7210 */ /* 0x000fe40007f3e0ff */
[----:B-1----:R-:W-:-:S03]  /*0aa0*/  SEL R2, R2, RZ, !P0 ;  /* 0x000000ff02027207 */ /* 0x002fc60004000000 */
[----:B------:R-:W0:Y:S01]  /*0ab0*/  SHFL.DOWN PT, R0, R11, 0x8, 0x1f ;  /* 0x09001f000b007f89 */ /* 0x000e2200000e0000 */
[----:B------:R-:W-:Y:S01]  /*0ac0*/  ISETP.GT.AND P0, PT, R8, 0x17, PT ;  /* 0x000000170800780c */ /* 0x000fe20003f04270 */
[----:B------:R-:W-:Y:S01]  /*0ad0*/  IMAD.X R13, R2, 0x1, R3, P1 ;  /* 0x00000001020d7824 */ /* 0x000fe200008e0603 */
[----:B------:R-:W-:-:S04]  /*0ae0*/  ISETP.NE.AND P1, PT, R8, RZ, PT ;  /* 0x000000ff0800720c */ /* 0x000fc80003f25270 */
[----:B------:R-:W1:Y:S09]  /*0af0*/  SHFL.DOWN PT, R2, R13, 0x8, 0x1f ;  /* 0x09001f000d027f89 */ /* 0x000e7200000e0000 */
[----:B------:R-:W2:Y:S01]  /*0b00*/  @!P1 S2R R7, SR_CgaCtaId ;  /* 0x0000000000079919 */ /* 0x000ea20000008800 */
[----:B0-----:R-:W-:-:S04]  /*0b10*/  SEL R0, R0, RZ, !P0 ;  /* 0x000000ff00007207 */ /* 0x001fc80004000000 */
[----:B------:R-:W-:Y:S02]  /*0b20*/  IADD3 R9, P2, PT, R0, R11, RZ ;  /* 0x0000000b00097210 */ /* 0x000fe40007f5e0ff */
[----:B-1----:R-:W-:-:S03]  /*0b30*/  SEL R2, R2, RZ, !P0 ;  /* 0x000000ff02027207 */ /* 0x002fc60004000000 */
[----:B------:R-:W0:Y:S01]  /*0b40*/  SHFL.DOWN PT, R0, R9, 0x10, 0x1f ;  /* 0x0a001f0009007f89 */ /* 0x000e2200000e0000 */
[----:B------:R-:W-:Y:S01]  /*0b50*/  ISETP.GT.AND P0, PT, R8, 0xf, PT ;  /* 0x0000000f0800780c */ /* 0x000fe20003f04270 */
[----:B------:R-:W-:Y:S01]  /*0b60*/  IMAD.X R6, R2, 0x1, R13, P2 ;  /* 0x0000000102067824 */ /* 0x000fe200010e060d */
[----:B------:R-:W-:-:S04]  /*0b70*/  @!P1 MOV R2, 0x400 ;  /* 0x0000040000029802 */ /* 0x000fc80000000f00 */
[----:B------:R-:W1:Y:S01]  /*0b80*/  SHFL.DOWN PT, R3, R6, 0x10, 0x1f ;  /* 0x0a001f0006037f89 */ /* 0x000e6200000e0000 */
[----:B--2---:R-:W-:Y:S02]  /*0b90*/  @!P1 LEA R7, R7, R2, 0x18 ;  /* 0x0000000207079211 */ /* 0x004fe400078ec0ff */
[----:B0-----:R-:W-:Y:S02]  /*0ba0*/  SEL R4, R0, RZ, !P0 ;  /* 0x000000ff00047207 */ /* 0x001fe40004000000 */
[----:B------:R-:W-:Y:S02]  /*0bb0*/  @!P1 SHF.R.U32.HI R0, RZ, 0x2, R5 ;  /* 0x00000002ff009819 */ /* 0x000fe40000011605 */
[----:B------:R-:W-:Y:S02]  /*0bc0*/  IADD3 R2, P2, PT, R4, R9, RZ ;  /* 0x0000000904027210 */ /* 0x000fe40007f5e0ff */
[----:B------:R-:W-:Y:S02]  /*0bd0*/  @!P1 LOP3.LUT R0, R0, 0xf8, RZ, 0xc0, !PT ;  /* 0x000000f800009812 */ /* 0x000fe400078ec0ff */
[----:B-1----:R-:W-:-:S02]  /*0be0*/  SEL R3, R3, RZ, !P0 ;  /* 0x000000ff03037207 */ /* 0x002fc40004000000 */
[----:B------:R-:W-:Y:S01]  /*0bf0*/  ISETP.NE.AND P0, PT, R5, RZ, PT ;  /* 0x000000ff0500720c */ /* 0x000fe20003f05270 */
[----:B------:R-:W-:Y:S02]  /*0c00*/  @!P1 IMAD.IADD R7, R0, 0x1, R7 ;  /* 0x0000000100079824 */ /* 0x000fe400078e0207 */
[----:B------:R-:W-:-:S05]  /*0c10*/  IMAD.X R3, R3, 0x1, R6, P2 ;  /* 0x0000000103037824 */ /* 0x000fca00010e0606 */
[----:B------:R2:W-:Y:S01]  /*0c20*/  @!P1 STS.64 [R7+0x10], R2 ;  /* 0x0000100207009388 */ /* 0x0005e20000000a00 */
[----:B------:R-:W-:Y:S06]  /*0c30*/  BAR.SYNC.DEFER_BLOCKING 0x0 ;  /* 0x0000000000007b1d */ /* 0x000fec0000010000 */
[----:B------:R-:W-:Y:S05]  /*0c40*/  @P0 BRA `(.L_x_240) ;  /* 0x00000018007c0947 */ /* 0x000fea0003800000 */
[----:B------:R-:W0:Y:S01]  /*0c50*/  S2UR UR5, SR_CgaCtaId ;  /* 0x00000000000579c3 */ /* 0x000e220000008800 */
[----:B------:R-:W-:Y:S02]  /*0c60*/  UMOV UR4, 0x400 ;  /* 0x0000040000047882 */ /* 0x000fe40000000000 */
[----:B0-----:R-:W-:-:S09]  /*0c70*/  ULEA UR4, UR5, UR4, 0x18 ;  /* 0x0000000405047291 */ /* 0x001fd2000f8ec0ff */
[----:B------:R-:W-:Y:S04]  /*0c80*/  LDS.64 R32, [UR4+0x18] ;  /* 0x00001804ff207984 */ /* 0x000fe80008000a00 */
[----:B------:R-:W0:Y:S04]  /*0c90*/  LDS.128 R28, [UR4+0x20] ;  /* 0x00002004ff1c7984 */ /* 0x000e280008000c00 */
[----:B------:R-:W1:Y:S04]  /*0ca0*/  LDS.128 R24, [UR4+0x30] ;  /* 0x00003004ff187984 */ /* 0x000e680008000c00 */
[----:B------:R-:W3:Y:S04]  /*0cb0*/  LDS.128 R20, [UR4+0x40] ;  /* 0x00004004ff147984 */ /* 0x000ee80008000c00 */
[----:B------:R-:W4:Y:S04]  /*0cc0*/  LDS.128 R16, [UR4+0x50] ;  /* 0x00005004ff107984 */ /* 0x000f280008000c00 */
[----:B------:R-:W5:Y:S04]  /*0cd0*/  LDS.128 R12, [UR4+0x60] ;  /* 0x00006004ff0c7984 */ /* 0x000f680008000c00 */
[----:B------:R-:W5:Y:S04]  /*0ce0*/  LDS.128 R8, [UR4+0x70] ;  /* 0x00007004ff087984 */ /* 0x000f680008000c00 */
[----:B--2---:R-:W2:Y:S01]  /*0cf0*/  LDS.128 R4, [UR4+0x80] ;  /* 0x00008004ff047984 */ /* 0x004ea20008000c00 */
[----:B0-----:R-:W-:-:S04]  /*0d00*/  IADD3 R35, P1, P2, R28, R32, R2 ;  /* 0x000000201c237210 */ /* 0x001fc80007a3e002 */
[----:B-1----:R-:W-:Y:S02]  /*0d10*/  IADD3 R35, P3, P4, R24, R35, R30 ;  /* 0x0000002318237210 */ /* 0x002fe40007c7e01e */
[----:B------:R-:W-:Y:S02]  /*0d20*/  IADD3.X R29, PT, PT, R29, R33, R3, P1, P2 ;  /* 0x000000211d1d7210 */ /* 0x000fe40000fe4403 */
[----:B---3--:R-:W-:Y:S02]  /*0d30*/  IADD3 R3, P1, P2, R20, R35, R26 ;  /* 0x0000002314037210 */ /* 0x008fe40007a3e01a */
[----:B------:R-:W-:Y:S02]  /*0d40*/  IADD3.X R25, PT, PT, R25, R29, R31, P3, P4 ;  /* 0x0000001d19197210 */ /* 0x000fe40001fe841f */
[----:B----4-:R-:W-:Y:S02]  /*0d50*/  IADD3 R3, P3, P4, R16, R3, R22 ;  /* 0x0000000310037210 */ /* 0x010fe40007c7e016 */
[----:B------:R-:W-:-:S02]  /*0d60*/  IADD3.X R21, PT, PT, R21, R25, R27, P1, P2 ;  /* 0x0000001915157210 */ /* 0x000fc40000fe441b */
[----:B-----5:R-:W-:Y:S02]  /*0d70*/  IADD3 R3, P1, P2, R12, R3, R18 ;  /* 0x000000030c037210 */ /* 0x020fe40007a3e012 */
[----:B------:R-:W-:Y:S02]  /*0d80*/  IADD3.X R17, PT, PT, R17, R21, R23, P3, P4 ;  /* 0x0000001511117210 */ /* 0x000fe40001fe8417 */
[----:B------:R-:W-:Y:S02]  /*0d90*/  IADD3 R3, P3, P4, R8, R3, R14 ;  /* 0x0000000308037210 */ /* 0x000fe40007c7e00e */
[----:B------:R-:W-:Y:S02]  /*0da0*/  IADD3.X R13, PT, PT, R13, R17, R19, P1, P2 ;  /* 0x000000110d0d7210 */ /* 0x000fe40000fe4413 */
[----:B--2---:R-:W-:Y:S02]  /*0db0*/  IADD3 R3, P1, P2, R4, R3, R10 ;  /* 0x0000000304037210 */ /* 0x004fe40007a3e00a */
[----:B------:R-:W-:-:S02]  /*0dc0*/  IADD3.X R9, PT, PT, R9, R13, R15, P3, P4 ;  /* 0x0000000d09097210 */ /* 0x000fc40001fe840f */
[----:B------:R-:W-:Y:S02]  /*0dd0*/  IADD3 R2, P3, PT, R3, R6, RZ ;  /* 0x0000000603027210 */ /* 0x000fe40007f7e0ff */
[----:B------:R-:W-:-:S05]  /*0de0*/  IADD3.X R3, PT, PT, R5, R9, R11, P1, P2 ;  /* 0x0000000905037210 */ /* 0x000fca0000fe440b */
[----:B------:R-:W-:Y:S01]  /*0df0*/  IMAD.X R3, R3, 0x1, R7, P3 ;  /* 0x0000000103037824 */ /* 0x000fe200018e0607 */
[----:B------:R-:W-:Y:S06]  /*0e00*/  BRA `(.L_x_240) ;  /* 0x00000018000c7947 */ /* 0x000fec0003800000 */
.L_x_239:
[----:B------:R-:W-:Y:S01]  /*0e10*/  LOP3.LUT R0, R5, 0x3e0, RZ, 0xc0, !PT ;  /* 0x000003e005007812 */ /* 0x000fe200078ec0ff */
[----:B------:R-:W0:Y:S03]  /*0e20*/  S2R R12, SR_LANEID ;  /* 0x00000000000c7919 */ /* 0x000e260000000000 */
[----:B------:R-:W-:Y:S01]  /*0e30*/  LOP3.LUT R9, RZ, R0, RZ, 0x33, !PT ;  /* 0x00000000ff097212 */ /* 0x000fe200078e33ff */
[----:B------:R-:W-:-:S04]  /*0e40*/  VIADD R7, R0, 0x20 ;  /* 0x0000002000077836 */ /* 0x000fc80000000000 */
[----:B------:R-:W-:Y:S01]  /*0e50*/  IMAD.IADD R9, R9, 0x1, R4 ;  /* 0x0000000109097824 */ /* 0x000fe200078e0204 */
[----:B------:R-:W-:-:S04]  /*0e60*/  ISETP.GT.AND P0, PT, R7, R4, PT ;  /* 0x000000040700720c */ /* 0x000fc80003f04270 */
[----:B------:R-:W-:-:S05]  /*0e70*/  SEL R9, R9, 0x1f, P0 ;  /* 0x0000001f09097807 */ /* 0x000fca0000000000 */
[----:B-----5:R-:W1:Y:S04]  /*0e80*/  SHFL.DOWN PT, R0, R2, 0x1, R9 ;  /* 0x0820000002007989 */ /* 0x020e6800000e0009 */
[----:B------:R-:W2:Y:S01]  /*0e90*/  SHFL.DOWN PT, R6, R3, 0x1, R9 ;  /* 0x0820000003067989 */ /* 0x000ea200000e0009 */
[C---:B0-----:R-:W-:Y:S01]  /*0ea0*/  ISETP.GE.AND P0, PT, R12.reuse, R9, PT ;  /* 0x000000090c00720c */ /* 0x041fe20003f06270 */
[C---:B------:R-:W-:Y:S01]  /*0eb0*/  VIADD R8, R12.reuse, 0x2 ;  /* 0x000000020c087836 */ /* 0x040fe20000000000 */
[----:B------:R-:W-:Y:S02]  /*0ec0*/  ISETP.NE.AND P2, PT, R12, RZ, PT ;  /* 0x000000ff0c00720c */ /* 0x000fe40003f45270 */
[----:B-1----:R-:W-:Y:S02]  /*0ed0*/  SEL R7, R0, RZ, !P0 ;  /* 0x000000ff00077207 */ /* 0x002fe40004000000 */
[----:B--2---:R-:W-:-:S02]  /*0ee0*/  SEL R6, R6, RZ, !P0 ;  /* 0x000000ff06067207 */ /* 0x004fc40004000000 */
[----:B------:R-:W-:-:S05]  /*0ef0*/  IADD3 R7, P0, PT, R2, R7, RZ ;  /* 0x0000000702077210 */ /* 0x000fca0007f1e0ff */
[----:B------:R-:W-:Y:S01]  /*0f00*/  IMAD.X R11, R3, 0x1, R6, P0 ;  /* 0x00000001030b7824 */ /* 0x000fe200000e0606 */
[----:B------:R-:W0:Y:S01]  /*0f10*/  SHFL.DOWN PT, R0, R7, 0x2, R9 ;  /* 0x0840000007007989 */ /* 0x000e2200000e0009 */
[----:B------:R-:W-:-:S03]  /*0f20*/  ISETP.GT.AND P0, PT, R8, R9, PT ;  /* 0x000000090800720c */ /* 0x000fc60003f04270 */
[----:B------:R-:W1:Y:S01]  /*0f30*/  SHFL.DOWN PT, R6, R11, 0x2, R9 ;  /* 0x084000000b067989 */ /* 0x000e6200000e0009 */
[----:B0-----:R-:W-:-:S04]  /*0f40*/  SEL R0, R0, RZ, !P0 ;  /* 0x000000ff00007207 */ /* 0x001fc80004000000 */
[----:B------:R-:W-:Y:S02]  /*0f50*/  IADD3 R8, P1, PT, R0, R7, RZ ;  /* 0x0000000700087210 */ /* 0x000fe40007f3e0ff */
[----:B-1----:R-:W-:-:S03]  /*0f60*/  SEL R6, R6, RZ, !P0 ;  /* 0x000000ff06067207 */ /* 0x002fc60004000000 */
[----:B------:R-:W0:Y:S02]  /*0f70*/  SHFL.DOWN PT, R0, R8, 0x4, R9 ;  /* 0x0880000008007989 */ /* 0x000e2400000e0009 */
[----:B------:R-:W-:Y:S02]  /*0f80*/  IMAD.X R10, R6, 0x1, R11, P1 ;  /* 0x00000001060a7824 */ /* 0x000fe400008e060b */
[----:B------:R-:W-:Y:S01]  /*0f90*/  VIADD R6, R12, 0x4 ;  /* 0x000000040c067836 */ /* 0x000fe20000000000 */
[----:B------:R-:W1:Y:S02]  /*0fa0*/  @!P2 S2R R11, SR_CgaCtaId ;  /* 0x00000000000ba919 */ /* 0x000e640000008800 */
[----:B------:R-:W2:Y:S02]  /*0fb0*/  SHFL.DOWN PT, R2, R10, 0x4, R9 ;  /* 0x088000000a027989 */ /* 0x000ea400000e0009 */
[----:B------:R-:W-:Y:S01]  /*0fc0*/  ISETP.GT.AND P0, PT, R6, R9, PT ;  /* 0x000000090600720c */ /* 0x000fe20003f04270 */
[----:B------:R-:W-:-:S03]  /*0fd0*/  VIADD R6, R12, 0x8 ;  /* 0x000000080c067836 */ /* 0x000fc60000000000 */
[----:B0-----:R-:W-:-:S04]  /*0fe0*/  SEL R0, R0, RZ, !P0 ;  /* 0x000000ff00007207 */ /* 0x001fc80004000000 */
[----:B------:R-:W-:Y:S02]  /*0ff0*/  IADD3 R3, P1, PT, R0, R8, RZ ;  /* 0x0000000800037210 */ /* 0x000fe40007f3e0ff */
[----:B--2---:R-:W-:-:S03]  /*1000*/  SEL R2, R2, RZ, !P0 ;  /* 0x000000ff02027207 */ /* 0x004fc60004000000 */
[----:B------:R-:W0:Y:S01]  /*1010*/  SHFL.DOWN PT, R0, R3, 0x8, R9 ;  /* 0x0900000003007989 */ /* 0x000e2200000e0009 */
[----:B------:R-:W-:Y:S01]  /*1020*/  ISETP.GT.AND P0, PT, R6, R9, PT ;  /* 0x000000090600720c */ /* 0x000fe20003f04270 */
[----:B------:R-:W-:-:S05]  /*1030*/  IMAD.X R7, R2, 0x1, R10, P1 ;  /* 0x0000000102077824 */ /* 0x000fca00008e060a */
[----:B------:R-:W2:Y:S01]  /*1040*/  SHFL.DOWN PT, R2, R7, 0x8, R9 ;  /* 0x0900000007027989 */ /* 0x000ea200000e0009 */
[----:B0-----:R-:W-:-:S04]  /*1050*/  SEL R0, R0, RZ, !P0 ;  /* 0x000000ff00007207 */ /* 0x001fc80004000000 */
[----:B------:R-:W-:Y:S02]  /*1060*/  IADD3 R6, P1, PT, R0, R3, RZ ;  /* 0x0000000300067210 */ /* 0x000fe40007f3e0ff */
[----:B--2---:R-:W-:-:S03]  /*1070*/  SEL R2, R2, RZ, !P0 ;  /* 0x000000ff02027207 */ /* 0x004fc60004000000 */
[----:B------:R-:W0:Y:S02]  /*1080*/  SHFL.DOWN PT, R0, R6, 0x10, R9 ;  /* 0x0a00000006007989 */ /* 0x000e2400000e0009 */
[----:B------:R-:W-:Y:S01]  /*1090*/  IMAD.X R8, R2, 0x1, R7, P1 ;  /* 0x0000000102087824 */ /* 0x000fe200008e0607 */
[----:B------:R-:W-:Y:S01]  /*10a0*/  @!P2 SHF.R.U32.HI R7, RZ, 0x2, R5 ;  /* 0x00000002ff07a819 */ /* 0x000fe20000011605 */
[----:B------:R-:W-:-:S03]  /*10b0*/  VIADD R2, R12, 0x10 ;  /* 0x000000100c027836 */ /* 0x000fc60000000000 */
[----:B------:R-:W2:Y:S01]  /*10c0*/  SHFL.DOWN PT, R3, R8, 0x10, R9 ;  /* 0x0a00000008037989 */ /* 0x000ea200000e0009 */
[----:B------:R-:W-:Y:S02]  /*10d0*/  @!P2 LOP3.LUT R7, R7, 0xf8, RZ, 0xc0, !PT ;  /* 0x000000f80707a812 */ /* 0x000fe400078ec0ff */
[----:B------:R-:W-:Y:S02]  /*10e0*/  ISETP.GT.AND P0, PT, R2, R9, PT ;  /* 0x000000090200720c */ /* 0x000fe40003f04270 */
[----:B------:R-:W-:-:S04]  /*10f0*/  @!P2 MOV R2, 0x400 ;  /* 0x000004000002a802 */ /* 0x000fc80000000f00 */
[----:B-1----:R-:W-:-:S05]  /*1100*/  @!P2 LEA R10, R11, R2, 0x18 ;  /* 0x000000020b0aa211 */ /* 0x002fca00078ec0ff */
[----:B------:R-:W-:Y:S01]  /*1110*/  @!P2 IMAD.IADD R7, R7, 0x1, R10 ;  /* 0x000000010707a824 */ /* 0x000fe200078e020a */
[----:B0-----:R-:W-:-:S04]  /*1120*/  SEL R0, R0, RZ, !P0 ;  /* 0x000000ff00007207 */ /* 0x001fc80004000000 */
[----:B------:R-:W-:Y:S02]  /*1130*/  IADD3 R2, P1, PT, R0, R6, RZ ;  /* 0x0000000600027210 */ /* 0x000fe40007f3e0ff */
[----:B--2---:R-:W-:Y:S02]  /*1140*/  SEL R3, R3, RZ, !P0 ;  /* 0x000000ff03037207 */ /* 0x004fe40004000000 */
[----:B------:R-:W-:-:S03]  /*1150*/  ISETP.NE.AND P0, PT, R5, RZ, PT ;  /* 0x000000ff0500720c */ /* 0x000fc60003f05270 */
[----:B------:R-:W-:-:S05]  /*1160*/  IMAD.X R3, R3, 0x1, R8, P1 ;  /* 0x0000000103037824 */ /* 0x000fca00008e0608 */
[----:B------:R1:W-:Y:S01]  /*1170*/  @!P2 STS.64 [R7+0x10], R2 ;  /* 0x000010020700a388 */ /* 0x0003e20000000a00 */
[----:B------:R-:W-:Y:S06]  /*1180*/  BAR.SYNC.DEFER_BLOCKING 0x0 ;  /* 0x0000000000007b1d */ /* 0x000fec0000010000 */
[----:B------:R-:W-:Y:S05]  /*1190*/  @P0 BRA `(.L_x_240) ;  /* 0x0000001400280947 */ /* 0x000fea0003800000 */
[----:B------:R-:W0:Y:S01]  /*11a0*/  S2UR UR5, SR_CgaCtaId ;  /* 0x00000000000579c3 */ /* 0x000e220000008800 */
[----:B------:R-:W-:Y:S01]  /*11b0*/  UMOV UR4, 0x400 ;  /* 0x0000040000047882 */ /* 0x000fe20000000000 */
[C---:B------:R-:W-:Y:S02]  /*11c0*/  ISETP.GT.AND P2, PT, R4.reuse, 0x40, PT ;  /* 0x000000400400780c */ /* 0x040fe40003f44270 */
[C---:B------:R-:W-:Y:S02]  /*11d0*/  ISETP.GT.AND P1, PT, R4.reuse, 0x20, PT ;  /* 0x000000200400780c */ /* 0x040fe40003f24270 */
[C---:B------:R-:W-:Y:S02]  /*11e0*/  ISETP.GT.AND P5, PT, R4.reuse, 0x180, PT ;  /* 0x000001800400780c */ /* 0x040fe40003fa4270 */
[----:B------:R-:W-:Y:S01]  /*11f0*/  ISETP.GT.AND P6, PT, R4, 0x1a0, PT ;  /* 0x000001a00400780c */ /* 0x000fe20003fc4270 */
[----:B0-----:R-:W-:-:S09]  /*1200*/  ULEA UR4, UR5, UR4, 0x18 ;  /* 0x0000000405047291 */ /* 0x001fd2000f8ec0ff */
[----:B------:R-:W0:Y:S04]  /*1210*/  LDS.128 R8, [UR4+0x20] ;  /* 0x00002004ff087984 */ /* 0x000e280008000c00 */
[----:B-1----:R-:W1:Y:S04]  /*1220*/  LDS.64 R6, [UR4+0x18] ;  /* 0x00001804ff067984 */ /* 0x002e680008000a00 */
[----:B------:R-:W2:Y:S04]  /*1230*/  LDS.128 R12, [UR4+0x30] ;  /* 0x00003004ff0c7984 */ /* 0x000ea80008000c00 */
[----:B------:R-:W3:Y:S04]  /*1240*/  LDS.128 R16, [UR4+0x40] ;  /* 0x00004004ff107984 */ /* 0x000ee80008000c00 */
[----:B------:R-:W4:Y:S04]  /*1250*/  LDS.128 R20, [UR4+0x50] ;  /* 0x00005004ff147984 */ /* 0x000f280008000c00 */
[----:B------:R-:W5:Y:S04]  /*1260*/  LDS.128 R24, [UR4+0x60] ;  /* 0x00006004ff187984 */ /* 0x000f680008000c00 */
[----:B------:R-:W5:Y:S04]  /*1270*/  LDS.128 R32, [UR4+0x70] ;  /* 0x00007004ff207984 */ /* 0x000f680008000c00 */
[----:B------:R-:W5:Y:S01]  /*1280*/  LDS.128 R28, [UR4+0x80] ;  /* 0x00008004ff1c7984 */ /* 0x000f620008000c00 */
[----:B0-----:R-:W-:-:S02]  /*1290*/  SEL R5, R8, RZ, P2 ;  /* 0x000000ff08057207 */ /* 0x001fc40001000000 */
[----:B------:R-:W-:Y:S02]  /*12a0*/  SEL R8, R9, RZ, P2 ;  /* 0x000000ff09087207 */ /* 0x000fe40001000000 */
[----:B-1----:R-:W-:Y:S02]  /*12b0*/  SEL R0, R6, RZ, P1 ;  /* 0x000000ff06007207 */ /* 0x002fe40000800000 */
[----:B------:R-:W-:Y:S02]  /*12c0*/  SEL R7, R7, RZ, P1 ;  /* 0x000000ff07077207 */ /* 0x000fe40000800000 */
[C---:B------:R-:W-:Y:S02]  /*12d0*/  ISETP.GT.AND P1, PT, R4.reuse, 0x60, PT ;  /* 0x000000600400780c */ /* 0x040fe40003f24270 */
[----:B------:R-:W-:Y:S02]  /*12e0*/  ISETP.GT.AND P2, PT, R4, 0x80, PT ;  /* 0x000000800400780c */ /* 0x000fe40003f44270 */
[----:B------:R-:W-:-:S02]  /*12f0*/  IADD3 R0, P3, P4, R5, R0, R2 ;  /* 0x0000000005007210 */ /* 0x000fc40007c7e002 */
[----:B------:R-:W-:Y:S02]  /*1300*/  SEL R5, R10, RZ, P1 ;  /* 0x000000ff0a057207 */ /* 0x000fe40000800000 */
[----:B------:R-:W-:Y:S02]  /*1310*/  SEL R11, R11, RZ, P1 ;  /* 0x000000ff0b0b7207 */ /* 0x000fe40000800000 */
[----:B--2---:R-:W-:Y:S02]  /*1320*/  SEL R2, R12, RZ, P2 ;  /* 0x000000ff0c027207 */ /* 0x004fe40001000000 */
[----:B------:R-:W-:Y:S02]  /*1330*/  SEL R6, R13, RZ, P2 ;  /* 0x000000ff0d067207 */ /* 0x000fe40001000000 */
[C---:B------:R-:W-:Y:S02]  /*1340*/  ISETP.GT.AND P1, PT, R4.reuse, 0xa0, PT ;  /* 0x000000a00400780c */ /* 0x040fe40003f24270 */
[----:B------:R-:W-:-:S02]  /*1350*/  ISETP.GT.AND P2, PT, R4, 0xc0, PT ;  /* 0x000000c00400780c */ /* 0x000fc40003f44270 */
[----:B------:R-:W-:Y:S02]  /*1360*/  IADD3.X R7, PT, PT, R8, R7, R3, P3, P4 ;  /* 0x0000000708077210 */ /* 0x000fe40001fe8403 */
[----:B------:R-:W-:Y:S02]  /*1370*/  IADD3 R2, P3, P4, R2, R0, R5 ;  /* 0x0000000002027210 */ /* 0x000fe40007c7e005 */
[----:B------:R-:W-:Y:S02]  /*1380*/  SEL R3, R14, RZ, P1 ;  /* 0x000000ff0e037207 */ /* 0x000fe40000800000 */
[----:B---3--:R-:W-:Y:S02]  /*1390*/  SEL R0, R16, RZ, P2 ;  /* 0x000000ff10007207 */ /* 0x008fe40001000000 */
[----:B------:R-:W-:Y:S02]  /*13a0*/  SEL R14, R15, RZ, P1 ;  /* 0x000000ff0f0e7207 */ /* 0x000fe40000800000 */
[----:B------:R-:W-:-:S02]  /*13b0*/  ISETP.GT.AND P1, PT, R4, 0xe0, PT ;  /* 0x000000e00400780c */ /* 0x000fc40003f24270 */
[----:B------:R-:W-:Y:S02]  /*13c0*/  IADD3.X R6, PT, PT, R6, R7, R11, P3, P4 ;  /* 0x0000000706067210 */ /* 0x000fe40001fe840b */
[----:B------:R-:W-:Y:S02]  /*13d0*/  SEL R5, R17, RZ, P2 ;  /* 0x000000ff11057207 */ /* 0x000fe40001000000 */
[----:B------:R-:W-:Y:S02]  /*13e0*/  IADD3 R0, P3, P4, R0, R2, R3 ;  /* 0x0000000200007210 */ /* 0x000fe40007c7e003 */
[----:B------:R-:W-:Y:S02]  /*13f0*/  ISETP.GT.AND P2, PT, R4, 0x100, PT ;  /* 0x000001000400780c */ /* 0x000fe40003f44270 */
[----:B------:R-:W-:Y:S02]  /*1400*/  SEL R3, R18, RZ, P1 ;  /* 0x000000ff12037207 */ /* 0x000fe40000800000 */
[----:B------:R-:W-:-:S02]  /*1410*/  SEL R19, R19, RZ, P1 ;  /* 0x000000ff13137207 */ /* 0x000fc40000800000 */
[----:B------:R-:W-:Y:S02]  /*1420*/  ISETP.GT.AND P1, PT, R4, 0x120, PT ;  /* 0x000001200400780c */ /* 0x000fe40003f24270 */
[----:B------:R-:W-:Y:S02]  /*1430*/  IADD3.X R5, PT, PT, R5, R6, R14, P3, P4 ;  /* 0x0000000605057210 */ /* 0x000fe40001fe840e */
[----:B----4-:R-:W-:Y:S02]  /*1440*/  SEL R2, R20, RZ, P2 ;  /* 0x000000ff14027207 */ /* 0x010fe40001000000 */
[----:B------:R-:W-:Y:S02]  /*1450*/  SEL R6, R21, RZ, P2 ;  /* 0x000000ff15067207 */ /* 0x000fe40001000000 */
[----:B------:R-:W-:Y:S02]  /*1460*/  ISETP.GT.AND P2, PT, R4, 0x140, PT ;  /* 0x000001400400780c */ /* 0x000fe40003f44270 */
[----:B------:R-:W-:-:S02]  /*1470*/  SEL R7, R22, RZ, P1 ;  /* 0x000000ff16077207 */ /* 0x000fc40000800000 */
[----:B------:R-:W-:Y:S02]  /*1480*/  SEL R22, R23, RZ, P1 ;  /* 0x000000ff17167207 */ /* 0x000fe40000800000 */
[----:B------:R-:W-:Y:S02]  /*1490*/  IADD3 R2, P3, P4, R2, R0, R3 ;  /* 0x0000000002027210 */ /* 0x000fe40007c7e003 */
[----:B------:R-:W-:Y:S02]  /*14a0*/  ISETP.GT.AND P1, PT, R4, 0x160, PT ;  /* 0x000001600400780c */ /* 0x000fe40003f24270 */
[----:B-----5:R-:W-:Y:S02]  /*14b0*/  SEL R0, R24, RZ, P2 ;  /* 0x000000ff18007207 */ /* 0x020fe40001000000 */
[----:B------:R-:W-:Y:S02]  /*14c0*/  IADD3.X R6, PT, PT, R6, R5, R19, P3, P4 ;  /* 0x0000000506067210 */ /* 0x000fe40001fe8413 */
[----:B------:R-:W-:-:S02]  /*14d0*/  SEL R3, R26, RZ, P1 ;  /* 0x000000ff1a037207 */ /* 0x000fc40000800000 */
[----:B------:R-:W-:Y:S02]  /*14e0*/  SEL R27, R27, RZ, P1 ;  /* 0x000000ff1b1b7207 */ /* 0x000fe40000800000 */
[----:B------:R-:W-:Y:S02]  /*14f0*/  SEL R5, R25, RZ, P2 ;  /* 0x000000ff19057207 */ /* 0x000fe40001000000 */
[----:B------:R-:W-:Y:S02]  /*1500*/  IADD3 R0, P1, P3, R0, R2, R7 ;  /* 0x0000000200007210 */ /* 0x000fe40007b3e007 */
[----:B------:R-:W-:Y:S02]  /*1510*/  SEL R2, R32, RZ, P5 ;  /* 0x000000ff20027207 */ /* 0x000fe40002800000 */
[----:B------:R-:W-:Y:S02]  /*1520*/  ISETP.GT.AND P2, PT, R4, 0x1c0, PT ;  /* 0x000001c00400780c */ /* 0x000fe40003f44270 */
[----:B------:R-:W-:-:S02]  /*1530*/  IADD3.X R5, PT, PT, R5, R6, R22, P1, P3 ;  /* 0x0000000605057210 */ /* 0x000fc40000fe6416 */
[----:B------:R-:W-:Y:S02]  /*1540*/  IADD3 R2, P3, P4, R2, R0, R3 ;  /* 0x0000000002027210 */ /* 0x000fe40007c7e003 */
[----:B------:R-:W-:Y:S02]  /*1550*/  SEL R0, R34, RZ, P6 ;  /* 0x000000ff22007207 */ /* 0x000fe40003000000 */
[----:B------:R-:W-:Y:S02]  /*1560*/  SEL R3, R28, RZ, P2 ;  /* 0x000000ff1c037207 */ /* 0x000fe40001000000 */
[----:B------:R-:W-:Y:S02]  /*1570*/  ISETP.GT.AND P1, PT, R4, 0x1e0, PT ;  /* 0x000001e00400780c */ /* 0x000fe40003f24270 */
[----:B------:R-:W-:Y:S02]  /*1580*/  SEL R4, R33, RZ, P5 ;  /* 0x000000ff21047207 */ /* 0x000fe40002800000 */
[----:B------:R-:W-:-:S02]  /*1590*/  SEL R35, R35, RZ, P6 ;  /* 0x000000ff23237207 */ /* 0x000fc40003000000 */
[----:B------:R-:W-:Y:S02]  /*15a0*/  IADD3 R3, P5, P6, R3, R2, R0 ;  /* 0x0000000203037210 */ /* 0x000fe40007ebe000 */
[----:B------:R-:W-:Y:S02]  /*15b0*/  SEL R2, R30, RZ, P1 ;  /* 0x000000ff1e027207 */ /* 0x000fe40000800000 */
[----:B------:R-:W-:Y:S02]  /*15c0*/  IADD3.X R4, PT, PT, R4, R5, R27, P3, P4 ;  /* 0x0000000504047210 */ /* 0x000fe40001fe841b */
[----:B------:R-:W-:Y:S02]  /*15d0*/  SEL R0, R29, RZ, P2 ;  /* 0x000000ff1d007207 */ /* 0x000fe40001000000 */
[----:B------:R-:W-:Y:S02]  /*15e0*/  IADD3 R2, P2, PT, R2, R3, RZ ;  /* 0x0000000302027210 */ /* 0x000fe40007f5e0ff */
[----:B------:R-:W-:-:S02]  /*15f0*/  SEL R3, R31, RZ, P1 ;  /* 0x000000ff1f037207 */ /* 0x000fc40000800000 */
[----:B------:R-:W-:-:S05]  /*1600*/  IADD3.X R0, PT, PT, R0, R4, R35, P5, P6 ;  /* 0x0000000400007210 */ /* 0x000fca0002fec423 */
[----:B------:R-:W-:Y:S01]  /*1610*/  IMAD.X R3, R3, 0x1, R0, P2 ;  /* 0x0000000103037824 */ /* 0x000fe200010e0600 */
[----:B------:R-:W-:Y:S06]  /*1620*/  BRA `(.L_x_240) ;  /* 0x0000001000047947 */ /* 0x000fec0003800000 */
.L_x_226:
[----:B------:R-:W0:Y:S01]  /*1630*/  S2R R39, SR_TID.X ;  /* 0x0000000000277919 */ /* 0x000e220000002100 */
[----:B------:R-:W1:Y:S02]  /*1640*/  LDCU.64 UR4, c[0x0][0x380] ;  /* 0x00007000ff0477ac */ /* 0x000e640008000a00 */
[----:B-1----:R-:W-:Y:S02]  /*1650*/  IMAD.U32 R2, RZ, RZ, UR4 ;  /* 0x00000004ff027e24 */ /* 0x002fe4000f8e00ff */
[----:B------:R-:W-:Y:S02]  /*1660*/  IMAD.U32 R3, RZ, RZ, UR5 ;  /* 0x00000005ff037e24 */ /* 0x000fe4000f8e00ff */
[----:B0-----:R-:W-:-:S05]  /*1670*/  IMAD.WIDE.U32 R18, R39, 0x8, R2 ;  /* 0x0000000827127825 */ /* 0x001fca00078e0002 */
[----:B------:R-:W2:Y:S04]  /*1680*/  LDG.E.64.CONSTANT R20, desc[UR6][R18.64] ;  /* 0x0000000612147981 */ /* 0x000ea8000c1e9b00 */
[----:B------:R-:W2:Y:S04]  /*1690*/  LDG.E.64.CONSTANT R6, desc[UR6][R18.64+0x1000] ;  /* 0x0010000612067981 */ /* 0x000ea8000c1e9b00 */
[----:B------:R-:W2:Y:S04]  /*16a0*/  LDG.E.64.CONSTANT R8, desc[UR6][R18.64+0x2000] ;  /* 0x0020000612087981 */ /* 0x000ea8000c1e9b00 */
[----:B------:R-:W3:Y:S04]  /*16b0*/  LDG.E.64.CONSTANT R10, desc[UR6][R18.64+0x3000] ;  /* 0x00300006120a7981 */ /* 0x000ee8000c1e9b00 */
[----:B------:R-:W3:Y:S04]  /*16c0*/  LDG.E.64.CONSTANT R12, desc[UR6][R18.64+0x4000] ;  /* 0x00400006120c7981 */ /* 0x000ee8000c1e9b00 */
[----:B------:R-:W4:Y:S04]  /*16d0*/  LDG.E.64.CONSTANT R14, desc[UR6][R18.64+0x5000] ;  /* 0x00500006120e7981 */ /* 0x000f28000c1e9b00 */
[----:B------:R-:W4:Y:S01]  /*16e0*/  LDG.E.64.CONSTANT R16, desc[UR6][R18.64+0x6000] ;  /* 0x0060000612107981 */ /* 0x000f22000c1e9b00 */
[----:B------:R-:W-:Y:S01]  /*16f0*/  UMOV UR4, 0xe00 ;  /* 0x00000e0000047882 */ /* 0x000fe20000000000 */
[----:B--2---:R-:W-:-:S04]  /*1700*/  IADD3 R43, P0, P1, R8, R6, R20 ;  /* 0x00000006082b7210 */ /* 0x004fc8000791e014 */
[----:B------:R-:W-:Y:S02]  /*1710*/  IADD3.X R7, PT, PT, R9, R7, R21, P0, P1 ;  /* 0x0000000709077210 */ /* 0x000fe400007e2415 */
[----:B------:R-:W-:Y:S02]  /*1720*/  ISETP.GE.U32.AND P0, PT, R4, 0x1c00, PT ;  /* 0x00001c000400780c */ /* 0x000fe40003f06070 */
[----:B---3--:R-:W-:-:S04]  /*1730*/  IADD3 R43, P2, P3, R12, R10, R43 ;  /* 0x0000000a0c2b7210 */ /* 0x008fc80007b5e02b */
[----:B------:R-:W-:Y:S02]  /*1740*/  IADD3.X R11, PT, PT, R13, R11, R7, P2, P3 ;  /* 0x0000000b0d0b7210 */ /* 0x000fe400017e6407 */
[----:B----4-:R-:W-:-:S04]  /*1750*/  IADD3 R43, P1, P4, R16, R14, R43 ;  /* 0x0000000e102b7210 */ /* 0x010fc80007c3e02b */
[----:B------:R-:W-:Y:S01]  /*1760*/  IADD3.X R41, PT, PT, R17, R15, R11, P1, P4 ;  /* 0x0000000f11297210 */ /* 0x000fe20000fe840b */
[----:B------:R-:W-:Y:S08]  /*1770*/  @!P0 BRA `(.L_x_241) ;  /* 0x0000000000708947 */ /* 0x000ff00003800000 */
[----:B------:R-:W0:Y:S01]  /*1780*/  LDC R20, c[0x0][0x390] ;  /* 0x0000e400ff147b82 */ /* 0x000e220000000800 */
[----:B------:R-:W-:Y:S01]  /*1790*/  VIADD R21, R4, 0xfffff200 ;  /* 0xfffff20004157836 */ /* 0x000fe20000000000 */
[----:B------:R-:W-:-:S06]  /*17a0*/  UMOV UR4, 0xe00 ;  /* 0x00000e0000047882 */ /* 0x000fcc0000000000 */
[----:B------:R-:W1:Y:S02]  /*17b0*/  LDC.64 R2, c[0x0][0x380] ;  /* 0x0000e000ff027b82 */ /* 0x000e640000000a00 */
.L_x_243:
[----:B------:R-:W-:-:S04]  /*17c0*/  VIADD R7, R39, UR4 ;  /* 0x0000000427077c36 */ /* 0x000fc80008000000 */
[----:B-1----:R-:W-:-:S05]  /*17d0*/  IMAD.WIDE.U32 R6, R7, 0x8, R2 ;  /* 0x0000000807067825 */ /* 0x002fca00078e0002 */
[----:B------:R-:W2:Y:S04]  /*17e0*/  LDG.E.64.CONSTANT R4, desc[UR6][R6.64] ;  /* 0x0000000606047981 */ /* 0x000ea8000c1e9b00 */
[----:B------:R-:W2:Y:S04]  /*17f0*/  LDG.E.64.CONSTANT R8, desc[UR6][R6.64+0x1000] ;  /* 0x0010000606087981 */ /* 0x000ea8000c1e9b00 */
[----:B------:R-:W3:Y:S04]  /*1800*/  LDG.E.64.CONSTANT R10, desc[UR6][R6.64+0x2000] ;  /* 0x00200006060a7981 */ /* 0x000ee8000c1e9b00 */
[----:B------:R-:W3:Y:S04]  /*1810*/  LDG.E.64.CONSTANT R12, desc[UR6][R6.64+0x3000] ;  /* 0x00300006060c7981 */ /* 0x000ee8000c1e9b00 */
[----:B------:R-:W4:Y:S04]  /*1820*/  LDG.E.64.CONSTANT R14, desc[UR6][R6.64+0x4000] ;  /* 0x00400006060e7981 */ /* 0x000f28000c1e9b00 */
[----:B------:R-:W4:Y:S04]  /*1830*/  LDG.E.64.CONSTANT R16, desc[UR6][R6.64+0x5000] ;  /* 0x0050000606107981 */ /* 0x000f28000c1e9b00 */
[----:B------:R-:W5:Y:S01]  /*1840*/  LDG.E.64.CONSTANT R18, desc[UR6][R6.64+0x6000] ;  /* 0x0060000606127981 */ /* 0x000f62000c1e9b00 */
[----:B--2---:R-:W-:Y:S01]  /*1850*/  IADD3 R43, P0, P1, R8, R4, R43 ;  /* 0x00000004082b7210 */ /* 0x004fe2000791e02b */
[----:B0-----:R-:W-:-:S03]  /*1860*/  IMAD.MOV.U32 R4, RZ, RZ, R20 ;  /* 0x000000ffff047224 */ /* 0x001fc600078e0014 */
[----:B------:R-:W-:Y:S01]  /*1870*/  IADD3.X R5, PT, PT, R9, R5, R41, P0, P1 ;  /* 0x0000000509057210 */ /* 0x000fe200007e2429 */
[----:B------:R-:W-:Y:S01]  /*1880*/  VIADD R0, R4, -UR4 ;  /* 0x8000000404007c36 */ /* 0x000fe20008000000 */
[----:B---3--:R-:W-:-:S04]  /*1890*/  IADD3 R43, P2, P3, R12, R10, R43 ;  /* 0x0000000a0c2b7210 */ /* 0x008fc80007b5e02b */
[----:B------:R-:W-:Y:S02]  /*18a0*/  ISETP.GE.AND P0, PT, R0, 0xe00, PT ;  /* 0x00000e000000780c */ /* 0x000fe40003f06270 */
[----:B------:R-:W-:Y:S02]  /*18b0*/  IADD3.X R11, PT, PT, R13, R11, R5, P2, P3 ;  /* 0x0000000b0d0b7210 */ /* 0x000fe400017e6405 */
[----:B----4-:R-:W-:-:S04]  /*18c0*/  IADD3 R43, P1, P4, R16, R14, R43 ;  /* 0x0000000e102b7210 */ /* 0x010fc80007c3e02b */
[----:B-----5:R-:W-:Y:S02]  /*18d0*/  IADD3 R43, P2, PT, R18, R43, RZ ;  /* 0x0000002b122b7210 */ /* 0x020fe40007f5e0ff */
[----:B------:R-:W-:-:S05]  /*18e0*/  IADD3.X R15, PT, PT, R17, R15, R11, P1, P4 ;  /* 0x0000000f110f7210 */ /* 0x000fca0000fe840b */
[----:B------:R-:W-:Y:S01]  /*18f0*/  IMAD.X R41, R19, 0x1, R15, P2 ;  /* 0x0000000113297824 */ /* 0x000fe200010e060f */
[----:B------:R-:W-:Y:S06]  /*1900*/  @!P0 BRA `(.L_x_242) ;  /* 0x0000000800248947 */ /* 0x000fec0003800000 */
[----:B------:R-:W-:-:S06]  /*1910*/  UIADD3 UR4, UPT, UPT, UR4, 0xe00, URZ ;  /* 0x00000e0004047890 */ /* 0x000fcc000fffe0ff */
[----:B------:R-:W-:-:S13]  /*1920*/  ISETP.LT.AND P0, PT, R21, UR4, PT ;  /* 0x0000000415007c0c */ /* 0x000fda000bf01270 */
[----:B------:R-:W-:Y:S05]  /*1930*/  @!P0 BRA `(.L_x_243) ;  /* 0xfffffffc00a08947 */ /* 0x000fea000383ffff */
.L_x_241:
[----:B------:R-:W-:-:S13]  /*1940*/  ISETP.LE.AND P0, PT, R4, UR4, PT ;  /* 0x0000000404007c0c */ /* 0x000fda000bf03270 */
[----:B------:R-:W-:Y:S05]  /*1950*/  @P0 BRA `(.L_x_242) ;  /* 0x0000000800100947 */ /* 0x000fea0003800000 */
[----:B------:R-:W-:Y:S01]  /*1960*/  VIADD R0, R4, -UR4 ;  /* 0x8000000404007c36 */ /* 0x000fe20008000000 */
[----:B------:R-:W-:Y:S04]  /*1970*/  BSSY.RECONVERGENT B1, `(.L_x_242) ;  /* 0x0000082000017945 */ /* 0x000fe80003800200 */
[----:B------:R-:W-:-:S13]  /*1980*/  ISETP.GE.AND P0, PT, R39, R0, PT ;  /* 0x000000002700720c */ /* 0x000fda0003f06270 */
[----:B------:R-:W-:Y:S05]  /*1990*/  @P0 BRA `(.L_x_244) ;  /* 0x0000000400fc0947 */ /* 0x000fea0003800000 */
[----:B------:R-:W-:Y:S01]  /*19a0*/  LOP3.LUT R5, RZ, R39, RZ, 0x33, !PT ;  /* 0x00000027ff057212 */ /* 0x000fe200078e33ff */
[----:B------:R-:W-:Y:S01]  /*19b0*/  BSSY.RECONVERGENT B2, `(.L_x_245) ;  /* 0x0000015000027945 */ /* 0x000fe20003800200 */
[----:B------:R-:W-:Y:S02]  /*19c0*/  IMAD.MOV.U32 R45, RZ, RZ, R39 ;  /* 0x000000ffff2d7224 */ /* 0x000fe400078e0027 */
[----:B------:R-:W-:-:S04]  /*19d0*/  IADD3 R4, PT, PT, R4, -UR4, R5 ;  /* 0x8000000404047c10 */ /* 0x000fc8000fffe005 */
[C---:B------:R-:W-:Y:S02]  /*19e0*/  LOP3.LUT R5, R4.reuse, 0x600, RZ, 0xc0, !PT ;  /* 0x0000060004057812 */ /* 0x040fe400078ec0ff */
[----:B------:R-:W-:Y:S02]  /*19f0*/  ISETP.GE.U32.AND P1, PT, R4, 0x600, PT ;  /* 0x000006000400780c */ /* 0x000fe40003f26070 */
[----:B------:R-:W-:-:S13]  /*1a00*/  ISETP.NE.AND P0, PT, R5, 0x600, PT ;  /* 0x000006000500780c */ /* 0x000fda0003f05270 */
[----:B------:R-:W-:Y:S05]  /*1a10*/  @!P0 BRA `(.L_x_246) ;  /* 0x0000000000388947 */ /* 0x000fea0003800000 */
[----:B------:R-:W-:Y:S01]  /*1a20*/  LEA.HI R4, R4, 0x1, RZ, 0x17 ;  /* 0x0000000104047811 */ /* 0x000fe200078fb8ff */
[----:B------:R-:W-:Y:S02]  /*1a30*/  VIADD R7, R39, UR4 ;  /* 0x0000000427077c36 */ /* 0x000fe40008000000 */
[----:B------:R-:W-:Y:S01]  /*1a40*/  IMAD.MOV.U32 R45, RZ, RZ, R39 ;  /* 0x000000ffff2d7224 */ /* 0x000fe200078e0027 */
[----:B------:R-:W-:-:S05]  /*1a50*/  LOP3.LUT R4, R4, 0x3, RZ, 0xc0, !PT ;  /* 0x0000000304047812 */ /* 0x000fca00078ec0ff */
[----:B------:R-:W-:-:S07]  /*1a60*/  IMAD.MOV R6, RZ, RZ, -R4 ;  /* 0x000000ffff067224 */ /* 0x000fce00078e0a04 */
.L_x_247:
[----:B------:R-:W-:-:S06]  /*1a70*/  IMAD.WIDE.U32 R4, R7, 0x8, R2 ;  /* 0x0000000807047825 */ /* 0x000fcc00078e0002 */
[----:B------:R-:W2:Y:S01]  /*1a80*/  LDG.E.64.CONSTANT R4, desc[UR6][R4.64] ;  /* 0x0000000604047981 */ /* 0x000ea2000c1e9b00 */
[----:B------:R-:W-:Y:S02]  /*1a90*/  VIADD R6, R6, 0x1 ;  /* 0x0000000106067836 */ /* 0x000fe40000000000 */
[----:B------:R-:W-:Y:S02]  /*1aa0*/  VIADD R45, R45, 0x200 ;  /* 0x000002002d2d7836 */ /* 0x000fe40000000000 */
[----:B------:R-:W-:Y:S01]  /*1ab0*/  VIADD R7, R7, 0x200 ;  /* 0x0000020007077836 */ /* 0x000fe20000000000 */
[----:B------:R-:W-:Y:S02]  /*1ac0*/  ISETP.NE.AND P0, PT, R6, RZ, PT ;  /* 0x000000ff0600720c */ /* 0x000fe40003f05270 */
[----:B--2---:R-:W-:-:S05]  /*1ad0*/  IADD3 R43, P2, PT, R4, R43, RZ ;  /* 0x0000002b042b7210 */ /* 0x004fca0007f5e0ff */
[----:B------:R-:W-:-:S06]  /*1ae0*/  IMAD.X R41, R5, 0x1, R41, P2 ;  /* 0x0000000105297824 */ /* 0x000fcc00010e0629 */
[----:B------:R-:W-:Y:S05]  /*1af0*/  @P0 BRA `(.L_x_247) ;  /* 0xfffffffc00dc0947 */ /* 0x000fea000383ffff */
.L_x_246:
[----:B------:R-:W-:Y:S05]  /*1b00*/  BSYNC.RECONVERGENT B2 ;  /* 0x0000000000027941 */ /* 0x000fea0003800200 */
.L_x_245:
[----:B------:R-:W-:Y:S05]  /*1b10*/  @!P1 BRA `(.L_x_244) ;  /* 0x00000004009c9947 */ /* 0x000fea0003800000 */
[----:B------:R-:W0:Y:S01]  /*1b20*/  LDCU.64 UR8, c[0x0][0x380] ;  /* 0x00007000ff0877ac */ /* 0x000e220008000a00 */
[----:B------:R-:W-:Y:S01]  /*1b30*/  IMAD.IADD R7, R0, 0x1, -R45 ;  /* 0x0000000100077824 */ /* 0x000fe200078e0a2d */
[C---:B------:R-:W-:Y:S01]  /*1b40*/  IADD3 R4, P0, PT, R45.reuse, UR4, RZ ;  /* 0x000000042d047c10 */ /* 0x040fe2000ff1e0ff */
[----:B------:R-:W-:Y:S01]  /*1b50*/  BSSY.RECONVERGENT B2, `(.L_x_248) ;  /* 0x0000039000027945 */ /* 0x000fe20003800200 */
[----:B------:R-:W-:Y:S02]  /*1b60*/  VIADD R38, R45, UR4 ;  /* 0x000000042d267c36 */ /* 0x000fe40008000000 */
[----:B------:R-:W-:Y:S01]  /*1b70*/  ISETP.GT.AND P1, PT, R7, 0x1800, PT ;  /* 0x000018000700780c */ /* 0x000fe20003f24270 */
[----:B------:R-:W-:Y:S01]  /*1b80*/  IMAD.X R5, RZ, RZ, RZ, P0 ;  /* 0x000000ffff057224 */ /* 0x000fe200000e06ff */
[----:B0-----:R-:W-:-:S04]  /*1b90*/  LEA R6, P0, R4, UR8, 0x3 ;  /* 0x0000000804067c11 */ /* 0x001fc8000f8018ff */
[----:B------:R-:W-:Y:S02]  /*1ba0*/  LEA.HI.X R4, R4, UR9, R5, 0x3, P0 ;  /* 0x0000000904047c11 */ /* 0x000fe400080f1c05 */
[----:B------:R-:W-:-:S05]  /*1bb0*/  IADD3 R6, P0, PT, R6, 0x2000, RZ ;  /* 0x0000200006067810 */ /* 0x000fca0007f1e0ff */
[----:B------:R-:W-:Y:S01]  /*1bc0*/  IMAD.X R7, RZ, RZ, R4, P0 ;  /* 0x000000ffff077224 */ /* 0x000fe200000e0604 */
[----:B------:R-:W-:Y:S01]  /*1bd0*/  PLOP3.LUT P0, PT, PT, PT, PT, 0x80, 0x8 ;  /* 0x000000000008781c */ /* 0x000fe20003f0f070 */
[----:B------:R-:W-:-:S12]  /*1be0*/  @!P1 BRA `(.L_x_249) ;  /* 0x0000000000bc9947 */ /* 0x000fd80003800000 */
[----:B------:R-:W-:Y:S01]  /*1bf0*/  PLOP3.LUT P0, PT, PT, PT, PT, 0x8, 0x80 ;  /* 0x000000000080781c */ /* 0x000fe20003f0e170 */
[----:B------:R-:W-:-:S12]  /*1c00*/  VIADD R40, R0, 0xffffe800 ;  /* 0xffffe80000287836 */ /* 0x000fd80000000000 */
.L_x_250:
[C-C-:B------:R-:W-:Y:S01]  /*1c10*/  IMAD.WIDE.U32 R8, R38.reuse, 0x8, R2.reuse ;  /* 0x0000000826087825 */ /* 0x140fe200078e0002 */
[----:B------:R-:W2:Y:S03]  /*1c20*/  LDG.E.64.CONSTANT R4, desc[UR6][R6.64+-0x1000] ;  /* 0xfff0000606047981 */ /* 0x000ea6000c1e9b00 */
[----:B------:R-:W-:Y:S01]  /*1c30*/  VIADD R25, R38, 0x800 ;  /* 0x0000080026197836 */ /* 0x000fe20000000000 */
[----:B------:R-:W3:Y:S04]  /*1c40*/  LDG.E.64.CONSTANT R10, desc[UR6][R6.64] ;  /* 0x00000006060a7981 */ /* 0x000ee8000c1e9b00 */
[----:B------:R-:W2:Y:S01]  /*1c50*/  LDG.E.64.CONSTANT R8, desc[UR6][R8.64] ;  /* 0x0000000608087981 */ /* 0x000ea2000c1e9b00 */
[----:B------:R-:W-:-:S03]  /*1c60*/  IMAD.WIDE.U32 R24, R25, 0x8, R2 ;  /* 0x0000000819187825 */ /* 0x000fc600078e0002 */
[----:B------:R-:W3:Y:S01]  /*1c70*/  LDG.E.64.CONSTANT R26, desc[UR6][R6.64+0x1000] ;  /* 0x00100006061a7981 */ /* 0x000ee2000c1e9b00 */
[----:B------:R-:W-:-:S03]  /*1c80*/  VIADD R17, R38, 0x1000 ;  /* 0x0000100026117836 */ /* 0x000fc60000000000 */
[----:B------:R-:W4:Y:S01]  /*1c90*/  LDG.E.64.CONSTANT R22, desc[UR6][R6.64+0x3000] ;  /* 0x0030000606167981 */ /* 0x000f22000c1e9b00 */
[----:B------:R-:W-:-:S03]  /*1ca0*/  IMAD.WIDE.U32 R16, R17, 0x8, R2 ;  /* 0x0000000811107825 */ /* 0x000fc600078e0002 */
[----:B------:R-:W4:Y:S04]  /*1cb0*/  LDG.E.64.CONSTANT R24, desc[UR6][R24.64] ;  /* 0x0000000618187981 */ /* 0x000f28000c1e9b00 */
[----:B------:R-:W5:Y:S04]  /*1cc0*/  LDG.E.64.CONSTANT R20, desc[UR6][R6.64+0x4000] ;  /* 0x0040000606147981 */ /* 0x000f68000c1e9b00 */
[----:B------:R-:W5:Y:S04]  /*1cd0*/  LDG.E.64.CONSTANT R18, desc[UR6][R6.64+0x5000] ;  /* 0x0050000606127981 */ /* 0x000f68000c1e9b00 */
[----:B------:R-:W5:Y:S04]  /*1ce0*/  LDG.E.64.CONSTANT R14, desc[UR6][R6.64+0x7000] ;  /* 0x00700006060e7981 */ /* 0x000f68000c1e9b00 */
[----:B------:R-:W5:Y:S01]  /*1cf0*/  LDG.E.64.CONSTANT R16, desc[UR6][R16.64] ;  /* 0x0000000610107981 */ /* 0x000f62000c1e9b00 */
[----:B------:R-:W-:-:S03]  /*1d00*/  VIADD R33, R38, 0x1800 ;  /* 0x0000180026217836 */ /* 0x000fc60000000000 */
[----:B------:R-:W5:Y:S04]  /*1d10*/  LDG.E.64.CONSTANT R12, desc[UR6][R6.64+0x8000] ;  /* 0x00800006060c7981 */ /* 0x000f68000c1e9b00 */
[----:B------:R-:W5:Y:S01]  /*1d20*/  LDG.E.64.CONSTANT R28, desc[UR6][R6.64+0x9000] ;  /* 0x00900006061c7981 */ /* 0x000f62000c1e9b00 */
[----:B------:R-:W-:-:S03]  /*1d30*/  IMAD.WIDE.U32 R32, R33, 0x8, R2 ;  /* 0x0000000821207825 */ /* 0x000fc600078e0002 */
[----:B------:R-:W5:Y:S04]  /*1d40*/  LDG.E.64.CONSTANT R30, desc[UR6][R6.64+0xb000] ;  /* 0x00b00006061e7981 */ /* 0x000f68000c1e9b00 */
[----:B------:R-:W5:Y:S04]  /*1d50*/  LDG.E.64.CONSTANT R32, desc[UR6][R32.64] ;  /* 0x0000000620207981 */ /* 0x000f68000c1e9b00 */
[----:B------:R-:W5:Y:S04]  /*1d60*/  LDG.E.64.CONSTANT R34, desc[UR6][R6.64+0xc000] ;  /* 0x00c0000606227981 */ /* 0x000f68000c1e9b00 */
[----:B------:R0:W5:Y:S01]  /*1d70*/  LDG.E.64.CONSTANT R36, desc[UR6][R6.64+0xd000] ;  /* 0x00d0000606247981 */ /* 0x000162000c1e9b00 */
[----:B------:R-:W-:-:S02]  /*1d80*/  VIADD R45, R45, 0x2000 ;  /* 0x000020002d2d7836 */ /* 0x000fc40000000000 */
[----:B------:R-:W-:Y:S01]  /*1d90*/  VIADD R38, R38, 0x2000 ;  /* 0x0000200026267836 */ /* 0x000fe20000000000 */
[----:B0-----:R-:W-:-:S05]  /*1da0*/  IADD3 R6, P6, PT, R6, 0x10000, RZ ;  /* 0x0001000006067810 */ /* 0x001fca0007fde0ff */
[----:B------:R-:W-:Y:S01]  /*1db0*/  IMAD.X R7, RZ, RZ, R7, P6 ;  /* 0x000000ffff077224 */ /* 0x000fe200030e0607 */
[----:B--2---:R-:W-:-:S04]  /*1dc0*/  IADD3 R43, P1, P2, R4, R8, R43 ;  /* 0x00000008042b7210 */ /* 0x004fc80007a3e02b */
[----:B---3--:R-:W-:Y:S02]  /*1dd0*/  IADD3 R43, P3, P4, R26, R10, R43 ;  /* 0x0000000a1a2b7210 */ /* 0x008fe40007c7e02b */
[----:B------:R-:W-:-:S04]  /*1de0*/  IADD3.X R5, PT, PT, R5, R9, R41, P1, P2 ;  /* 0x0000000905057210 */ /* 0x000fc80000fe4429 */
[----:B------:R-:W-:Y:S02]  /*1df0*/  IADD3.X R11, PT, PT, R27, R11, R5, P3, P4 ;  /* 0x0000000b1b0b7210 */ /* 0x000fe40001fe8405 */
[----:B----4-:R-:W-:-:S04]  /*1e00*/  IADD3 R43, P1, P2, R22, R24, R43 ;  /* 0x00000018162b7210 */ /* 0x010fc80007a3e02b */
[----:B------:R-:W-:Y:S02]  /*1e10*/  IADD3.X R23, PT, PT, R23, R25, R11, P1, P2 ;  /* 0x0000001917177210 */ /* 0x000fe40000fe440b */
[----:B-----5:R-:W-:-:S04]  /*1e20*/  IADD3 R43, P3, P4, R18, R20, R43 ;  /* 0x00000014122b7210 */ /* 0x020fc80007c7e02b */
[----:B------:R-:W-:Y:S02]  /*1e30*/  IADD3.X R19, PT, PT, R19, R21, R23, P3, P4 ;  /* 0x0000001513137210 */ /* 0x000fe40001fe8417 */
[----:B------:R-:W-:-:S04]  /*1e40*/  IADD3 R43, P1, P2, R14, R16, R43 ;  /* 0x000000100e2b7210 */ /* 0x000fc80007a3e02b */
[----:B------:R-:W-:Y:S02]  /*1e50*/  IADD3.X R15, PT, PT, R15, R17, R19, P1, P2 ;  /* 0x000000110f0f7210 */ /* 0x000fe40000fe4413 */
[----:B------:R-:W-:-:S04]  /*1e60*/  IADD3 R43, P3, P4, R28, R12, R43 ;  /* 0x0000000c1c2b7210 */ /* 0x000fc80007c7e02b */
[----:B------:R-:W-:Y:S02]  /*1e70*/  IADD3.X R13, PT, PT, R29, R13, R15, P3, P4 ;  /* 0x0000000d1d0d7210 */ /* 0x000fe40001fe840f */
[----:B------:R-:W-:Y:S02]  /*1e80*/  ISETP.GE.AND P3, PT, R45, R40, PT ;  /* 0x000000282d00720c */ /* 0x000fe40003f66270 */
[----:B------:R-:W-:-:S04]  /*1e90*/  IADD3 R43, P2, P1, R30, R32, R43 ;  /* 0x000000201e2b7210 */ /* 0x000fc8000795e02b */
[----:B------:R-:W-:Y:S02]  /*1ea0*/  IADD3.X R31, PT, PT, R31, R33, R13, P2, P1 ;  /* 0x000000211f1f7210 */ /* 0x000fe400017e240d */
[----:B------:R-:W-:-:S04]  /*1eb0*/  IADD3 R43, P4, P5, R36, R34, R43 ;  /* 0x00000022242b7210 */ /* 0x000fc80007d9e02b */
[----:B------:R-:W-:Y:S01]  /*1ec0*/  IADD3.X R41, PT, PT, R37, R35, R31, P4, P5 ;  /* 0x0000002325297210 */ /* 0x000fe200027ea41f */
[----:B------:R-:W-:Y:S08]  /*1ed0*/  @!P3 BRA `(.L_x_250) ;  /* 0xfffffffc004cb947 */ /* 0x000ff0000383ffff */
.L_x_249:
[----:B------:R-:W-:Y:S05]  /*1ee0*/  BSYNC.RECONVERGENT B2 ;  /* 0x0000000000027941 */ /* 0x000fea0003800200 */
.L_x_248:
[----:B------:R-:W-:Y:S01]  /*1ef0*/  IMAD.IADD R4, R0, 0x1, -R45 ;  /* 0x0000000100047824 */ /* 0x000fe200078e0a2d */
[----:B------:R-:W-:Y:S04]  /*1f00*/  BSSY.RECONVERGENT B2, `(.L_x_251) ;  /* 0x000001d000027945 */ /* 0x000fe80003800200 */
[----:B------:R-:W-:-:S13]  /*1f10*/  ISETP.GT.AND P1, PT, R4, 0x800, PT ;  /* 0x000008000400780c */ /* 0x000fda0003f24270 */
[----:B------:R-:W-:Y:S05]  /*1f20*/  @!P1 BRA `(.L_x_252) ;  /* 0x0000000000689947 */ /* 0x000fea0003800000 */
[C-C-:B------:R-:W-:Y:S01]  /*1f30*/  IMAD.WIDE.U32 R10, R38.reuse, 0x8, R2.reuse ;  /* 0x00000008260a7825 */ /* 0x140fe200078e0002 */
[----:B------:R-:W2:Y:S03]  /*1f40*/  LDG.E.64.CONSTANT R12, desc[UR6][R6.64+-0x1000] ;  /* 0xfff00006060c7981 */ /* 0x000ea6000c1e9b00 */
[----:B------:R-:W-:Y:S01]  /*1f50*/  VIADD R19, R38, 0x800 ;  /* 0x0000080026137836 */ /* 0x000fe20000000000 */
[----:B------:R-:W3:Y:S04]  /*1f60*/  LDG.E.64.CONSTANT R14, desc[UR6][R6.64] ;  /* 0x00000006060e7981 */ /* 0x000ee8000c1e9b00 */
[----:B------:R-:W2:Y:S01]  /*1f70*/  LDG.E.64.CONSTANT R10, desc[UR6][R10.64] ;  /* 0x000000060a0a7981 */ /* 0x000ea2000c1e9b00 */
[----:B------:R-:W-:-:S03]  /*1f80*/  IMAD.WIDE.U32 R18, R19, 0x8, R2 ;  /* 0x0000000813127825 */ /* 0x000fc600078e0002 */
[----:B------:R-:W3:Y:S04]  /*1f90*/  LDG.E.64.CONSTANT R16, desc[UR6][R6.64+0x1000] ;  /* 0x0010000606107981 */ /* 0x000ee8000c1e9b00 */
[----:B------:R-:W4:Y:S04]  /*1fa0*/  LDG.E.64.CONSTANT R20, desc[UR6][R6.64+0x3000] ;  /* 0x0030000606147981 */ /* 0x000f28000c1e9b00 */
[----:B------:R-:W4:Y:S04]  /*1fb0*/  LDG.E.64.CONSTANT R18, desc[UR6][R18.64] ;  /* 0x0000000612127981 */ /* 0x000f28000c1e9b00 */
[----:B------:R-:W5:Y:S04]  /*1fc0*/  LDG.E.64.CONSTANT R4, desc[UR6][R6.64+0x4000] ;  /* 0x0040000606047981 */ /* 0x000f68000c1e9b00 */
[----:B------:R-:W5:Y:S01]  /*1fd0*/  LDG.E.64.CONSTANT R8, desc[UR6][R6.64+0x5000] ;  /* 0x0050000606087981 */ /* 0x000f62000c1e9b00 */
[----:B------:R-:W-:-:S02]  /*1fe0*/  VIADD R45, R45, 0x1000 ;  /* 0x000010002d2d7836 */ /* 0x000fc40000000000 */
[----:B------:R-:W-:Y:S01]  /*1ff0*/  VIADD R38, R38, 0x1000 ;  /* 0x0000100026267836 */ /* 0x000fe20000000000 */
[----:B--2---:R-:W-:-:S04]  /*2000*/  IADD3 R43, P0, P1, R12, R10, R43 ;  /* 0x0000000a0c2b7210 */ /* 0x004fc8000791e02b */
[----:B------:R-:W-:Y:S02]  /*2010*/  IADD3.X R13, PT, PT, R13, R11, R41, P0, P1 ;  /* 0x0000000b0d0d7210 */ /* 0x000fe400007e2429 */
[----:B---3--:R-:W-:Y:S02]  /*2020*/  IADD3 R43, P0, P1, R16, R14, R43 ;  /* 0x0000000e102b7210 */ /* 0x008fe4000791e02b */
[----:B------:R-:W-:Y:S02]  /*2030*/  IADD3 R10, P3, PT, R6, 0x8000, RZ ;  /* 0x00008000060a7810 */ /* 0x000fe40007f7e0ff */
[----:B------:R-:W-:Y:S02]  /*2040*/  IADD3.X R15, PT, PT, R17, R15, R13, P0, P1 ;  /* 0x0000000f110f7210 */ /* 0x000fe400007e240d */
[----:B----4-:R-:W-:Y:S01]  /*2050*/  IADD3 R43, P0, P1, R20, R18, R43 ;  /* 0x00000012142b7210 */ /* 0x010fe2000791e02b */
[----:B------:R-:W-:-:S03]  /*2060*/  IMAD.X R11, RZ, RZ, R7, P3 ;  /* 0x000000ffff0b7224 */ /* 0x000fc600018e0607 */
[----:B------:R-:W-:Y:S02]  /*2070*/  IADD3.X R21, PT, PT, R21, R19, R15, P0, P1 ;  /* 0x0000001315157210 */ /* 0x000fe400007e240f */
[----:B-----5:R-:W-:Y:S01]  /*2080*/  IADD3 R43, P1, P2, R8, R4, R43 ;  /* 0x00000004082b7210 */ /* 0x020fe20007a3e02b */
[----:B------:R-:W-:Y:S01]  /*2090*/  IMAD.MOV.U32 R6, RZ, RZ, R10 ;  /* 0x000000ffff067224 */ /* 0x000fe200078e000a */
[----:B------:R-:W-:Y:S01]  /*20a0*/  PLOP3.LUT P0, PT, PT, PT, PT, 0x8, 0x80 ;  /* 0x000000000080781c */ /* 0x000fe20003f0e170 */
[----:B------:R-:W-:Y:S01]  /*20b0*/  IMAD.MOV.U32 R7, RZ, RZ, R11 ;  /* 0x000000ffff077224 */ /* 0x000fe200078e000b */
[----:B------:R-:W-:-:S11]  /*20c0*/  IADD3.X R41, PT, PT, R9, R5, R21, P1, P2 ;  /* 0x0000000509297210 */ /* 0x000fd60000fe4415 */
.L_x_252:
[----:B------:R-:W-:Y:S05]  /*20d0*/  BSYNC.RECONVERGENT B2 ;  /* 0x0000000000027941 */ /* 0x000fea0003800200 */
.L_x_251:
[----:B------:R-:W-:-:S13]  /*20e0*/  ISETP.LT.OR P0, PT, R45, R0, P0 ;  /* 0x000000002d00720c */ /* 0x000fda0000701670 */
[----:B------:R-:W-:Y:S05]  /*20f0*/  @!P0 BRA `(.L_x_244) ;  /* 0x0000000000248947 */ /* 0x000fea0003800000 */
[----:B------:R-:W-:Y:S01]  /*2100*/  IMAD.WIDE.U32 R2, R38, 0x8, R2 ;  /* 0x0000000826027825 */ /* 0x000fe200078e0002 */
[----:B------:R-:W2:Y:S04]  /*2110*/  LDG.E.64.CONSTANT R4, desc[UR6][R6.64+-0x1000] ;  /* 0xfff0000606047981 */ /* 0x000ea8000c1e9b00 */
[----:B------:R-:W3:Y:S04]  /*2120*/  LDG.E.64.CONSTANT R8, desc[UR6][R6.64] ;  /* 0x0000000606087981 */ /* 0x000ee8000c1e9b00 */
[----:B------:R-:W2:Y:S04]  /*2130*/  LDG.E.64.CONSTANT R2, desc[UR6][R2.64] ;  /* 0x0000000602027981 */ /* 0x000ea8000c1e9b00 */
[----:B------:R-:W3:Y:S01]  /*2140*/  LDG.E.64.CONSTANT R10, desc[UR6][R6.64+0x1000] ;  /* 0x00100006060a7981 */ /* 0x000ee2000c1e9b00 */
[----:B--2---:R-:W-:-:S04]  /*2150*/  IADD3 R43, P0, P1, R4, R2, R43 ;  /* 0x00000002042b7210 */ /* 0x004fc8000791e02b */
[----:B---3--:R-:W-:Y:S02]  /*2160*/  IADD3 R43, P2, P3, R10, R8, R43 ;  /* 0x000000080a2b7210 */ /* 0x008fe40007b5e02b */
[----:B------:R-:W-:-:S04]  /*2170*/  IADD3.X R41, PT, PT, R5, R3, R41, P0, P1 ;  /* 0x0000000305297210 */ /* 0x000fc800007e2429 */
[----:B------:R-:W-:-:S07]  /*2180*/  IADD3.X R41, PT, PT, R11, R9, R41, P2, P3 ;  /* 0x000000090b297210 */ /* 0x000fce00017e6429 */
.L_x_244:
[----:B------:R-:W-:Y:S05]  /*2190*/  BSYNC.RECONVERGENT B1 ;  /* 0x0000000000017941 */ /* 0x000fea0003800200 */
.L_x_242:
[----:B------:R-:W0:Y:S01]  /*21a0*/  S2R R6, SR_LANEID ;  /* 0x0000000000067919 */ /* 0x000e220000000000 */
[----:B------:R-:W1:Y:S04]  /*21b0*/  SHFL.DOWN PT, R0, R43, 0x1, 0x1f ;  /* 0x08201f002b007f89 */ /* 0x000e6800000e0000 */
[----:B------:R-:W2:Y:S01]  /*21c0*/  SHFL.DOWN PT, R2, R41, 0x1, 0x1f ;  /* 0x08201f0029027f89 */ /* 0x000ea200000e0000 */
[C---:B0-----:R-:W-:Y:S02]  /*21d0*/  ISETP.GT.AND P0, PT, R6.reuse, 0x1e, PT ;  /* 0x0000001e0600780c */ /* 0x041fe40003f04270 */
[----:B------:R-:W-:Y:S02]  /*21e0*/  ISETP.GT.AND P1, PT, R6, 0x1d, PT ;  /* 0x0000001d0600780c */ /* 0x000fe40003f24270 */
[----:B-1----:R-:W-:-:S02]  /*21f0*/  SEL R0, R0, RZ, !P0 ;  /* 0x000000ff00007207 */ /* 0x002fc40004000000 */
[----:B--2---:R-:W-:Y:S02]  /*2200*/  SEL R2, R2, RZ, !P0 ;  /* 0x000000ff02027207 */ /* 0x004fe40004000000 */
[----:B------:R-:W-:Y:S02]  /*2210*/  IADD3 R7, P0, PT, R43, R0, RZ ;  /* 0x000000002b077210 */ /* 0x000fe40007f1e0ff */
[----:B------:R-:W-:-:S03]  /*2220*/  ISETP.NE.AND P2, PT, R6, RZ, PT ;  /* 0x000000ff0600720c */ /* 0x000fc60003f45270 */
[----:B------:R-:W-:Y:S01]  /*2230*/  IMAD.X R9, R41, 0x1, R2, P0 ;  /* 0x0000000129097824 */ /* 0x000fe200000e0602 */
[----:B------:R-:W0:Y:S04]  /*2240*/  SHFL.DOWN PT, R0, R7, 0x2, 0x1f ;  /* 0x08401f0007007f89 */ /* 0x000e2800000e0000 */
[----:B------:R-:W1:Y:S05]  /*2250*/  SHFL.DOWN PT, R2, R9, 0x2, 0x1f ;  /* 0x08401f0009027f89 */ /* 0x000e6a00000e0000 */
[----:B------:R-:W2:Y:S01]  /*2260*/  @!P2 S2R R11, SR_CgaCtaId ;  /* 0x00000000000ba919 */ /* 0x000ea20000008800 */
        /* <DEDUP_REMOVED lines=12> */
[----:B------:R-:W-:-:S05]  /*2330*/  IMAD.X R9, R2, 0x1, R5, P0 ;  /* 0x0000000102097824 */ /* 0x000fca00000e0605 */
[----:B------:R-:W1:Y:S01]  /*2340*/  SHFL.DOWN PT, R2, R9, 0x8, 0x1f ;  /* 0x09001f0009027f89 */ /* 0x000e6200000e0000 */
[----:B0-----:R-:W-:-:S04]  /*2350*/  SEL R0, R0, RZ, !P1 ;  /* 0x000000ff00007207 */ /* 0x001fc80004800000 */
[----:B------:R-:W-:Y:S02]  /*2360*/  IADD3 R5, P0, PT, R0, R7, RZ ;  /* 0x0000000700057210 */ /* 0x000fe40007f1e0ff */
[----:B-1----:R-:W-:-:S03]  /*2370*/  SEL R2, R2, RZ, !P1 ;  /* 0x000000ff02027207 */ /* 0x002fc60004800000 */
[----:B------:R-:W0:Y:S01]  /*2380*/  SHFL.DOWN PT, R0, R5, 0x10, 0x1f ;  /* 0x0a001f0005007f89 */ /* 0x000e2200000e0000 */
[----:B------:R-:W-:Y:S02]  /*2390*/  ISETP.GT.AND P1, PT, R6, 0xf, PT ;  /* 0x0000000f0600780c */ /* 0x000fe40003f24270 */
[----:B------:R-:W-:Y:S01]  /*23a0*/  @!P2 SHF.R.U32.HI R6, RZ, 0x2, R39 ;  /* 0x00000002ff06a819 */ /* 0x000fe20000011627 */
[----:B------:R-:W-:Y:S01]  /*23b0*/  IMAD.X R4, R2, 0x1, R9, P0 ;  /* 0x0000000102047824 */ /* 0x000fe200000e0609 */
[----:B------:R-:W-:Y:S02]  /*23c0*/  @!P2 MOV R2, 0x400 ;  /* 0x000004000002a802 */ /* 0x000fe40000000f00 */
[----:B------:R-:W-:Y:S02]  /*23d0*/  @!P2 LOP3.LUT R6, R6, 0xf8, RZ, 0xc0, !PT ;  /* 0x000000f80606a812 */ /* 0x000fe400078ec0ff */
[----:B------:R-:W1:Y:S01]  /*23e0*/  SHFL.DOWN PT, R3, R4, 0x10, 0x1f ;  /* 0x0a001f0004037f89 */ /* 0x000e6200000e0000 */
[----:B--2---:R-:W-:-:S05]  /*23f0*/  @!P2 LEA R11, R11, R2, 0x18 ;  /* 0x000000020b0ba211 */ /* 0x004fca00078ec0ff */
[----:B------:R-:W-:Y:S01]  /*2400*/  @!P2 IMAD.IADD R11, R6, 0x1, R11 ;  /* 0x00000001060ba824 */ /* 0x000fe200078e020b */
[----:B0-----:R-:W-:-:S04]  /*2410*/  SEL R0, R0, RZ, !P1 ;  /* 0x000000ff00007207 */ /* 0x001fc80004800000 */
[----:B------:R-:W-:Y:S02]  /*2420*/  IADD3 R2, P0, PT, R0, R5, RZ ;  /* 0x0000000500027210 */ /* 0x000fe40007f1e0ff */
[----:B-1----:R-:W-:-:S05]  /*2430*/  SEL R3, R3, RZ, !P1 ;  /* 0x000000ff03037207 */ /* 0x002fca0004800000 */
[----:B------:R-:W-:Y:S01]  /*2440*/  IMAD.X R3, R3, 0x1, R4, P0 ;  /* 0x0000000103037824 */ /* 0x000fe200000e0604 */
[----:B------:R-:W-:-:S04]  /*2450*/  ISETP.NE.AND P0, PT, R39, RZ, PT ;  /* 0x000000ff2700720c */ /* 0x000fc80003f05270 */
[----:B------:R0:W-:Y:S01]  /*2460*/  @!P2 STS.64 [R11+0x10], R2 ;  /* 0x000010020b00a388 */ /* 0x0001e20000000a00 */
[----:B------:R-:W-:Y:S08]  /*2470*/  BAR.SYNC.DEFER_BLOCKING 0x0 ;  /* 0x0000000000007b1d */ /* 0x000ff00000010000 */
[----:B------:R-:W-:Y:S05]  /*2480*/  @P0 BRA `(.L_x_240) ;  /* 0x00000000006c0947 */ /* 0x000fea0003800000 */
[----:B------:R-:W1:Y:S01]  /*2490*/  S2UR UR5, SR_CgaCtaId ;  /* 0x00000000000579c3 */ /* 0x000e620000008800 */
[----:B------:R-:W-:Y:S02]  /*24a0*/  UMOV UR4, 0x400 ;  /* 0x0000040000047882 */ /* 0x000fe40000000000 */
[----:B-1----:R-:W-:-:S09]  /*24b0*/  ULEA UR4, UR5, UR4, 0x18 ;  /* 0x0000000405047291 */ /* 0x002fd2000f8ec0ff */
[----:B------:R-:W-:Y:S04]  /*24c0*/  LDS.64 R32, [UR4+0x18] ;  /* 0x00001804ff207984 */ /* 0x000fe80008000a00 */
[----:B------:R-:W1:Y:S04]  /*24d0*/  LDS.128 R28, [UR4+0x20] ;  /* 0x00002004ff1c7984 */ /* 0x000e680008000c00 */
[----:B------:R-:W2:Y:S04]  /*24e0*/  LDS.128 R24, [UR4+0x30] ;  /* 0x00003004ff187984 */ /* 0x000ea80008000c00 */
[----:B------:R-:W3:Y:S04]  /*24f0*/  LDS.128 R20, [UR4+0x40] ;  /* 0x00004004ff147984 */ /* 0x000ee80008000c00 */
[----:B------:R-:W4:Y:S04]  /*2500*/  LDS.128 R16, [UR4+0x50] ;  /* 0x00005004ff107984 */ /* 0x000f280008000c00 */
[----:B------:R-:W5:Y:S04]  /*2510*/  LDS.128 R12, [UR4+0x60] ;  /* 0x00006004ff0c7984 */ /* 0x000f680008000c00 */
[----:B0-----:R-:W0:Y:S04]  /*2520*/  LDS.128 R8, [UR4+0x70] ;  /* 0x00007004ff087984 */ /* 0x001e280008000c00 */
[----:B------:R-:W0:Y:S01]  /*2530*/  LDS.128 R4, [UR4+0x80] ;  /* 0x00008004ff047984 */ /* 0x000e220008000c00 */
[----:B-1----:R-:W-:-:S04]  /*2540*/  IADD3 R35, P1, P2, R28, R32, R2 ;  /* 0x000000201c237210 */ /* 0x002fc80007a3e002 */
[----:B--2---:R-:W-:Y:S02]  /*2550*/  IADD3 R35, P3, P4, R24, R35, R30 ;  /* 0x0000002318237210 */ /* 0x004fe40007c7e01e */
[----:B------:R-:W-:Y:S02]  /*2560*/  IADD3.X R29, PT, PT, R29, R33, R3, P1, P2 ;  /* 0x000000211d1d7210 */ /* 0x000fe40000fe4403 */
[----:B---3--:R-:W-:Y:S02]  /*2570*/  IADD3 R3, P1, P2, R20, R35, R26 ;  /* 0x0000002314037210 */ /* 0x008fe40007a3e01a */
[----:B------:R-:W-:Y:S02]  /*2580*/  IADD3.X R25, PT, PT, R25, R29, R31, P3, P4 ;  /* 0x0000001d19197210 */ /* 0x000fe40001fe841f */
[----:B----4-:R-:W-:Y:S02]  /*2590*/  IADD3 R3, P3, P4, R16, R3, R22 ;  /* 0x0000000310037210 */ /* 0x010fe40007c7e016 */
[----:B------:R-:W-:-:S02]  /*25a0*/  IADD3.X R21, PT, PT, R21, R25, R27, P1, P2 ;  /* 0x0000001915157210 */ /* 0x000fc40000fe441b */
[----:B-----5:R-:W-:Y:S02]  /*25b0*/  IADD3 R3, P1, P2, R12, R3, R18 ;  /* 0x000000030c037210 */ /* 0x020fe40007a3e012 */
[----:B------:R-:W-:Y:S02]  /*25c0*/  IADD3.X R17, PT, PT, R17, R21, R23, P3, P4 ;  /* 0x0000001511117210 */ /* 0x000fe40001fe8417 */
[----:B0-----:R-:W-:Y:S02]  /*25d0*/  IADD3 R3, P3, P4, R8, R3, R14 ;  /* 0x0000000308037210 */ /* 0x001fe40007c7e00e */
[----:B------:R-:W-:Y:S02]  /*25e0*/  IADD3.X R13, PT, PT, R13, R17, R19, P1, P2 ;  /* 0x000000110d0d7210 */ /* 0x000fe40000fe4413 */
[----:B------:R-:W-:Y:S02]  /*25f0*/  IADD3 R3, P1, P2, R4, R3, R10 ;  /* 0x0000000304037210 */ /* 0x000fe40007a3e00a */
[----:B------:R-:W-:-:S02]  /*2600*/  IADD3.X R9, PT, PT, R9, R13, R15, P3, P4 ;  /* 0x0000000d09097210 */ /* 0x000fc40001fe840f */
[----:B------:R-:W-:Y:S02]  /*2610*/  IADD3 R2, P3, PT, R3, R6, RZ ;  /* 0x0000000603027210 */ /* 0x000fe40007f7e0ff */
[----:B------:R-:W-:-:S05]  /*2620*/  IADD3.X R3, PT, PT, R5, R9, R11, P1, P2 ;  /* 0x0000000905037210 */ /* 0x000fca0000fe440b */
[----:B------:R-:W-:-:S07]  /*2630*/  IMAD.X R3, R3, 0x1, R7, P3 ;  /* 0x0000000103037824 */ /* 0x000fce00018e0607 */
.L_x_240:
[----:B------:R-:W-:Y:S05]  /*2640*/  BSYNC.RECONVERGENT B0 ;  /* 0x0000000000007941 */ /* 0x000fea0003800200 */
.L_x_225:
[----:B------:R-:W-:Y:S05]  /*2650*/  @P0 EXIT ;  /* 0x000000000000094d */ /* 0x000fea0003800000 */
[----:B------:R-:W0:Y:S01]  /*2660*/  LDCU.64 UR4, c[0x0][0x398] ;  /* 0x00007300ff0477ac */ /* 0x000e220008000a00 */
[----:B------:R-:W3:Y:S01]  /*2670*/  LDC.64 R4, c[0x0][0x388] ;  /* 0x0000e200ff047b82 */ /* 0x000ee20000000a00 */
[----:B012---:R-:W-:-:S04]  /*2680*/  IADD3 R2, P0, PT, R2, UR4, RZ ;  /* 0x0000000402027c10 */ /* 0x007fc8000ff1e0ff */
[----:B------:R-:W-:-:S05]  /*2690*/  IADD3.X R3, PT, PT, R3, UR5, RZ, P0, !PT ;  /* 0x0000000503037c10 */ /* 0x000fca00087fe4ff */
[----:B---3--:R-:W-:Y:S01]  /*26a0*/  STG.E.64 desc[UR6][R4.64], R2 ;  /* 0x0000000204007986 */ /* 0x008fe2000c101b06 */
[----:B------:R-:W-:Y:S05]  /*26b0*/  EXIT ;  /* 0x000000000000794d */ /* 0x000fea0003800000 */
.L_x_253:
        /* <DEDUP_REMOVED lines=12> */
.L_x_910:


//--------------------- .text._ZN3cub18CUB_300001_SM_10006detail6reduce18DeviceReduceKernelINS2_10policy_hubIlyN4cuda3std3__44plusIlEEE10Policy1000EN6thrust24THRUST_300001_SM_1000_NS18transform_iteratorI6count5NSD_6detail15normal_iteratorINSD_10device_ptrIiEEEEllEEyS9_lNS7_10__identityEEEvT0_PT3_T1_NS0_13GridEvenShareISQ_EET2_T4_ --------------------------
	.section	.text._ZN3cub18CUB_300001_SM_10006detail6reduce18DeviceReduceKernelINS2_10policy_hubIlyN4cuda3std3__44plusIlEEE10Policy1000EN6thrust24THRUST_300001_SM_1000_NS18transform_iteratorI6count5NSD_6detail15normal_iteratorINSD_10device_ptrIiEEEEllEEyS9_lNS7_10__identityEEEvT0_PT3_T1_NS0_13GridEvenShareISQ_EET2_T4_,"ax",@progbits
	.align	128
        .global         _ZN3cub18CUB_300001_SM_10006detail6reduce18DeviceReduceKernelINS2_10policy_hubIlyN4cuda3std3__44plusIlEEE10Policy1000EN6thrust24THRUST_300001_SM_1000_NS18transform_iteratorI6count5NSD_6detail15normal_iteratorINSD_10device_ptrIiEEEEllEEyS9_lNS7_10__identityEEEvT0_PT3_T1_NS0_13GridEvenShareISQ_EET2_T4_
        .type           _ZN3cub18CUB_300001_SM_10006detail6reduce18DeviceReduceKernelINS2_10policy_hubIlyN4cuda3std3__44plusIlEEE10Policy1000EN6thrust24THRUST_300001_SM_1000_NS18transform_iteratorI6count5NSD_6detail15normal_iteratorINSD_10device_ptrIiEEEEllEEyS9_lNS7_10__identityEEEvT0_PT3_T1_NS0_13GridEvenShareISQ_EET2_T4_,@function
        .size           _ZN3cub18CUB_300001_SM_10006detail6reduce18DeviceReduceKernelINS2_10policy_hubIlyN4cuda3std3__44plusIlEEE10Policy1000EN6thrust24THRUST_300001_SM_1000_NS18transform_iteratorI6count5NSD_6detail15normal_iteratorINSD_10device_ptrIiEEEEllEEyS9_lNS7_10__identityEEEvT0_PT3_T1_NS0_13GridEvenShareISQ_EET2_T4_,(.L_x_911 - _ZN3cub18CUB_300001_SM_10006detail6reduce18DeviceReduceKernelINS2_10policy_hubIlyN4cuda3std3__44plusIlEEE10Policy1000EN6thrust24THRUST_300001_SM_1000_NS18transform_iteratorI6count5NSD_6detail15normal_iteratorINSD_10device_ptrIiEEEEllEEyS9_lNS7_10__identityEEEvT0_PT3_T1_NS0_13GridEvenShareISQ_EET2_T4_)
        .other          _ZN3cub18CUB_300001_SM_10006detail6reduce18DeviceReduceKernelINS2_10policy_hubIlyN4cuda3std3__44plusIlEEE10Policy1000EN6thrust24THRUST_300001_SM_1000_NS18transform_iteratorI6count5NSD_6detail15normal_iteratorINSD_10device_ptrIiEEEEllEEyS9_lNS7_10__identityEEEvT0_PT3_T1_NS0_13GridEvenShareISQ_EET2_T4_,@"STO_CUDA_ENTRY STV_DEFAULT"
_ZN3cub18CUB_300001_SM_10006detail6reduce18DeviceReduceKernelINS2_10policy_hubIlyN4cuda3std3__44plusIlEEE10Policy1000EN6thrust24THRUST_300001_SM_1000_NS18transform_iteratorI6count5NSD_6detail15normal_iteratorINSD_10device_ptrIiEEEEllEEyS9_lNS7_10__identityEEEvT0_PT3_T1_NS0_13GridEvenShareISQ_EET2_T4_:
.text._ZN3cub18CUB_300001_SM_10006detail6reduce18DeviceReduceKernelINS2_10policy_hubIlyN4cuda3std3__44plusIlEEE10Policy1000EN6thrust24THRUST_300001_SM_1000_NS18transform_iteratorI6count5NSD_6detail15normal_iteratorINSD_10device_ptrIiEEEEllEEyS9_lNS7_10__identityEEEvT0_PT3_T1_NS0_13GridEvenShareISQ_EET2_T4_:
[----:B------:R-:W-:Y:S01]  /*0000*/  LDC R1, c[0x0][0x37c] ;  /* 0x0000df00ff017b82 */ /* 0x000fe20000000800 */
[----:B------:R-:W0:Y:S01]  /*0010*/  S2R R0, SR_CTAID.X ;  /* 0x0000000000007919 */ /* 0x000e220000002500 */
[----:B------:R-:W1:Y:S01]  /*0020*/  LDCU.64 UR6, c[0x0][0x3c0] ;  /* 0x00007800ff0677ac */ /* 0x000e620008000a00 */
[----:B------:R-:W-:Y:S01]  /*0030*/  BSSY.RECONVERGENT B0, `(.L_x_254) ;  /* 0x000031b000007945 */ /* 0x000fe20003800200 */
[----:B------:R-:W2:Y:S01]  /*0040*/  LDCU UR4, c[0x0][0x3c8] ;  /* 0x00007900ff0477ac */ /* 0x000ea20008000800 */
[----:B------:R-:W3:Y:S01]  /*0050*/  LDCU.64 UR8, c[0x0][0x358] ;  /* 0x00006b00ff0877ac */ /* 0x000ee20008000a00 */
[----:B-1----:R-:W-:Y:S02]  /*0060*/  IMAD.U32 R2, RZ, RZ, UR6 ;  /* 0x00000006ff027e24 */ /* 0x002fe4000f8e00ff */
[----:B------:R-:W-:Y:S02]  /*0070*/  IMAD.U32 R3, RZ, RZ, UR7 ;  /* 0x00000007ff037e24 */ /* 0x000fe4000f8e00ff */
[----:B--2---:R-:W-:-:S04]  /*0080*/  IMAD.U32 R16, RZ, RZ, UR4 ;  /* 0x00000004ff107e24 */ /* 0x004fc8000f8e00ff */
[----:B------:R-:W-:Y:S02]  /*0090*/  IMAD R11, R16, 0xe00, RZ ;  /* 0x00000e00100b7824 */ /* 0x000fe400078e02ff */
[----:B0-----:R-:W-:-:S03]  /*00a0*/  IMAD R9, R0, 0xe00, RZ ;  /* 0x00000e0000097824 */ /* 0x001fc600078e02ff */
[----:B------:R-:W-:Y:S02]  /*00b0*/  SHF.R.S32.HI R8, RZ, 0x1f, R11 ;  /* 0x0000001fff087819 */ /* 0x000fe4000001140b */
[----:B------:R-:W-:-:S04]  /*00c0*/  IADD3 R18, P1, PT, -R9, R2, RZ ;  /* 0x0000000209127210 */ /* 0x000fc80007f3e1ff */
[----:B------:R-:W-:Y:S02]  /*00d0*/  ISETP.GT.U32.AND P0, PT, R18, 0xdff, PT ;  /* 0x00000dff1200780c */ /* 0x000fe40003f04070 */
[----:B------:R-:W-:-:S04]  /*00e0*/  IADD3.X R7, PT, PT, R3, -0x1, RZ, P1, !PT ;  /* 0xffffffff03077810 */ /* 0x000fc80000ffe4ff */
[----:B------:R-:W-:-:S13]  /*00f0*/  ISETP.GT.U32.AND.EX P0, PT, R7, RZ, PT, P0 ;  /* 0x000000ff0700720c */ /* 0x000fda0003f04100 */
[----:B---3--:R-:W-:Y:S05]  /*0100*/  @P0 BRA `(.L_x_255) ;  /* 0x00000018004c0947 */ /* 0x008fea0003800000 */
[----:B------:R-:W0:Y:S01]  /*0110*/  S2R R4, SR_TID.X ;  /* 0x0000000000047919 */ /* 0x000e220000002100 */
[----:B------:R-:W-:Y:S01]  /*0120*/  IMAD.IADD R28, R2, 0x1, -R9 ;  /* 0x00000001021c7824 */ /* 0x000fe200078e0a09 */
[----:B------:R-:W-:Y:S01]  /*0130*/  BSSY.RECONVERGENT B1, `(.L_x_256) ;  /* 0x000000e000017945 */ /* 0x000fe20003800200 */
[----:B------:R-:W-:Y:S02]  /*0140*/  IMAD.MOV.U32 R6, RZ, RZ, RZ ;  /* 0x000000ffff067224 */ /* 0x000fe400078e00ff */
[----:B------:R-:W-:Y:S01]  /*0150*/  IMAD.MOV.U32 R5, RZ, RZ, RZ ;  /* 0x000000ffff057224 */ /* 0x000fe200078e00ff */
[----:B0-----:R-:W-:Y:S01]  /*0160*/  ISETP.GE.AND P0, PT, R4, R28, PT ;  /* 0x0000001c0400720c */ /* 0x001fe20003f06270 */
[----:B------:R-:W-:-:S12]  /*0170*/  IMAD.MOV.U32 R8, RZ, RZ, R4 ;  /* 0x000000ffff087224 */ /* 0x000fd800078e0004 */
[----:B------:R-:W-:Y:S05]  /*0180*/  @P0 BRA `(.L_x_257) ;  /* 0x0000000000200947 */ /* 0x000fea0003800000 */
[----:B------:R-:W0:Y:S01]  /*0190*/  LDC.64 R10, c[0x0][0x380] ;  /* 0x0000e000ff0a7b82 */ /* 0x000e220000000a00 */
[----:B------:R-:W-:-:S04]  /*01a0*/  IMAD.IADD R3, R9, 0x1, R4 ;  /* 0x0000000109037824 */ /* 0x000fc800078e0204 */
[----:B0-----:R-:W-:-:S06]  /*01b0*/  IMAD.WIDE.U32 R10, R3, 0x4, R10 ;  /* 0x00000004030a7825 */ /* 0x001fcc00078e000a */
[----:B------:R-:W2:Y:S01]  /*01c0*/  LDG.E R10, desc[UR8][R10.64] ;  /* 0x000000080a0a7981 */ /* 0x000ea2000c1e1900 */
[----:B------:R-:W-:Y:S02]  /*01d0*/  VIADD R8, R4, 0x200 ;  /* 0x0000020004087836 */ /* 0x000fe40000000000 */
[----:B------:R-:W-:Y:S01]  /*01e0*/  IMAD.MOV.U32 R5, RZ, RZ, RZ ;  /* 0x000000ffff057224 */ /* 0x000fe200078e00ff */
[----:B--2---:R-:W-:-:S04]  /*01f0*/  ISETP.GT.AND P0, PT, R10, 0x5, PT ;  /* 0x000000050a00780c */ /* 0x004fc80003f04270 */
[----:B------:R-:W-:-:S09]  /*0200*/  SEL R6, RZ, 0x1, !P0 ;  /* 0x00000001ff067807 */ /* 0x000fd20004000000 */
.L_x_257:
[----:B------:R-:W-:Y:S05]  /*0210*/  BSYNC.RECONVERGENT B1 ;  /* 0x0000000000017941 */ /* 0x000fea0003800200 */
.L_x_256:
[----:B------:R-:W-:Y:S01]  /*0220*/  ISETP.GE.AND P0, PT, R8, R28, PT ;  /* 0x0000001c0800720c */ /* 0x000fe20003f06270 */
[----:B------:R-:W-:-:S12]  /*0230*/  BSSY.RECONVERGENT B1, `(.L_x_258) ;  /* 0x00000b1000017945 */ /* 0x000fd80003800200 */
[----:B------:R-:W-:Y:S05]  /*0240*/  @P0 BRA `(.L_x_259) ;  /* 0x0000000800bc0947 */ /* 0x000fea0003800000 */
[----:B------:R-:W-:Y:S01]  /*0250*/  LOP3.LUT R3, RZ, R8, RZ, 0x33, !PT ;  /* 0x00000008ff037212 */ /* 0x000fe200078e33ff */
[----:B------:R-:W-:Y:S03]  /*0260*/  BSSY.RECONVERGENT B2, `(.L_x_260) ;  /* 0x0000055000027945 */ /* 0x000fe60003800200 */
[----:B------:R-:W-:-:S04]  /*0270*/  IADD3 R3, PT, PT, -R9, R2, R3 ;  /* 0x0000000209037210 */ /* 0x000fc80007ffe103 */
[C---:B------:R-:W-:Y:S02]  /*0280*/  ISETP.GE.U32.AND P1, PT, R3.reuse, 0x1e00, PT ;  /* 0x00001e000300780c */ /* 0x040fe40003f26070 */
[----:B------:R-:W-:-:S04]  /*0290*/  LEA.HI R7, R3, 0x1, RZ, 0x17 ;  /* 0x0000000103077811 */ /* 0x000fc800078fb8ff */
[----:B------:R-:W-:-:S04]  /*02a0*/  LOP3.LUT R24, R7, 0xf, RZ, 0xc0, !PT ;  /* 0x0000000f07187812 */ /* 0x000fc800078ec0ff */
[----:B------:R-:W-:-:S03]  /*02b0*/  ISETP.NE.AND P0, PT, R24, RZ, PT ;  /* 0x000000ff1800720c */ /* 0x000fc60003f05270 */
[----:B------:R-:W-:Y:S10]  /*02c0*/  @!P1 BRA `(.L_x_261) ;  /* 0x0000000400389947 */ /* 0x000ff40003800000 */
[----:B------:R-:W0:Y:S01]  /*02d0*/  LDCU.64 UR4, c[0x0][0x380] ;  /* 0x00007000ff0477ac */ /* 0x000e220008000a00 */
[----:B------:R-:W-:Y:S01]  /*02e0*/  IMAD.WIDE.U32 R2, R8, 0x4, RZ ;  /* 0x0000000408027825 */ /* 0x000fe200078e00ff */
[----:B------:R-:W-:-:S03]  /*02f0*/  LOP3.LUT R10, R7, 0xfffff0, RZ, 0xc0, !PT ;  /* 0x00fffff0070a7812 */ /* 0x000fc600078ec0ff */
[----:B------:R-:W-:-:S04]  /*0300*/  IMAD.WIDE.U32 R2, R0, 0x3800, R2 ;  /* 0x0000380000027825 */ /* 0x000fc800078e0002 */
[----:B------:R-:W-:Y:S01]  /*0310*/  IMAD.MOV R10, RZ, RZ, -R10 ;  /* 0x000000ffff0a7224 */ /* 0x000fe200078e0a0a */
[----:B0-----:R-:W-:-:S04]  /*0320*/  IADD3 R2, P1, PT, R2, UR4, RZ ;  /* 0x0000000402027c10 */ /* 0x001fc8000ff3e0ff */
[----:B------:R-:W-:-:S04]  /*0330*/  IADD3 R2, P2, PT, R2, 0x4000, RZ ;  /* 0x0000400002027810 */ /* 0x000fc80007f5e0ff */
[----:B------:R-:W-:-:S09]  /*0340*/  IADD3.X R3, PT, PT, RZ, UR5, R3, P2, P1 ;  /* 0x00000005ff037c10 */ /* 0x000fd200097e2403 */
.L_x_262:
[----:B------:R-:W2:Y:S04]  /*0350*/  LDG.E R12, desc[UR8][R2.64+-0x4000] ;  /* 0xffc00008020c7981 */ /* 0x000ea8000c1e1900 */
[----:B------:R-:W3:Y:S04]  /*0360*/  LDG.E R11, desc[UR8][R2.64+-0x3800] ;  /* 0xffc80008020b7981 */ /* 0x000ee8000c1e1900 */
[----:B------:R-:W4:Y:S04]  /*0370*/  LDG.E R21, desc[UR8][R2.64+-0x3000] ;  /* 0xffd0000802157981 */ /* 0x000f28000c1e1900 */
[----:B------:R-:W5:Y:S04]  /*0380*/  LDG.E R22, desc[UR8][R2.64+-0x2800] ;  /* 0xffd8000802167981 */ /* 0x000f68000c1e1900 */
        /* <DEDUP_REMOVED lines=8> */
[----:B------:R-:W5:Y:S01]  /*0410*/  LDG.E R13, desc[UR8][R2.64+0x2000] ;  /* 0x00200008020d7981 */ /* 0x000f62000c1e1900 */
[----:B--2---:R-:W-:-:S03]  /*0420*/  ISETP.GT.AND P1, PT, R12, 0x5, PT ;  /* 0x000000050c00780c */ /* 0x004fc60003f24270 */
[----:B------:R-:W2:Y:S01]  /*0430*/  LDG.E R12, desc[UR8][R2.64+0x2800] ;  /* 0x00280008020c7981 */ /* 0x000ea2000c1e1900 */
[----:B---3--:R-:W-:Y:S02]  /*0440*/  ISETP.GT.AND P2, PT, R11, 0x5, PT ;  /* 0x000000050b00780c */ /* 0x008fe40003f44270 */
[----:B------:R-:W-:Y:S02]  /*0450*/  SEL R11, RZ, 0x1, !P1 ;  /* 0x00000001ff0b7807 */ /* 0x000fe40004800000 */
[----:B------:R-:W-:-:S04]  /*0460*/  SEL R25, RZ, 0x1, !P2 ;  /* 0x00000001ff197807 */ /* 0x000fc80005000000 */
[----:B------:R-:W-:Y:S02]  /*0470*/  IADD3 R25, P5, P6, R25, R6, R11 ;  /* 0x0000000619197210 */ /* 0x000fe40007ebe00b */
[----:B------:R-:W3:Y:S04]  /*0480*/  LDG.E R6, desc[UR8][R2.64+0x3800] ;  /* 0x0038000802067981 */ /* 0x000ee8000c1e1900 */
[----:B------:R-:W3:Y:S01]  /*0490*/  LDG.E R11, desc[UR8][R2.64+0x3000] ;  /* 0x00300008020b7981 */ /* 0x000ee2000c1e1900 */
[----:B----4-:R-:W-:Y:S02]  /*04a0*/  ISETP.GT.AND P1, PT, R21, 0x5, PT ;  /* 0x000000051500780c */ /* 0x010fe40003f24270 */
[----:B-----5:R-:W-:Y:S02]  /*04b0*/  ISETP.GT.AND P2, PT, R22, 0x5, PT ;  /* 0x000000051600780c */ /* 0x020fe40003f44270 */
[----:B------:R-:W-:-:S02]  /*04c0*/  SEL R21, RZ, 0x1, !P1 ;  /* 0x00000001ff157807 */ /* 0x000fc40004800000 */
[----:B------:R-:W-:Y:S02]  /*04d0*/  SEL R22, RZ, 0x1, !P2 ;  /* 0x00000001ff167807 */ /* 0x000fe40005000000 */
[----:B------:R-:W-:Y:S02]  /*04e0*/  ISETP.GT.AND P3, PT, R23, 0x5, PT ;  /* 0x000000051700780c */ /* 0x000fe40003f64270 */
[----:B------:R-:W-:Y:S02]  /*04f0*/  ISETP.GT.AND P4, PT, R20, 0x5, PT ;  /* 0x000000051400780c */ /* 0x000fe40003f84270 */
[----:B------:R-:W-:Y:S02]  /*0500*/  IADD3 R22, P2, P1, R22, R25, R21 ;  /* 0x0000001916167210 */ /* 0x000fe4000795e015 */
[----:B------:R-:W-:Y:S02]  /*0510*/  SEL R21, RZ, 0x1, !P3 ;  /* 0x00000001ff157807 */ /* 0x000fe40005800000 */
[----:B------:R-:W-:-:S02]  /*0520*/  SEL R20, RZ, 0x1, !P4 ;  /* 0x00000001ff147807 */ /* 0x000fc40006000000 */
[----:B------:R-:W-:Y:S02]  /*0530*/  ISETP.GT.AND P3, PT, R19, 0x5, PT ;  /* 0x000000051300780c */ /* 0x000fe40003f64270 */
[----:B------:R-:W-:Y:S02]  /*0540*/  ISETP.GT.AND P4, PT, R18, 0x5, PT ;  /* 0x000000051200780c */ /* 0x000fe40003f84270 */
[----:B------:R-:W-:Y:S02]  /*0550*/  IADD3.X R23, PT, PT, RZ, R5, RZ, P5, P6 ;  /* 0x00000005ff177210 */ /* 0x000fe40002fec4ff */
        /* <DEDUP_REMOVED lines=14> */
[----:B------:R-:W-:-:S02]  /*0640*/  ISETP.GT.AND P3, PT, R13, 0x5, PT ;  /* 0x000000050d00780c */ /* 0x000fc40003f64270 */
[----:B------:R-:W-:Y:S01]  /*0650*/  SEL R14, RZ, 0x1, !P4 ;  /* 0x00000001ff0e7807 */ /* 0x000fe20006000000 */
[----:B------:R-:W-:Y:S01]  /*0660*/  VIADD R10, R10, 0x10 ;  /* 0x000000100a0a7836 */ /* 0x000fe20000000000 */
[----:B------:R-:W-:Y:S02]  /*0670*/  IADD3.X R16, PT, PT, RZ, R18, RZ, P2, P1 ;  /* 0x00000012ff107210 */ /* 0x000fe400017e24ff */
[----:B------:R-:W-:Y:S02]  /*0680*/  IADD3 R13, P2, P1, R5, R15, R14 ;  /* 0x0000000f050d7210 */ /* 0x000fe4000795e00e */
[----:B------:R-:W-:Y:S01]  /*0690*/  IADD3.X R14, PT, PT, RZ, R16, RZ, P5, P6 ;  /* 0x00000010ff0e7210 */ /* 0x000fe20002fec4ff */
[----:B------:R-:W-:Y:S01]  /*06a0*/  VIADD R8, R8, 0x2000 ;  /* 0x0000200008087836 */ /* 0x000fe20000000000 */
[----:B--2---:R-:W-:Y:S02]  /*06b0*/  ISETP.GT.AND P4, PT, R12, 0x5, PT ;  /* 0x000000050c00780c */ /* 0x004fe40003f84270 */
[----:B------:R-:W-:-:S02]  /*06c0*/  SEL R12, RZ, 0x1, !P3 ;  /* 0x00000001ff0c7807 */ /* 0x000fc40005800000 */
[----:B------:R-:W-:Y:S02]  /*06d0*/  SEL R5, RZ, 0x1, !P4 ;  /* 0x00000001ff057807 */ /* 0x000fe40006000000 */
[----:B---3--:R-:W-:-:S04]  /*06e0*/  ISETP.GT.AND P3, PT, R6, 0x5, PT ;  /* 0x000000050600780c */ /* 0x008fc80003f64270 */
[----:B------:R-:W-:Y:S02]  /*06f0*/  SEL R6, RZ, 0x1, !P3 ;  /* 0x00000001ff067807 */ /* 0x000fe40005800000 */
[----:B------:R-:W-:Y:S02]  /*0700*/  ISETP.NE.AND P3, PT, R10, RZ, PT ;  /* 0x000000ff0a00720c */ /* 0x000fe40003f65270 */
[----:B------:R-:W-:Y:S02]  /*0710*/  ISETP.GT.AND P4, PT, R11, 0x5, PT ;  /* 0x000000050b00780c */ /* 0x000fe40003f84270 */
[----:B------:R-:W-:Y:S02]  /*0720*/  IADD3 R11, P5, P6, R5, R13, R12 ;  /* 0x0000000d050b7210 */ /* 0x000fe40007ebe00c */
[----:B------:R-:W-:Y:S02]  /*0730*/  SEL R5, RZ, 0x1, !P4 ;  /* 0x00000001ff057807 */ /* 0x000fe40006000000 */
[----:B------:R-:W-:-:S02]  /*0740*/  IADD3.X R12, PT, PT, RZ, R14, RZ, P2, P1 ;  /* 0x0000000eff0c7210 */ /* 0x000fc400017e24ff */
[----:B------:R-:W-:Y:S02]  /*0750*/  IADD3 R6, P1, P2, R6, R11, R5 ;  /* 0x0000000b06067210 */ /* 0x000fe40007a3e005 */
[----:B------:R-:W-:Y:S02]  /*0760*/  IADD3 R2, P4, PT, R2, 0x8000, RZ ;  /* 0x0000800002027810 */ /* 0x000fe40007f9e0ff */
[----:B------:R-:W-:-:S03]  /*0770*/  IADD3.X R5, PT, PT, RZ, R12, RZ, P5, P6 ;  /* 0x0000000cff057210 */ /* 0x000fc60002fec4ff */
[----:B------:R-:W-:Y:S01]  /*0780*/  IMAD.X R3, RZ, RZ, R3, P4 ;  /* 0x000000ffff037224 */ /* 0x000fe200020e0603 */
[----:B------:R-:W-:Y:S01]  /*0790*/  IADD3.X R5, PT, PT, RZ, R5, RZ, P1, P2 ;  /* 0x00000005ff057210 */ /* 0x000fe20000fe44ff */
[----:B------:R-:W-:Y:S06]  /*07a0*/  @P3 BRA `(.L_x_262) ;  /* 0xfffffff800e83947 */ /* 0x000fec000383ffff */
.L_x_261:
[----:B------:R-:W-:Y:S05]  /*07b0*/  BSYNC.RECONVERGENT B2 ;  /* 0x0000000000027941 */ /* 0x000fea0003800200 */
.L_x_260:
[----:B------:R-:W-:Y:S05]  /*07c0*/  @!P0 BRA `(.L_x_259) ;  /* 0x00000004005c8947 */ /* 0x000fea0003800000 */
[----:B------:R-:W-:Y:S01]  /*07d0*/  ISETP.GE.U32.AND P1, PT, R24, 0x8, PT ;  /* 0x000000081800780c */ /* 0x000fe20003f26070 */
[----:B------:R-:W-:Y:S01]  /*07e0*/  BSSY.RECONVERGENT B2, `(.L_x_263) ;  /* 0x000002a000027945 */ /* 0x000fe20003800200 */
[----:B------:R-:W-:-:S04]  /*07f0*/  LOP3.LUT R17, R7, 0x7, RZ, 0xc0, !PT ;  /* 0x0000000707117812 */ /* 0x000fc800078ec0ff */
[----:B------:R-:W-:-:S07]  /*0800*/  ISETP.NE.AND P0, PT, R17, RZ, PT ;  /* 0x000000ff1100720c */ /* 0x000fce0003f05270 */
[----:B------:R-:W-:Y:S06]  /*0810*/  @!P1 BRA `(.L_x_264) ;  /* 0x0000000000989947 */ /* 0x000fec0003800000 */
[----:B------:R-:W0:Y:S01]  /*0820*/  LDCU.64 UR4, c[0x0][0x380] ;  /* 0x00007000ff0477ac */ /* 0x000e220008000a00 */
[----:B------:R-:W-:-:S04]  /*0830*/  IADD3 R3, P1, PT, R9, R8, RZ ;  /* 0x0000000809037210 */ /* 0x000fc80007f3e0ff */
[----:B------:R-:W-:Y:S02]  /*0840*/  LEA.HI.X.SX32 R10, R8, RZ, 0x1, P1 ;  /* 0x000000ff080a7211 */ /* 0x000fe400008f0eff */
[----:B0-----:R-:W-:-:S04]  /*0850*/  LEA R2, P1, R3, UR4, 0x2 ;  /* 0x0000000403027c11 */ /* 0x001fc8000f8210ff */
[----:B------:R-:W-:-:S05]  /*0860*/  LEA.HI.X R3, R3, UR5, R10, 0x2, P1 ;  /* 0x0000000503037c11 */ /* 0x000fca00088f140a */
[----:B------:R-:W2:Y:S04]  /*0870*/  LDG.E R18, desc[UR8][R2.64] ;  /* 0x0000000802127981 */ /* 0x000ea8000c1e1900 */
[----:B------:R-:W3:Y:S04]  /*0880*/  LDG.E R10, desc[UR8][R2.64+0x800] ;  /* 0x00080008020a7981 */ /* 0x000ee8000c1e1900 */
[----:B------:R-:W4:Y:S04]  /*0890*/  LDG.E R11, desc[UR8][R2.64+0x1000] ;  /* 0x00100008020b7981 */ /* 0x000f28000c1e1900 */
[----:B------:R-:W5:Y:S04]  /*08a0*/  LDG.E R12, desc[UR8][R2.64+0x1800] ;  /* 0x00180008020c7981 */ /* 0x000f68000c1e1900 */
[----:B------:R-:W5:Y:S04]  /*08b0*/  LDG.E R13, desc[UR8][R2.64+0x2000] ;  /* 0x00200008020d7981 */ /* 0x000f68000c1e1900 */
[----:B------:R-:W5:Y:S04]  /*08c0*/  LDG.E R14, desc[UR8][R2.64+0x2800] ;  /* 0x00280008020e7981 */ /* 0x000f68000c1e1900 */
[----:B------:R-:W5:Y:S04]  /*08d0*/  LDG.E R15, desc[UR8][R2.64+0x3000] ;  /* 0x00300008020f7981 */ /* 0x000f68000c1e1900 */
[----:B------:R0:W5:Y:S01]  /*08e0*/  LDG.E R16, desc[UR8][R2.64+0x3800] ;  /* 0x0038000802107981 */ /* 0x000162000c1e1900 */
[----:B------:R-:W-:Y:S01]  /*08f0*/  VIADD R8, R8, 0x1000 ;  /* 0x0000100008087836 */ /* 0x000fe20000000000 */
[----:B--2---:R-:W-:-:S02]  /*0900*/  ISETP.GT.AND P1, PT, R18, 0x5, PT ;  /* 0x000000051200780c */ /* 0x004fc40003f24270 */
[----:B---3--:R-:W-:Y:S02]  /*0910*/  ISETP.GT.AND P2, PT, R10, 0x5, PT ;  /* 0x000000050a00780c */ /* 0x008fe40003f44270 */
[----:B------:R-:W-:Y:S02]  /*0920*/  SEL R10, RZ, 0x1, !P1 ;  /* 0x00000001ff0a7807 */ /* 0x000fe40004800000 */
[----:B------:R-:W-:Y:S02]  /*0930*/  SEL R19, RZ, 0x1, !P2 ;  /* 0x00000001ff137807 */ /* 0x000fe40005000000 */
[----:B----4-:R-:W-:Y:S02]  /*0940*/  ISETP.GT.AND P1, PT, R11, 0x5, PT ;  /* 0x000000050b00780c */ /* 0x010fe40003f24270 */
[----:B-----5:R-:W-:Y:S02]  /*0950*/  ISETP.GT.AND P2, PT, R12, 0x5, PT ;  /* 0x000000050c00780c */ /* 0x020fe40003f44270 */
[----:B------:R-:W-:-:S02]  /*0960*/  IADD3 R10, P5, P6, R19, R6, R10 ;  /* 0x00000006130a7210 */ /* 0x000fc40007ebe00a */
[----:B------:R-:W-:Y:S02]  /*0970*/  SEL R11, RZ, 0x1, !P1 ;  /* 0x00000001ff0b7807 */ /* 0x000fe40004800000 */
[----:B------:R-:W-:Y:S02]  /*0980*/  SEL R6, RZ, 0x1, !P2 ;  /* 0x00000001ff067807 */ /* 0x000fe40005000000 */
[----:B------:R-:W-:Y:S02]  /*0990*/  ISETP.GT.AND P3, PT, R13, 0x5, PT ;  /* 0x000000050d00780c */ /* 0x000fe40003f64270 */
[----:B------:R-:W-:Y:S02]  /*09a0*/  ISETP.GT.AND P4, PT, R14, 0x5, PT ;  /* 0x000000050e00780c */ /* 0x000fe40003f84270 */
[----:B------:R-:W-:Y:S02]  /*09b0*/  IADD3 R6, P1, P2, R6, R10, R11 ;  /* 0x0000000a06067210 */ /* 0x000fe40007a3e00b */
[----:B0-----:R-:W-:-:S02]  /*09c0*/  SEL R3, RZ, 0x1, !P3 ;  /* 0x00000001ff037807 */ /* 0x001fc40005800000 */
[----:B------:R-:W-:Y:S02]  /*09d0*/  SEL R2, RZ, 0x1, !P4 ;  /* 0x00000001ff027807 */ /* 0x000fe40006000000 */
[----:B------:R-:W-:Y:S02]  /*09e0*/  ISETP.GT.AND P4, PT, R15, 0x5, PT ;  /* 0x000000050f00780c */ /* 0x000fe40003f84270 */
[----:B------:R-:W-:Y:S02]  /*09f0*/  ISETP.GT.AND P3, PT, R16, 0x5, PT ;  /* 0x000000051000780c */ /* 0x000fe40003f64270 */
[----:B------:R-:W-:Y:S02]  /*0a00*/  IADD3.X R5, PT, PT, RZ, R5, RZ, P5, P6 ;  /* 0x00000005ff057210 */ /* 0x000fe40002fec4ff */
[----:B------:R-:W-:Y:S02]  /*0a10*/  IADD3 R2, P5, P6, R2, R6, R3 ;  /* 0x0000000602027210 */ /* 0x000fe40007ebe003 */
[----:B------:R-:W-:-:S02]  /*0a20*/  SEL R3, RZ, 0x1, !P4 ;  /* 0x00000001ff037807 */ /* 0x000fc40006000000 */
[----:B------:R-:W-:Y:S02]  /*0a30*/  SEL R6, RZ, 0x1, !P3 ;  /* 0x00000001ff067807 */ /* 0x000fe40005800000 */
[----:B------:R-:W-:Y:S02]  /*0a40*/  IADD3.X R5, PT, PT, RZ, R5, RZ, P1, P2 ;  /* 0x00000005ff057210 */ /* 0x000fe40000fe44ff */
[----:B------:R-:W-:Y:S02]  /*0a50*/  IADD3 R6, P1, P2, R6, R2, R3 ;  /* 0x0000000206067210 */ /* 0x000fe40007a3e003 */
[----:B------:R-:W-:-:S04]  /*0a60*/  IADD3.X R5, PT, PT, RZ, R5, RZ, P5, P6 ;  /* 0x00000005ff057210 */ /* 0x000fc80002fec4ff */
[----:B------:R-:W-:-:S07]  /*0a70*/  IADD3.X R5, PT, PT, RZ, R5, RZ, P1, P2 ;  /* 0x00000005ff057210 */ /* 0x000fce0000fe44ff */
.L_x_264:
[----:B------:R-:W-:Y:S05]  /*0a80*/  BSYNC.RECONVERGENT B2 ;  /* 0x0000000000027941 */ /* 0x000fea0003800200 */
.L_x_263:
        /* <DEDUP_REMOVED lines=14> */
[----:B------:R-:W5:Y:S01]  /*0b70*/  LDG.E R11, desc[UR8][R2.64+0x1800] ;  /* 0x00180008020b7981 */ /* 0x000f62000c1e1900 */
[----:B------:R-:W-:Y:S01]  /*0b80*/  VIADD R8, R8, 0x800 ;  /* 0x0000080008087836 */ /* 0x000fe20000000000 */
[----:B--2---:R-:W-:-:S02]  /*0b90*/  ISETP.GT.AND P1, PT, R12, 0x5, PT ;  /* 0x000000050c00780c */ /* 0x004fc40003f24270 */
[----:B---3--:R-:W-:Y:S02]  /*0ba0*/  ISETP.GT.AND P2, PT, R9, 0x5, PT ;  /* 0x000000050900780c */ /* 0x008fe40003f44270 */
[----:B------:R-:W-:Y:S02]  /*0bb0*/  SEL R9, RZ, 0x1, !P1 ;  /* 0x00000001ff097807 */ /* 0x000fe40004800000 */
[----:B----4-:R-:W-:Y:S02]  /*0bc0*/  ISETP.GT.AND P3, PT, R10, 0x5, PT ;  /* 0x000000050a00780c */ /* 0x010fe40003f64270 */
[----:B------:R-:W-:Y:S02]  /*0bd0*/  SEL R10, RZ, 0x1, !P2 ;  /* 0x00000001ff0a7807 */ /* 0x000fe40005000000 */
[----:B-----5:R-:W-:Y:S02]  /*0be0*/  ISETP.GT.AND P4, PT, R11, 0x5, PT ;  /* 0x000000050b00780c */ /* 0x020fe40003f84270 */
[----:B------:R-:W-:-:S02]  /*0bf0*/  SEL R11, RZ, 0x1, !P3 ;  /* 0x00000001ff0b7807 */ /* 0x000fc40005800000 */
[----:B------:R-:W-:Y:S02]  /*0c00*/  SEL R12, RZ, 0x1, !P4 ;  /* 0x00000001ff0c7807 */ /* 0x000fe40006000000 */
[----:B------:R-:W-:-:S04]  /*0c10*/  IADD3 R6, P1, P2, R10, R6, R9 ;  /* 0x000000060a067210 */ /* 0x000fc80007a3e009 */
[----:B------:R-:W-:Y:S02]  /*0c20*/  IADD3 R6, P3, P4, R12, R6, R11 ;  /* 0x000000060c067210 */ /* 0x000fe40007c7e00b */
[----:B------:R-:W-:-:S04]  /*0c30*/  IADD3.X R5, PT, PT, RZ, R5, RZ, P1, P2 ;  /* 0x00000005ff057210 */ /* 0x000fc80000fe44ff */
[----:B------:R-:W-:-:S07]  /*0c40*/  IADD3.X R5, PT, PT, RZ, R5, RZ, P3, P4 ;  /* 0x00000005ff057210 */ /* 0x000fce0001fe84ff */
.L_x_266:
[----:B------:R-:W-:Y:S05]  /*0c50*/  BSYNC.RECONVERGENT B2 ;  /* 0x0000000000027941 */ /* 0x000fea0003800200 */
.L_x_265:
[----:B------:R-:W-:Y:S05]  /*0c60*/  @!P0 BRA `(.L_x_259) ;  /* 0x0000000000348947 */ /* 0x000fea0003800000 */
[----:B------:R-:W0:Y:S01]  /*0c70*/  LDC.64 R2, c[0x0][0x380] ;  /* 0x0000e000ff027b82 */ /* 0x000e220000000a00 */
[----:B------:R-:W-:Y:S02]  /*0c80*/  IMAD.MOV R7, RZ, RZ, -R7 ;  /* 0x000000ffff077224 */ /* 0x000fe400078e0a07 */
[----:B0-----:R-:W-:-:S07]  /*0c90*/  IMAD.WIDE.U32 R2, R0, 0x3800, R2 ;  /* 0x0000380000027825 */ /* 0x001fce00078e0002 */
.L_x_267:
[----:B------:R-:W-:-:S06]  /*0ca0*/  IMAD.WIDE R10, R8, 0x4, R2 ;  /* 0x00000004080a7825 */ /* 0x000fcc00078e0202 */
[----:B------:R-:W2:Y:S01]  /*0cb0*/  LDG.E R10, desc[UR8][R10.64] ;  /* 0x000000080a0a7981 */ /* 0x000ea2000c1e1900 */
[----:B------:R-:W-:Y:S02]  /*0cc0*/  VIADD R7, R7, 0x1 ;  /* 0x0000000107077836 */ /* 0x000fe40000000000 */
[----:B------:R-:W-:Y:S01]  /*0cd0*/  VIADD R8, R8, 0x200 ;  /* 0x0000020008087836 */ /* 0x000fe20000000000 */
[----:B--2---:R-:W-:-:S04]  /*0ce0*/  ISETP.GT.AND P0, PT, R10, 0x5, PT ;  /* 0x000000050a00780c */ /* 0x004fc80003f04270 */
[----:B------:R-:W-:Y:S02]  /*0cf0*/  SEL R9, RZ, 0x1, !P0 ;  /* 0x00000001ff097807 */ /* 0x000fe40004000000 */
[----:B------:R-:W-:Y:S02]  /*0d00*/  ISETP.NE.AND P0, PT, R7, RZ, PT ;  /* 0x000000ff0700720c */ /* 0x000fe40003f05270 */
[----:B------:R-:W-:-:S05]  /*0d10*/  IADD3 R6, P1, PT, R6, R9, RZ ;  /* 0x0000000906067210 */ /* 0x000fca0007f3e0ff */
[----:B------:R-:W-:-:S06]  /*0d20*/  IMAD.X R5, RZ, RZ, R5, P1 ;  /* 0x000000ffff057224 */ /* 0x000fcc00008e0605 */
[----:B------:R-:W-:Y:S05]  /*0d30*/  @P0 BRA `(.L_x_267) ;  /* 0xfffffffc00d80947 */ /* 0x000fea000383ffff */
.L_x_259:
[----:B------:R-:W-:Y:S05]  /*0d40*/  BSYNC.RECONVERGENT B1 ;  /* 0x0000000000017941 */ /* 0x000fea0003800200 */
.L_x_258:
[----:B------:R-:W-:-:S13]  /*0d50*/  ISETP.GE.AND P0, PT, R28, 0x200, PT ;  /* 0x000002001c00780c */ /* 0x000fda0003f06270 */
[----:B------:R-:W-:Y:S05]  /*0d60*/  @!P0 BRA `(.L_x_268) ;  /* 0x00000004002c8947 */ /* 0x000fea0003800000 */
[----:B------:R-:W0:Y:S01]  /*0d70*/  S2R R10, SR_LANEID ;  /* 0x00000000000a7919 */ /* 0x000e220000000000 */
[----:B------:R-:W1:Y:S04]  /*0d80*/  SHFL.DOWN PT, R2, R6, 0x1, 0x1f ;  /* 0x08201f0006027f89 */ /* 0x000e6800000e0000 */
        /* <DEDUP_REMOVED lines=20> */
[C---:B------:R-:W-:Y:S01]  /*0ed0*/  ISETP.GT.AND P0, PT, R10.reuse, 0x17, PT ;  /* 0x000000170a00780c */ /* 0x040fe20003f04270 */
[----:B------:R-:W-:Y:S01]  /*0ee0*/  IMAD.X R6, R3, 0x1, R8, P1 ;  /* 0x0000000103067824 */ /* 0x000fe200008e0608 */
[----:B------:R-:W-:-:S04]  /*0ef0*/  ISETP.NE.AND P1, PT, R10, RZ, PT ;  /* 0x000000ff0a00720c */ /* 0x000fc80003f25270 */
[----:B------:R-:W1:Y:S09]  /*0f00*/  SHFL.DOWN PT, R3, R6, 0x8, 0x1f ;  /* 0x09001f0006037f89 */ /* 0x000e7200000e0000 */
[----:B------:R-:W2:Y:S01]  /*0f10*/  @!P1 S2R R7, SR_CgaCtaId ;  /* 0x0000000000079919 */ /* 0x000ea20000008800 */
[----:B0-----:R-:W-:-:S04]  /*0f20*/  SEL R2, R2, RZ, !P0 ;  /* 0x000000ff02027207 */ /* 0x001fc80004000000 */
[----:B------:R-:W-:Y:S02]  /*0f30*/  IADD3 R9, P2, PT, R2, R5, RZ ;  /* 0x0000000502097210 */ /* 0x000fe40007f5e0ff */
[----:B------:R-:W-:Y:S02]  /*0f40*/  @!P1 SHF.R.U32.HI R5, RZ, 0x2, R4 ;  /* 0x00000002ff059819 */ /* 0x000fe40000011604 */
[----:B-1----:R-:W-:Y:S01]  /*0f50*/  SEL R3, R3, RZ, !P0 ;  /* 0x000000ff03037207 */ /* 0x002fe20004000000 */
[----:B------:R-:W0:Y:S01]  /*0f60*/  SHFL.DOWN PT, R2, R9, 0x10, 0x1f ;  /* 0x0a001f0009027f89 */ /* 0x000e2200000e0000 */
[----:B------:R-:W-:Y:S02]  /*0f70*/  ISETP.GT.AND P0, PT, R10, 0xf, PT ;  /* 0x0000000f0a00780c */ /* 0x000fe40003f04270 */
[----:B------:R-:W-:Y:S01]  /*0f80*/  @!P1 LOP3.LUT R5, R5, 0xf8, RZ, 0xc0, !PT ;  /* 0x000000f805059812 */ /* 0x000fe200078ec0ff */
[----:B------:R-:W-:Y:S01]  /*0f90*/  IMAD.X R8, R3, 0x1, R6, P2 ;  /* 0x0000000103087824 */ /* 0x000fe200010e0606 */
[----:B------:R-:W-:-:S04]  /*0fa0*/  @!P1 MOV R6, 0x400 ;  /* 0x0000040000069802 */ /* 0x000fc80000000f00 */
[----:B------:R-:W1:Y:S01]  /*0fb0*/  SHFL.DOWN PT, R3, R8, 0x10, 0x1f ;  /* 0x0a001f0008037f89 */ /* 0x000e6200000e0000 */
[----:B--2---:R-:W-:-:S05]  /*0fc0*/  @!P1 LEA R6, R7, R6, 0x18 ;  /* 0x0000000607069211 */ /* 0x004fca00078ec0ff */
[----:B------:R-:W-:Y:S01]  /*0fd0*/  @!P1 IMAD.IADD R5, R5, 0x1, R6 ;  /* 0x0000000105059824 */ /* 0x000fe200078e0206 */
[----:B0-----:R-:W-:-:S04]  /*0fe0*/  SEL R2, R2, RZ, !P0 ;  /* 0x000000ff02027207 */ /* 0x001fc80004000000 */
[----:B------:R-:W-:Y:S02]  /*0ff0*/  IADD3 R2, P2, PT, R2, R9, RZ ;  /* 0x0000000902027210 */ /* 0x000fe40007f5e0ff */
[----:B-1----:R-:W-:Y:S02]  /*1000*/  SEL R3, R3, RZ, !P0 ;  /* 0x000000ff03037207 */ /* 0x002fe40004000000 */
[----:B------:R-:W-:-:S03]  /*1010*/  ISETP.NE.AND P0, PT, R4, RZ, PT ;  /* 0x000000ff0400720c */ /* 0x000fc60003f05270 */
        /* <DEDUP_REMOVED lines=9> */
[----:B--2---:R-:W1:Y:S04]  /*10b0*/  LDS.128 R4, [UR4+0x30] ;  /* 0x00003004ff047984 */ /* 0x004e680008000c00 */
[----:B------:R-:W2:Y:S04]  /*10c0*/  LDS.128 R20, [UR4+0x40] ;  /* 0x00004004ff147984 */ /* 0x000ea80008000c00 */
[----:B------:R-:W3:Y:S04]  /*10d0*/  LDS.128 R16, [UR4+0x50] ;  /* 0x00005004ff107984 */ /* 0x000ee80008000c00 */
[----:B------:R-:W4:Y:S01]  /*10e0*/  LDS.128 R12, [UR4+0x60] ;  /* 0x00006004ff0c7984 */ /* 0x000f220008000c00 */
[----:B0-----:R-:W-:-:S04]  /*10f0*/  IADD3 R11, P1, P2, R24, R8, R2 ;  /* 0x00000008180b7210 */ /* 0x001fc80007a3e002 */
[----:B------:R-:W-:Y:S02]  /*1100*/  IADD3.X R25, PT, PT, R25, R9, R3, P1, P2 ;  /* 0x0000000919197210 */ /* 0x000fe40000fe4403 */
[----:B-1----:R-:W-:Y:S02]  /*1110*/  IADD3 R3, P1, P2, R4, R11, R26 ;  /* 0x0000000b04037210 */ /* 0x002fe40007a3e01a */
[----:B------:R-:W0:Y:S02]  /*1120*/  LDS.128 R8, [UR4+0x70] ;  /* 0x00007004ff087984 */ /* 0x000e240008000c00 */
[----:B------:R-:W-:Y:S02]  /*1130*/  IADD3.X R5, PT, PT, R5, R25, R27, P1, P2 ;  /* 0x0000001905057210 */ /* 0x000fe40000fe441b */
[----:B------:R-:W1:Y:S01]  /*1140*/  LDS.128 R24, [UR4+0x80] ;  /* 0x00008004ff187984 */ /* 0x000e620008000c00 */
[----:B--2---:R-:W-:-:S04]  /*1150*/  IADD3 R3, P1, P2, R20, R3, R6 ;  /* 0x0000000314037210 */ /* 0x004fc80007a3e006 */
[----:B---3--:R-:W-:Y:S02]  /*1160*/  IADD3 R3, P3, P4, R16, R3, R22 ;  /* 0x0000000310037210 */ /* 0x008fe40007c7e016 */
[----:B------:R-:W-:Y:S02]  /*1170*/  IADD3.X R7, PT, PT, R21, R5, R7, P1, P2 ;  /* 0x0000000515077210 */ /* 0x000fe40000fe4407 */
[----:B----4-:R-:W-:Y:S02]  /*1180*/  IADD3 R3, P1, P2, R12, R3, R18 ;  /* 0x000000030c037210 */ /* 0x010fe40007a3e012 */
[----:B------:R-:W-:-:S04]  /*1190*/  IADD3.X R17, PT, PT, R17, R7, R23, P3, P4 ;  /* 0x0000000711117210 */ /* 0x000fc80001fe8417 */
[----:B------:R-:W-:Y:S02]  /*11a0*/  IADD3.X R13, PT, PT, R13, R17, R19, P1, P2 ;  /* 0x000000110d0d7210 */ /* 0x000fe40000fe4413 */
[----:B0-----:R-:W-:-:S04]  /*11b0*/  IADD3 R3, P3, P4, R8, R3, R14 ;  /* 0x0000000308037210 */ /* 0x001fc80007c7e00e */
[----:B-1----:R-:W-:Y:S02]  /*11c0*/  IADD3 R3, P1, P2, R24, R3, R10 ;  /* 0x0000000318037210 */ /* 0x002fe40007a3e00a */
[----:B------:R-:W-:Y:S02]  /*11d0*/  IADD3.X R9, PT, PT, R9, R13, R15, P3, P4 ;  /* 0x0000000d09097210 */ /* 0x000fe40001fe840f */
[----:B------:R-:W-:Y:S02]  /*11e0*/  IADD3 R2, P3, PT, R3, R26, RZ ;  /* 0x0000001a03027210 */ /* 0x000fe40007f7e0ff */
[----:B------:R-:W-:-:S05]  /*11f0*/  IADD3.X R3, PT, PT, R25, R9, R11, P1, P2 ;  /* 0x0000000919037210 */ /* 0x000fca0000fe440b */
[----:B------:R-:W-:Y:S01]  /*1200*/  IMAD.X R3, R3, 0x1, R27, P3 ;  /* 0x0000000103037824 */ /* 0x000fe200018e061b */
[----:B------:R-:W-:Y:S06]  /*1210*/  BRA `(.L_x_269) ;  /* 0x0000001c00f07947 */ /* 0x000fec0003800000 */
.L_x_268:
[----:B------:R-:W-:-:S04]  /*1220*/  LOP3.LUT R2, R4, 0x3e0, RZ, 0xc0, !PT ;  /* 0x000003e004027812 */ /* 0x000fc800078ec0ff */
[----:B------:R-:W-:Y:S01]  /*1230*/  LOP3.LUT R7, RZ, R2, RZ, 0x33, !PT ;  /* 0x00000002ff077212 */ /* 0x000fe200078e33ff */
[----:B------:R-:W-:Y:S02]  /*1240*/  VIADD R3, R2, 0x20 ;  /* 0x0000002002037836 */ /* 0x000fe40000000000 */
[----:B------:R-:W0:Y:S02]  /*1250*/  S2R R2, SR_LANEID ;  /* 0x0000000000027919 */ /* 0x000e240000000000 */
[----:B------:R-:W-:Y:S01]  /*1260*/  IMAD.IADD R7, R28, 0x1, R7 ;  /* 0x000000011c077824 */ /* 0x000fe200078e0207 */
[----:B------:R-:W-:-:S04]  /*1270*/  ISETP.GT.AND P0, PT, R3, R28, PT ;  /* 0x0000001c0300720c */ /* 0x000fc80003f04270 */
[----:B------:R-:W-:-:S05]  /*1280*/  SEL R7, R7, 0x1f, P0 ;  /* 0x0000001f07077807 */ /* 0x000fca0000000000 */
[----:B------:R-:W1:Y:S04]  /*1290*/  SHFL.DOWN PT, R3, R6, 0x1, R7 ;  /* 0x0820000006037989 */ /* 0x000e6800000e0007 */
[----:B------:R-:W2:Y:S01]  /*12a0*/  SHFL.DOWN PT, R8, R5, 0x1, R7 ;  /* 0x0820000005087989 */ /* 0x000ea200000e0007 */
[C---:B0-----:R-:W-:Y:S01]  /*12b0*/  ISETP.GE.AND P0, PT, R2.reuse, R7, PT ;  /* 0x000000070200720c */ /* 0x041fe20003f06270 */
[C---:B------:R-:W-:Y:S01]  /*12c0*/  VIADD R10, R2.reuse, 0x2 ;  /* 0x00000002020a7836 */ /* 0x040fe20000000000 */
[----:B------:R-:W-:Y:S02]  /*12d0*/  ISETP.NE.AND P2, PT, R2, RZ, PT ;  /* 0x000000ff0200720c */ /* 0x000fe40003f45270 */
[----:B-1----:R-:W-:Y:S02]  /*12e0*/  SEL R3, R3, RZ, !P0 ;  /* 0x000000ff03037207 */ /* 0x002fe40004000000 */
[----:B--2---:R-:W-:-:S02]  /*12f0*/  SEL R8, R8, RZ, !P0 ;  /* 0x000000ff08087207 */ /* 0x004fc40004000000 */
[----:B------:R-:W-:Y:S01]  /*1300*/  IADD3 R12, P0, PT, R6, R3, RZ ;  /* 0x00000003060c7210 */ /* 0x000fe20007f1e0ff */
[----:B------:R-:W-:-:S04]  /*1310*/  VIADD R6, R2, 0x4 ;  /* 0x0000000402067836 */ /* 0x000fc80000000000 */
[----:B------:R-:W-:Y:S01]  /*1320*/  IMAD.X R9, R5, 0x1, R8, P0 ;  /* 0x0000000105097824 */ /* 0x000fe200000e0608 */
[----:B------:R-:W0:Y:S01]  /*1330*/  SHFL.DOWN PT, R3, R12, 0x2, R7 ;  /* 0x084000000c037989 */ /* 0x000e2200000e0007 */
[----:B------:R-:W-:-:S03]  /*1340*/  ISETP.GT.AND P0, PT, R10, R7, PT ;  /* 0x000000070a00720c */ /* 0x000fc60003f04270 */
[----:B------:R-:W1:Y:S01]  /*1350*/  SHFL.DOWN PT, R8, R9, 0x2, R7 ;  /* 0x0840000009087989 */ /* 0x000e6200000e0007 */
[----:B------:R-:W2:Y:S01]  /*1360*/  @!P2 S2R R11, SR_CgaCtaId ;  /* 0x00000000000ba919 */ /* 0x000ea20000008800 */
[----:B0-----:R-:W-:-:S04]  /*1370*/  SEL R3, R3, RZ, !P0 ;  /* 0x000000ff03037207 */ /* 0x001fc80004000000 */
[----:B------:R-:W-:Y:S02]  /*1380*/  IADD3 R14, P1, PT, R3, R12, RZ ;  /* 0x0000000c030e7210 */ /* 0x000fe40007f3e0ff */
[----:B-1----:R-:W-:Y:S02]  /*1390*/  SEL R8, R8, RZ, !P0 ;  /* 0x000000ff08087207 */ /* 0x002fe40004000000 */
[----:B------:R-:W-:Y:S01]  /*13a0*/  ISETP.GT.AND P0, PT, R6, R7, PT ;  /* 0x000000070600720c */ /* 0x000fe20003f04270 */
[----:B------:R-:W0:Y:S01]  /*13b0*/  SHFL.DOWN PT, R3, R14, 0x4, R7 ;  /* 0x088000000e037989 */ /* 0x000e2200000e0007 */
[----:B------:R-:W-:Y:S02]  /*13c0*/  VIADD R6, R2, 0x8 ;  /* 0x0000000802067836 */ /* 0x000fe40000000000 */
[----:B------:R-:W-:Y:S01]  /*13d0*/  IMAD.X R8, R8, 0x1, R9, P1 ;  /* 0x0000000108087824 */ /* 0x000fe200008e0609 */
[----:B------:R-:W-:Y:S01]  /*13e0*/  @!P2 SHF.R.U32.HI R9, RZ, 0x2, R4 ;  /* 0x00000002ff09a819 */ /* 0x000fe20000011604 */
[----:B------:R-:W-:-:S03]  /*13f0*/  VIADD R2, R2, 0x10 ;  /* 0x0000001002027836 */ /* 0x000fc60000000000 */
[----:B------:R-:W1:Y:S01]  /*1400*/  SHFL.DOWN PT, R5, R8, 0x4, R7 ;  /* 0x0880000008057989 */ /* 0x000e6200000e0007 */
[----:B------:R-:W-:Y:S02]  /*1410*/  @!P2 LOP3.LUT R9, R9, 0xf8, RZ, 0xc0, !PT ;  /* 0x000000f80909a812 */ /* 0x000fe400078ec0ff */
[----:B0-----:R-:W-:-:S04]  /*1420*/  SEL R3, R3, RZ, !P0 ;  /* 0x000000ff03037207 */ /* 0x001fc80004000000 */
[----:B------:R-:W-:Y:S02]  /*1430*/  IADD3 R10, P1, PT, R3, R14, RZ ;  /* 0x0000000e030a7210 */ /* 0x000fe40007f3e0ff */
[----:B-1----:R-:W-:-:S03]  /*1440*/  SEL R5, R5, RZ, !P0 ;  /* 0x000000ff05057207 */ /* 0x002fc60004000000 */
[----:B------:R-:W0:Y:S01]  /*1450*/  SHFL.DOWN PT, R3, R10, 0x8, R7 ;  /* 0x090000000a037989 */ /* 0x000e2200000e0007 */
[----:B------:R-:W-:Y:S01]  /*1460*/  ISETP.GT.AND P0, PT, R6, R7, PT ;  /* 0x000000070600720c */ /* 0x000fe20003f04270 */
[----:B------:R-:W-:-:S05]  /*1470*/  IMAD.X R12, R5, 0x1, R8, P1 ;  /* 0x00000001050c7824 */ /* 0x000fca00008e0608 */
[----:B------:R-:W1:Y:S01]  /*1480*/  SHFL.DOWN PT, R5, R12, 0x8, R7 ;  /* 0x090000000c057989 */ /* 0x000e6200000e0007 */
[----:B0-----:R-:W-:-:S04]  /*1490*/  SEL R3, R3, RZ, !P0 ;  /* 0x000000ff03037207 */ /* 0x001fc80004000000 */
[----:B------:R-:W-:Y:S02]  /*14a0*/  IADD3 R6, P1, PT, R3, R10, RZ ;  /* 0x0000000a03067210 */ /* 0x000fe40007f3e0ff */
[----:B-1----:R-:W-:-:S03]  /*14b0*/  SEL R5, R5, RZ, !P0 ;  /* 0x000000ff05057207 */ /* 0x002fc60004000000 */
[----:B------:R-:W0:Y:S01]  /*14c0*/  SHFL.DOWN PT, R3, R6, 0x10, R7 ;  /* 0x0a00000006037989 */ /* 0x000e2200000e0007 */
[----:B------:R-:W-:Y:S02]  /*14d0*/  ISETP.GT.AND P0, PT, R2, R7, PT ;  /* 0x000000070200720c */ /* 0x000fe40003f04270 */
[----:B------:R-:W-:Y:S01]  /*14e0*/  @!P2 MOV R2, 0x400 ;  /* 0x000004000002a802 */ /* 0x000fe20000000f00 */
[----:B------:R-:W-:-:S03]  /*14f0*/  IMAD.X R8, R5, 0x1, R12, P1 ;  /* 0x0000000105087824 */ /* 0x000fc600008e060c */
[----:B--2---:R-:W-:Y:S02]  /*1500*/  @!P2 LEA R10, R11, R2, 0x18 ;  /* 0x000000020b0aa211 */ /* 0x004fe400078ec0ff */
[----:B------:R-:W1:Y:S03]  /*1510*/  SHFL.DOWN PT, R5, R8, 0x10, R7 ;  /* 0x0a00000008057989 */ /* 0x000e6600000e0007 */
        /* <DEDUP_REMOVED lines=14> */
[C---:B------:R-:W-:Y:S02]  /*1600*/  ISETP.GT.AND P5, PT, R28.reuse, 0x180, PT ;  /* 0x000001801c00780c */ /* 0x040fe40003fa4270 */
[----:B------:R-:W-:Y:S01]  /*1610*/  ISETP.GT.AND P6, PT, R28, 0x1a0, PT ;  /* 0x000001a01c00780c */ /* 0x000fe20003fc4270 */
[----:B0-----:R-:W-:-:S09]  /*1620*/  ULEA UR4, UR5, UR4, 0x18 ;  /* 0x0000000405047291 */ /* 0x001fd2000f8ec0ff */
[----:B------:R-:W0:Y:S04]  /*1630*/  LDS.64 R12, [UR4+0x18] ;  /* 0x00001804ff0c7984 */ /* 0x000e280008000a00 */
[----:B------:R-:W2:Y:S04]  /*1640*/  LDS.128 R16, [UR4+0x20] ;  /* 0x00002004ff107984 */ /* 0x000ea80008000c00 */
[----:B------:R-:W3:Y:S04]  /*1650*/  LDS.128 R4, [UR4+0x30] ;  /* 0x00003004ff047984 */ /* 0x000ee80008000c00 */
[----:B-1----:R-:W1:Y:S04]  /*1660*/  LDS.128 R8, [UR4+0x40] ;  /* 0x00004004ff087984 */ /* 0x002e680008000c00 */
[----:B------:R-:W-:Y:S01]  /*1670*/  LDS.128 R24, [UR4+0x80] ;  /* 0x00008004ff187984 */ /* 0x000fe20008000c00 */
[----:B0-----:R-:W-:-:S02]  /*1680*/  SEL R22, R12, RZ, P1 ;  /* 0x000000ff0c167207 */ /* 0x001fc40000800000 */
[----:B------:R-:W-:Y:S02]  /*1690*/  SEL R23, R13, RZ, P1 ;  /* 0x000000ff0d177207 */ /* 0x000fe40000800000 */
[----:B--2---:R-:W-:Y:S01]  /*16a0*/  SEL R21, R16, RZ, P2 ;  /* 0x000000ff10157207 */ /* 0x004fe20001000000 */
[----:B------:R-:W0:Y:S01]  /*16b0*/  LDS.128 R12, [UR4+0x50] ;  /* 0x00005004ff0c7984 */ /* 0x000e220008000c00 */
[----:B------:R-:W-:Y:S02]  /*16c0*/  ISETP.GT.AND P1, PT, R28, 0x60, PT ;  /* 0x000000601c00780c */ /* 0x000fe40003f24270 */
[----:B------:R-:W-:Y:S02]  /*16d0*/  SEL R20, R17, RZ, P2 ;  /* 0x000000ff11147207 */ /* 0x000fe40001000000 */
[----:B------:R-:W-:Y:S02]  /*16e0*/  IADD3 R16, P2, P4, R21, R22, R2 ;  /* 0x0000001615107210 */ /* 0x000fe40007c5e002 */
[----:B------:R-:W-:-:S02]  /*16f0*/  SEL R17, R18, RZ, P1 ;  /* 0x000000ff12117207 */ /* 0x000fc40000800000 */
[----:B---3--:R-:W-:Y:S02]  /*1700*/  SEL R4, R4, RZ, P3 ;  /* 0x000000ff04047207 */ /* 0x008fe40001800000 */
[----:B------:R-:W-:Y:S02]  /*1710*/  IADD3.X R20, PT, PT, R20, R23, R3, P2, P4 ;  /* 0x0000001714147210 */ /* 0x000fe400017e8403 */
[----:B------:R-:W-:Y:S02]  /*1720*/  SEL R3, R5, RZ, P3 ;  /* 0x000000ff05037207 */ /* 0x000fe40001800000 */
[----:B------:R-:W-:Y:S02]  /*1730*/  SEL R2, R19, RZ, P1 ;  /* 0x000000ff13027207 */ /* 0x000fe40000800000 */
[----:B------:R-:W-:Y:S02]  /*1740*/  IADD3 R4, P3, P4, R4, R16, R17 ;  /* 0x0000001004047210 */ /* 0x000fe40007c7e011 */
[----:B------:R-:W2:Y:S01]  /*1750*/  LDS.128 R16, [UR4+0x60] ;  /* 0x00006004ff107984 */ /* 0x000ea20008000c00 */
[----:B------:R-:W-:-:S02]  /*1760*/  ISETP.GT.AND P1, PT, R28, 0xa0, PT ;  /* 0x000000a01c00780c */ /* 0x000fc40003f24270 */
[----:B------:R-:W-:Y:S02]  /*1770*/  IADD3.X R3, PT, PT, R3, R20, R2, P3, P4 ;  /* 0x0000001403037210 */ /* 0x000fe40001fe8402 */
[----:B------:R-:W3:Y:S01]  /*1780*/  LDS.128 R20, [UR4+0x70] ;  /* 0x00007004ff147984 */ /* 0x000ee20008000c00 */
[----:B------:R-:W-:Y:S02]  /*1790*/  ISETP.GT.AND P2, PT, R28, 0xc0, PT ;  /* 0x000000c01c00780c */ /* 0x000fe40003f44270 */
[----:B------:R-:W-:Y:S02]  /*17a0*/  SEL R5, R6, RZ, P1 ;  /* 0x000000ff06057207 */ /* 0x000fe40000800000 */
[----:B-1----:R-:W-:Y:S02]  /*17b0*/  SEL R2, R8, RZ, P2 ;  /* 0x000000ff08027207 */ /* 0x002fe40001000000 */
[----:B------:R-:W-:Y:S02]  /*17c0*/  SEL R7, R7, RZ, P1 ;  /* 0x000000ff07077207 */ /* 0x000fe40000800000 */
[----:B------:R-:W-:-:S02]  /*17d0*/  ISETP.GT.AND P1, PT, R28, 0xe0, PT ;  /* 0x000000e01c00780c */ /* 0x000fc40003f24270 */
[----:B------:R-:W-:Y:S02]  /*17e0*/  IADD3 R2, P3, P4, R2, R4, R5 ;  /* 0x0000000402027210 */ /* 0x000fe40007c7e005 */
[----:B------:R-:W-:Y:S02]  /*17f0*/  SEL R6, R9, RZ, P2 ;  /* 0x000000ff09067207 */ /* 0x000fe40001000000 */
[----:B------:R-:W-:Y:S02]  /*1800*/  ISETP.GT.AND P2, PT, R28, 0x100, PT ;  /* 0x000001001c00780c */ /* 0x000fe40003f44270 */
[----:B------:R-:W-:Y:S02]  /*1810*/  SEL R4, R10, RZ, P1 ;  /* 0x000000ff0a047207 */ /* 0x000fe40000800000 */
[----:B------:R-:W-:Y:S02]  /*1820*/  SEL R10, R11, RZ, P1 ;  /* 0x000000ff0b0a7207 */ /* 0x000fe40000800000 */
[----:B------:R-:W-:-:S02]  /*1830*/  ISETP.GT.AND P1, PT, R28, 0x120, PT ;  /* 0x000001201c00780c */ /* 0x000fc40003f24270 */
[----:B------:R-:W-:Y:S02]  /*1840*/  IADD3.X R6, PT, PT, R6, R3, R7, P3, P4 ;  /* 0x0000000306067210 */ /* 0x000fe40001fe8407 */
[----:B0-----:R-:W-:Y:S02]  /*1850*/  SEL R3, R12, RZ, P2 ;  /* 0x000000ff0c037207 */ /* 0x001fe40001000000 */
[----:B------:R-:W-:Y:S02]  /*1860*/  SEL R7, R13, RZ, P2 ;  /* 0x000000ff0d077207 */ /* 0x000fe40001000000 */
[----:B------:R-:W-:Y:S02]  /*1870*/  ISETP.GT.AND P2, PT, R28, 0x140, PT ;  /* 0x000001401c00780c */ /* 0x000fe40003f44270 */
[----:B------:R-:W-:Y:S02]  /*1880*/  SEL R5, R14, RZ, P1 ;  /* 0x000000ff0e057207 */ /* 0x000fe40000800000 */
[----:B------:R-:W-:-:S02]  /*1890*/  SEL R15, R15, RZ, P1 ;  /* 0x000000ff0f0f7207 */ /* 0x000fc40000800000 */
[----:B------:R-:W-:Y:S02]  /*18a0*/  ISETP.GT.AND P1, PT, R28, 0x160, PT ;  /* 0x000001601c00780c */ /* 0x000fe40003f24270 */
[----:B------:R-:W-:Y:S02]  /*18b0*/  IADD3 R4, P3, P4, R3, R2, R4 ;  /* 0x0000000203047210 */ /* 0x000fe40007c7e004 */
[----:B--2---:R-:W-:Y:S02]  /*18c0*/  SEL R2, R16, RZ, P2 ;  /* 0x000000ff10027207 */ /* 0x004fe40001000000 */
[----:B------:R-:W-:Y:S02]  /*18d0*/  SEL R3, R18, RZ, P1 ;  /* 0x000000ff12037207 */ /* 0x000fe40000800000 */
[----:B------:R-:W-:Y:S02]  /*18e0*/  IADD3.X R7, PT, PT, R7, R6, R10, P3, P4 ;  /* 0x0000000607077210 */ /* 0x000fe40001fe840a */
[----:B------:R-:W-:-:S02]  /*18f0*/  SEL R18, R19, RZ, P1 ;  /* 0x000000ff13127207 */ /* 0x000fc40000800000 */
[----:B------:R-:W-:Y:S02]  /*1900*/  SEL R6, R17, RZ, P2 ;  /* 0x000000ff11067207 */ /* 0x000fe40001000000 */
[----:B------:R-:W-:Y:S02]  /*1910*/  IADD3 R2, P1, P3, R2, R4, R5 ;  /* 0x0000000402027210 */ /* 0x000fe40007b3e005 */
[----:B---3--:R-:W-:Y:S02]  /*1920*/  SEL R4, R20, RZ, P5 ;  /* 0x000000ff14047207 */ /* 0x008fe40002800000 */
[----:B------:R-:W-:Y:S02]  /*1930*/  ISETP.GT.AND P2, PT, R28, 0x1c0, PT ;  /* 0x000001c01c00780c */ /* 0x000fe40003f44270 */
[----:B------:R-:W-:Y:S02]  /*1940*/  IADD3.X R6, PT, PT, R6, R7, R15, P1, P3 ;  /* 0x0000000706067210 */ /* 0x000fe40000fe640f */
[----:B------:R-:W-:-:S02]  /*1950*/  IADD3 R4, P3, P4, R4, R2, R3 ;  /* 0x0000000204047210 */ /* 0x000fc40007c7e003 */
[----:B------:R-:W-:Y:S02]  /*1960*/  SEL R2, R22, RZ, P6 ;  /* 0x000000ff16027207 */ /* 0x000fe40003000000 */
[----:B------:R-:W-:Y:S02]  /*1970*/  SEL R3, R24, RZ, P2 ;  /* 0x000000ff18037207 */ /* 0x000fe40001000000 */
[----:B------:R-:W-:Y:S02]  /*1980*/  ISETP.GT.AND P1, PT, R28, 0x1e0, PT ;  /* 0x000001e01c00780c */ /* 0x000fe40003f24270 */
[----:B------:R-:W-:Y:S02]  /*1990*/  SEL R5, R21, RZ, P5 ;  /* 0x000000ff15057207 */ /* 0x000fe40002800000 */
[----:B------:R-:W-:Y:S02]  /*19a0*/  SEL R23, R23, RZ, P6 ;  /* 0x000000ff17177207 */ /* 0x000fe40003000000 */
[----:B------:R-:W-:-:S02]  /*19b0*/  IADD3 R3, P5, P6, R3, R4, R2 ;  /* 0x0000000403037210 */ /* 0x000fc40007ebe002 */
[----:B------:R-:W-:Y:S02]  /*19c0*/  SEL R2, R26, RZ, P1 ;  /* 0x000000ff1a027207 */ /* 0x000fe40000800000 */
[----:B------:R-:W-:Y:S02]  /*19d0*/  IADD3.X R5, PT, PT, R5, R6, R18, P3, P4 ;  /* 0x0000000605057210 */ /* 0x000fe40001fe8412 */
[----:B------:R-:W-:Y:S02]  /*19e0*/  SEL R4, R25, RZ, P2 ;  /* 0x000000ff19047207 */ /* 0x000fe40001000000 */
[----:B------:R-:W-:Y:S02]  /*19f0*/  IADD3 R2, P2, PT, R2, R3, RZ ;  /* 0x0000000302027210 */ /* 0x000fe40007f5e0ff */
[----:B------:R-:W-:Y:S02]  /*1a00*/  SEL R3, R27, RZ, P1 ;  /* 0x000000ff1b037207 */ /* 0x000fe40000800000 */
[----:B------:R-:W-:-:S05]  /*1a10*/  IADD3.X R4, PT, PT, R4, R5, R23, P5, P6 ;  /* 0x0000000504047210 */ /* 0x000fca0002fec417 */
[----:B------:R-:W-:Y:S01]  /*1a20*/  IMAD.X R3, R3, 0x1, R4, P2 ;  /* 0x0000000103037824 */ /* 0x000fe200010e0604 */
[----:B------:R-:W-:Y:S06]  /*1a30*/  BRA `(.L_x_269) ;  /* 0x0000001400e87947 */ /* 0x000fec0003800000 */
.L_x_255:
[----:B------:R-:W0:Y:S01]  /*1a40*/  S2R R12, SR_TID.X ;  /* 0x00000000000c7919 */ /* 0x000e220000002100 */
[----:B------:R-:W1:Y:S01]  /*1a50*/  LDC.64 R4, c[0x0][0x380] ;  /* 0x0000e000ff047b82 */ /* 0x000e620000000a00 */
[----:B0-----:R-:W-:-:S04]  /*1a60*/  IMAD.IADD R13, R9, 0x1, R12 ;  /* 0x00000001090d7824 */ /* 0x001fc800078e020c */
[----:B-1----:R-:W-:-:S05]  /*1a70*/  IMAD.WIDE.U32 R4, R13, 0x4, R4 ;  /* 0x000000040d047825 */ /* 0x002fca00078e0004 */
[----:B------:R-:W2:Y:S04]  /*1a80*/  LDG.E R19, desc[UR8][R4.64] ;  /* 0x0000000804137981 */ /* 0x000ea8000c1e1900 */
[----:B------:R-:W3:Y:S04]  /*1a90*/  LDG.E R6, desc[UR8][R4.64+0x800] ;  /* 0x0008000804067981 */ /* 0x000ee8000c1e1900 */
[----:B------:R-:W4:Y:S04]  /*1aa0*/  LDG.E R10, desc[UR8][R4.64+0x1000] ;  /* 0x00100008040a7981 */ /* 0x000f28000c1e1900 */
[----:B------:R-:W5:Y:S04]  /*1ab0*/  LDG.E R13, desc[UR8][R4.64+0x1800] ;  /* 0x00180008040d7981 */ /* 0x000f68000c1e1900 */
[----:B------:R-:W5:Y:S04]  /*1ac0*/  LDG.E R14, desc[UR8][R4.64+0x2000] ;  /* 0x00200008040e7981 */ /* 0x000f68000c1e1900 */
[----:B------:R-:W5:Y:S04]  /*1ad0*/  LDG.E R15, desc[UR8][R4.64+0x2800] ;  /* 0x00280008040f7981 */ /* 0x000f68000c1e1900 */
[----:B------:R0:W5:Y:S01]  /*1ae0*/  LDG.E R17, desc[UR8][R4.64+0x3000] ;  /* 0x0030000804117981 */ /* 0x000162000c1e1900 */
[----:B--2---:R-:W-:-:S02]  /*1af0*/  ISETP.GT.AND P0, PT, R19, 0x5, PT ;  /* 0x000000051300780c */ /* 0x004fc40003f04270 */
[----:B---3--:R-:W-:Y:S02]  /*1b00*/  ISETP.GT.AND P1, PT, R6, 0x5, PT ;  /* 0x000000050600780c */ /* 0x008fe40003f24270 */
[----:B----4-:R-:W-:Y:S02]  /*1b10*/  ISETP.GT.AND P2, PT, R10, 0x5, PT ;  /* 0x000000050a00780c */ /* 0x010fe40003f44270 */
[----:B------:R-:W-:Y:S02]  /*1b20*/  SEL R10, RZ, 0x1, !P0 ;  /* 0x00000001ff0a7807 */ /* 0x000fe40004000000 */
[----:B------:R-:W-:Y:S02]  /*1b30*/  SEL R19, RZ, 0x1, !P1 ;  /* 0x00000001ff137807 */ /* 0x000fe40004800000 */
[----:B------:R-:W-:Y:S02]  /*1b40*/  SEL R6, RZ, 0x1, !P2 ;  /* 0x00000001ff067807 */ /* 0x000fe40005000000 */
[----:B-----5:R-:W-:-:S02]  /*1b50*/  ISETP.GT.AND P0, PT, R13, 0x5, PT ;  /* 0x000000050d00780c */ /* 0x020fc40003f04270 */
[----:B------:R-:W-:Y:S02]  /*1b60*/  IADD3 R6, P1, P2, R6, R19, R10 ;  /* 0x0000001306067210 */ /* 0x000fe40007a3e00a */
[----:B------:R-:W-:Y:S02]  /*1b70*/  SEL R10, RZ, 0x1, !P0 ;  /* 0x00000001ff0a7807 */ /* 0x000fe40004000000 */
[----:B------:R-:W-:Y:S02]  /*1b80*/  ISETP.GE.U32.AND P0, PT, R18, R11, PT ;  /* 0x0000000b1200720c */ /* 0x000fe40003f06070 */
[----:B------:R-:W-:Y:S02]  /*1b90*/  ISETP.GT.AND P3, PT, R14, 0x5, PT ;  /* 0x000000050e00780c */ /* 0x000fe40003f64270 */
[----:B------:R-:W-:Y:S02]  /*1ba0*/  ISETP.GE.U32.AND.EX P0, PT, R7, R8, PT, P0 ;  /* 0x000000080700720c */ /* 0x000fe40003f06100 */
[----:B0-----:R-:W-:-:S02]  /*1bb0*/  SEL R5, RZ, 0x1, !P3 ;  /* 0x00000001ff057807 */ /* 0x001fc40005800000 */
[----:B------:R-:W-:Y:S02]  /*1bc0*/  ISETP.GT.AND P5, PT, R15, 0x5, PT ;  /* 0x000000050f00780c */ /* 0x000fe40003fa4270 */
[----:B------:R-:W-:Y:S02]  /*1bd0*/  ISETP.GT.AND P6, PT, R17, 0x5, PT ;  /* 0x000000051100780c */ /* 0x000fe40003fc4270 */
[----:B------:R-:W-:Y:S02]  /*1be0*/  IADD3 R6, P3, P4, R5, R6, R10 ;  /* 0x0000000605067210 */ /* 0x000fe40007c7e00a */
[----:B------:R-:W-:Y:S02]  /*1bf0*/  SEL R4, RZ, 0x1, !P5 ;  /* 0x00000001ff047807 */ /* 0x000fe40006800000 */
[----:B------:R-:W-:Y:S02]  /*1c00*/  SEL R5, RZ, 0x1, !P6 ;  /* 0x00000001ff057807 */ /* 0x000fe40007000000 */
[----:B------:R-:W-:-:S02]  /*1c10*/  IADD3.X R10, PT, PT, RZ, RZ, RZ, P1, P2 ;  /* 0x000000ffff0a7210 */ /* 0x000fc40000fe44ff */
[----:B------:R-:W-:Y:S02]  /*1c20*/  IADD3 R6, P1, P2, R5, R6, R4 ;  /* 0x0000000605067210 */ /* 0x000fe40007a3e004 */
[----:B------:R-:W-:-:S04]  /*1c30*/  IADD3.X R10, PT, PT, RZ, R10, RZ, P3, P4 ;  /* 0x0000000aff0a7210 */ /* 0x000fc80001fe84ff */
[----:B------:R-:W-:Y:S01]  /*1c40*/  IADD3.X R10, PT, PT, RZ, R10, RZ, P1, P2 ;  /* 0x0000000aff0a7210 */ /* 0x000fe20000fe44ff */
[----:B------:R-:W-:Y:S06]  /*1c50*/  @!P0 BRA `(.L_x_270) ;  /* 0x0000001000348947 */ /* 0x000fec0003800000 */
[----:B------:R-:W0:Y:S01]  /*1c60*/  LDCU.64 UR6, c[0x0][0x380] ;  /* 0x00007000ff0677ac */ /* 0x000e220008000a00 */
[----:B------:R-:W-:Y:S01]  /*1c70*/  IADD3 R7, P0, PT, R11, R9, RZ ;  /* 0x000000090b077210 */ /* 0x000fe20007f1e0ff */
[----:B------:R-:W-:Y:S01]  /*1c80*/  IMAD.MOV.U32 R20, RZ, RZ, R11 ;  /* 0x000000ffff147224 */ /* 0x000fe200078e000b */
[----:B------:R-:W-:Y:S01]  /*1c90*/  IADD3 R14, P2, PT, R2, -0xe00, RZ ;  /* 0xfffff200020e7810 */ /* 0x000fe20007f5e0ff */
[----:B------:R-:W-:Y:S01]  /*1ca0*/  UMOV UR4, URZ ;  /* 0x000000ff00047c82 */ /* 0x000fe20008000000 */
[----:B------:R-:W-:Y:S01]  /*1cb0*/  LOP3.LUT R4, RZ, R12, RZ, 0x33, !PT ;  /* 0x0000000cff047212 */ /* 0x000fe200078e33ff */
[----:B------:R-:W-:Y:S01]  /*1cc0*/  IMAD.X R8, RZ, RZ, R8, P0 ;  /* 0x000000ffff087224 */ /* 0x000fe200000e0608 */
[----:B------:R-:W-:Y:S02]  /*1cd0*/  ISETP.GT.U32.AND P0, PT, R7, R14, PT ;  /* 0x0000000e0700720c */ /* 0x000fe40003f04070 */
[----:B------:R-:W-:Y:S02]  /*1ce0*/  IADD3.X R15, PT, PT, R3, -0x1, RZ, P2, !PT ;  /* 0xffffffff030f7810 */ /* 0x000fe400017fe4ff */
[----:B------:R-:W-:-:S02]  /*1cf0*/  IADD3 R12, P1, PT, R12, R7, RZ ;  /* 0x000000070c0c7210 */ /* 0x000fc40007f3e0ff */
[----:B------:R-:W-:Y:S02]  /*1d00*/  ISETP.GT.U32.AND.EX P0, PT, R8, R15, PT, P0 ;  /* 0x0000000f0800720c */ /* 0x000fe40003f04100 */
[----:B------:R-:W-:Y:S01]  /*1d10*/  IADD3 R4, PT, PT, -R11, R2, R4 ;  /* 0x000000020b047210 */ /* 0x000fe20007ffe104 */
[--C-:B------:R-:W-:Y:S01]  /*1d20*/  IMAD.X R5, RZ, RZ, R8.reuse, P1 ;  /* 0x000000ffff057224 */ /* 0x100fe200008e0608 */
[----:B0-----:R-:W-:Y:S01]  /*1d30*/  LEA R13, P2, R12, UR6, 0x2 ;  /* 0x000000060c0d7c11 */ /* 0x001fe2000f8410ff */
[----:B------:R-:W-:Y:S02]  /*1d40*/  IMAD.MOV.U32 R11, RZ, RZ, R7 ;  /* 0x000000ffff0b7224 */ /* 0x000fe400078e0007 */
[----:B------:R-:W-:Y:S01]  /*1d50*/  IMAD.IADD R9, R4, 0x1, -R9 ;  /* 0x0000000104097824 */ /* 0x000fe200078e0a09 */
[----:B------:R-:W-:Y:S02]  /*1d60*/  IADD3 R13, P1, PT, R13, 0x4000, RZ ;  /* 0x000040000d0d7810 */ /* 0x000fe40007f3e0ff */
[----:B------:R-:W-:Y:S01]  /*1d70*/  LEA.HI.X R18, R12, UR7, R5, 0x2, P2 ;  /* 0x000000070c127c11 */ /* 0x000fe200090f1405 */
[----:B------:R-:W-:-:S04]  /*1d80*/  IMAD.MOV.U32 R12, RZ, RZ, R8 ;  /* 0x000000ffff0c7224 */ /* 0x000fc800078e0008 */
[----:B------:R-:W-:Y:S01]  /*1d90*/  IMAD.X R18, RZ, RZ, R18, P1 ;  /* 0x000000ffff127224 */ /* 0x000fe200008e0612 */
[----:B------:R-:W-:Y:S06]  /*1da0*/  @P0 BRA `(.L_x_271) ;  /* 0x0000000000e80947 */ /* 0x000fec0003800000 */
[----:B------:R-:W0:Y:S01]  /*1db0*/  LDC R16, c[0x0][0x3c8] ;  /* 0x0000f200ff107b82 */ /* 0x000e220000000800 */
[----:B------:R-:W1:Y:S07]  /*1dc0*/  LDCU.64 UR6, c[0x0][0x380] ;  /* 0x00007000ff0677ac */ /* 0x000e6e0008000a00 */
[----:B------:R-:W2:Y:S02]  /*1dd0*/  LDC.64 R2, c[0x0][0x3c0] ;  /* 0x0000f000ff027b82 */ /* 0x000ea40000000a00 */
.L_x_272:
[----:B------:R-:W3:Y:S02]  /*1de0*/  S2R R4, SR_TID.X ;  /* 0x0000000000047919 */ /* 0x000ee40000002100 */
[----:B---3--:R-:W-:-:S05]  /*1df0*/  IADD3 R5, P0, PT, R4, R7, RZ ;  /* 0x0000000704057210 */ /* 0x008fca0007f1e0ff */
[----:B------:R-:W-:Y:S01]  /*1e00*/  IMAD.X R20, RZ, RZ, R8, P0 ;  /* 0x000000ffff147224 */ /* 0x000fe200000e0608 */
[----:B-1----:R-:W-:-:S04]  /*1e10*/  LEA R4, P0, R5, UR6, 0x2 ;  /* 0x0000000605047c11 */ /* 0x002fc8000f8010ff */
[----:B------:R-:W-:-:S05]  /*1e20*/  LEA.HI.X R5, R5, UR7, R20, 0x2, P0 ;  /* 0x0000000705057c11 */ /* 0x000fca00080f1414 */
[----:B------:R-:W3:Y:S04]  /*1e30*/  LDG.E R24, desc[UR8][R4.64] ;  /* 0x0000000804187981 */ /* 0x000ee8000c1e1900 */
[----:B------:R-:W4:Y:S04]  /*1e40*/  LDG.E R20, desc[UR8][R4.64+0x800] ;  /* 0x0008000804147981 */ /* 0x000f28000c1e1900 */
[----:B------:R-:W5:Y:S04]  /*1e50*/  LDG.E R23, desc[UR8][R4.64+0x1000] ;  /* 0x0010000804177981 */ /* 0x000f68000c1e1900 */
[----:B------:R-:W2:Y:S04]  /*1e60*/  LDG.E R22, desc[UR8][R4.64+0x1800] ;  /* 0x0018000804167981 */ /* 0x000ea8000c1e1900 */
[----:B------:R-:W2:Y:S04]  /*1e70*/  LDG.E R21, desc[UR8][R4.64+0x2000] ;  /* 0x0020000804157981 */ /* 0x000ea8000c1e1900 */
[----:B------:R-:W2:Y:S04]  /*1e80*/  LDG.E R19, desc[UR8][R4.64+0x2800] ;  /* 0x0028000804137981 */ /* 0x000ea8000c1e1900 */
[----:B------:R1:W2:Y:S01]  /*1e90*/  LDG.E R17, desc[UR8][R4.64+0x3000] ;  /* 0x0030000804117981 */ /* 0x0002a2000c1e1900 */
[----:B---3--:R-:W-:-:S02]  /*1ea0*/  ISETP.GT.AND P0, PT, R24, 0x5, PT ;  /* 0x000000051800780c */ /* 0x008fc40003f04270 */
[----:B----4-:R-:W-:Y:S01]  /*1eb0*/  ISETP.GT.AND P2, PT, R20, 0x5, PT ;  /* 0x000000051400780c */ /* 0x010fe20003f44270 */
[----:B0-----:R-:W-:Y:S01]  /*1ec0*/  IMAD R20, R16, 0xe00, RZ ;  /* 0x00000e0010147824 */ /* 0x001fe200078e02ff */
[----:B------:R-:W-:Y:S02]  /*1ed0*/  SEL R24, RZ, 0x1, !P0 ;  /* 0x00000001ff187807 */ /* 0x000fe40004000000 */
[----:B-----5:R-:W-:Y:S02]  /*1ee0*/  ISETP.GT.AND P1, PT, R23, 0x5, PT ;  /* 0x000000051700780c */ /* 0x020fe40003f24270 */
[----:B------:R-:W-:Y:S02]  /*1ef0*/  SEL R25, RZ, 0x1, !P2 ;  /* 0x00000001ff197807 */ /* 0x000fe40005000000 */
[----:B--2---:R-:W-:Y:S02]  /*1f00*/  ISETP.GT.AND P6, PT, R22, 0x5, PT ;  /* 0x000000051600780c */ /* 0x004fe40003fc4270 */
[----:B------:R-:W-:-:S02]  /*1f10*/  IADD3 R6, P3, P4, R25, R6, R24 ;  /* 0x0000000619067210 */ /* 0x000fc40007c7e018 */
[----:B------:R-:W-:Y:S02]  /*1f20*/  ISETP.GT.AND P2, PT, R21, 0x5, PT ;  /* 0x000000051500780c */ /* 0x000fe40003f44270 */
[----:B-1----:R-:W-:Y:S02]  /*1f30*/  SEL R4, RZ, 0x1, !P1 ;  /* 0x00000001ff047807 */ /* 0x002fe40004800000 */
[----:B------:R-:W-:Y:S02]  /*1f40*/  SEL R5, RZ, 0x1, !P6 ;  /* 0x00000001ff057807 */ /* 0x000fe40007000000 */
[----:B------:R-:W-:Y:S02]  /*1f50*/  IADD3 R23, P5, PT, -R7, R2, RZ ;  /* 0x0000000207177210 */ /* 0x000fe40007fbe1ff */
[----:B------:R-:W-:Y:S02]  /*1f60*/  ISETP.GT.AND P6, PT, R19, 0x5, PT ;  /* 0x000000051300780c */ /* 0x000fe40003fc4270 */
[----:B------:R-:W-:-:S02]  /*1f70*/  SEL R19, RZ, 0x1, !P2 ;  /* 0x00000001ff137807 */ /* 0x000fc40005000000 */
[----:B------:R-:W-:Y:S01]  /*1f80*/  IADD3 R6, P1, P2, R5, R6, R4 ;  /* 0x0000000605067210 */ /* 0x000fe20007a3e004 */
[----:B------:R-:W-:Y:S01]  /*1f90*/  IMAD.X R4, R3, 0x1, ~R8, P5 ;  /* 0x0000000103047824 */ /* 0x000fe200028e0e08 */
[----:B------:R-:W-:Y:S02]  /*1fa0*/  SEL R5, RZ, 0x1, !P6 ;  /* 0x00000001ff057807 */ /* 0x000fe40007000000 */
[----:B------:R-:W-:Y:S02]  /*1fb0*/  ISETP.GT.AND P6, PT, R17, 0x5, PT ;  /* 0x000000051100780c */ /* 0x000fe40003fc4270 */
[----:B------:R-:W-:Y:S02]  /*1fc0*/  ISETP.GE.U32.AND P0, PT, R23, R20, PT ;  /* 0x000000141700720c */ /* 0x000fe40003f06070 */
[----:B------:R-:W-:Y:S02]  /*1fd0*/  SHF.R.S32.HI R17, RZ, 0x1f, R20 ;  /* 0x0000001fff117819 */ /* 0x000fe40000011414 */
[----:B------:R-:W-:-:S02]  /*1fe0*/  IADD3.X R10, PT, PT, RZ, R10, RZ, P3, P4 ;  /* 0x0000000aff0a7210 */ /* 0x000fc40001fe84ff */
[----:B------:R-:W-:Y:S02]  /*1ff0*/  ISETP.GE.U32.AND.EX P0, PT, R4, R17, PT, P0 ;  /* 0x000000110400720c */ /* 0x000fe40003f06100 */
[----:B------:R-:W-:Y:S02]  /*2000*/  IADD3 R6, P4, P3, R5, R6, R19 ;  /* 0x0000000605067210 */ /* 0x000fe40007b9e013 */
[----:B------:R-:W-:Y:S02]  /*2010*/  SEL R5, RZ, 0x1, !P6 ;  /* 0x00000001ff057807 */ /* 0x000fe40007000000 */
[----:B------:R-:W-:Y:S02]  /*2020*/  IADD3.X R10, PT, PT, RZ, R10, RZ, P1, P2 ;  /* 0x0000000aff0a7210 */ /* 0x000fe40000fe44ff */
[----:B------:R-:W-:Y:S02]  /*2030*/  IADD3 R6, P1, PT, R6, R5, RZ ;  /* 0x0000000506067210 */ /* 0x000fe40007f3e0ff */
[----:B------:R-:W-:-:S02]  /*2040*/  IADD3 R11, P2, PT, R20, R11, RZ ;  /* 0x0000000b140b7210 */ /* 0x000fc40007f5e0ff */
[----:B------:R-:W-:-:S03]  /*2050*/  IADD3.X R10, PT, PT, RZ, R10, RZ, P4, P3 ;  /* 0x0000000aff0a7210 */ /* 0x000fc600027e64ff */
[----:B------:R-:W-:Y:S02]  /*2060*/  IMAD.X R12, R17, 0x1, R12, P2 ;  /* 0x00000001110c7824 */ /* 0x000fe400010e060c */
[----:B------:R-:W-:Y:S01]  /*2070*/  IMAD.X R10, RZ, RZ, R10, P1 ;  /* 0x000000ffff0a7224 */ /* 0x000fe200008e060a */
[----:B------:R-:W-:Y:S06]  /*2080*/  @!P0 BRA `(.L_x_270) ;  /* 0x0000000c00288947 */ /* 0x000fec0003800000 */
[C---:B------:R-:W-:Y:S01]  /*2090*/  IADD3 R7, P0, PT, R20.reuse, R7, RZ ;  /* 0x0000000714077210 */ /* 0x040fe20007f1e0ff */
[----:B------:R-:W-:Y:S01]  /*20a0*/  IMAD.MOV.U32 R4, RZ, RZ, R13 ;  /* 0x000000ffff047224 */ /* 0x000fe200078e000d */
[----:B------:R-:W-:Y:S01]  /*20b0*/  UIADD3 UR4, UPT, UPT, UR4, 0x1, URZ ;  /* 0x0000000104047890 */ /* 0x000fe2000fffe0ff */
[----:B------:R-:W-:Y:S02]  /*20c0*/  IMAD.MOV.U32 R5, RZ, RZ, R18 ;  /* 0x000000ffff057224 */ /* 0x000fe400078e0012 */
[----:B------:R-:W-:Y:S01]  /*20d0*/  IMAD.X R8, R17, 0x1, R8, P0 ;  /* 0x0000000111087824 */ /* 0x000fe200000e0608 */
[----:B------:R-:W-:Y:S01]  /*20e0*/  ISETP.GT.U32.AND P0, PT, R7, R14, PT ;  /* 0x0000000e0700720c */ /* 0x000fe20003f04070 */
[----:B------:R-:W-:-:S03]  /*20f0*/  IMAD.WIDE R4, R20, 0x4, R4 ;  /* 0x0000000414047825 */ /* 0x000fc600078e0204 */
[----:B------:R-:W-:Y:S01]  /*2100*/  ISETP.GT.U32.AND.EX P0, PT, R8, R15, PT, P0 ;  /* 0x0000000f0800720c */ /* 0x000fe20003f04100 */
[----:B------:R-:W-:Y:S02]  /*2110*/  IMAD.MOV.U32 R13, RZ, RZ, R4 ;  /* 0x000000ffff0d7224 */ /* 0x000fe400078e0004 */
[----:B------:R-:W-:Y:S02]  /*2120*/  IMAD.MOV.U32 R18, RZ, RZ, R5 ;  /* 0x000000ffff127224 */ /* 0x000fe400078e0005 */
[----:B------:R-:W-:-:S08]  /*2130*/  IMAD.IADD R9, R9, 0x1, -R20 ;  /* 0x0000000109097824 */ /* 0x000fd000078e0a14 */
[----:B------:R-:W-:Y:S05]  /*2140*/  @!P0 BRA `(.L_x_272) ;  /* 0xfffffffc00248947 */ /* 0x000fea000383ffff */
.L_x_271:
[----:B------:R-:W0:Y:S01]  /*2150*/  S2R R5, SR_TID.X ;  /* 0x0000000000057919 */ /* 0x000e220000002100 */
[----:B------:R-:W-:Y:S01]  /*2160*/  IMAD.IADD R4, R2, 0x1, -R7 ;  /* 0x0000000102047824 */ /* 0x000fe200078e0a07 */
[----:B------:R-:W-:Y:S01]  /*2170*/  ISETP.GE.U32.AND P1, PT, R7, R2, PT ;  /* 0x000000020700720c */ /* 0x000fe20003f26070 */
[----:B------:R-:W-:Y:S03]  /*2180*/  BSSY.RECONVERGENT B1, `(.L_x_270) ;  /* 0x00000ba000017945 */ /* 0x000fe60003800200 */
[----:B0-----:R-:W-:-:S04]  /*2190*/  ISETP.GE.AND P0, PT, R5, R4, PT ;  /* 0x000000040500720c */ /* 0x001fc80003f06270 */
[----:B------:R-:W-:-:S13]  /*21a0*/  ISETP.GE.U32.OR.EX P0, PT, R8, R3, P0, P1 ;  /* 0x000000030800720c */ /* 0x000fda0000706510 */
[----:B------:R-:W-:Y:S05]  /*21b0*/  @P0 BRA `(.L_x_273) ;  /* 0x0000000800d80947 */ /* 0x000fea0003800000 */
[----:B------:R-:W-:Y:S01]  /*21c0*/  IMAD R3, R0, 0xe00, RZ ;  /* 0x00000e0000037824 */ /* 0x000fe200078e02ff */
[----:B------:R-:W-:Y:S01]  /*21d0*/  LOP3.LUT R4, RZ, R5, RZ, 0x33, !PT ;  /* 0x00000005ff047212 */ /* 0x000fe200078e33ff */
[----:B------:R-:W-:Y:S01]  /*21e0*/  IMAD R16, R16, UR4, RZ ;  /* 0x0000000410107c24 */ /* 0x000fe2000f8e02ff */
[----:B------:R-:W-:Y:S01]  /*21f0*/  BSSY.RECONVERGENT B2, `(.L_x_274) ;  /* 0x0000056000027945 */ /* 0x000fe20003800200 */
[----:B------:R-:W-:-:S05]  /*2200*/  IMAD.IADD R3, R3, 0x1, R20 ;  /* 0x0000000103037824 */ /* 0x000fca00078e0214 */
[----:B------:R-:W-:Y:S01]  /*2210*/  IADD3 R3, PT, PT, -R3, R2, R4 ;  /* 0x0000000203037210 */ /* 0x000fe20007ffe104 */
[----:B------:R-:W-:-:S04]  /*2220*/  IMAD.MOV.U32 R4, RZ, RZ, R5 ;  /* 0x000000ffff047224 */ /* 0x000fc800078e0005 */
[----:B------:R-:W-:-:S05]  /*2230*/  IMAD R3, R16, -0xe00, R3 ;  /* 0xfffff20010037824 */ /* 0x000fca00078e0203 */
[C---:B------:R-:W-:Y:S02]  /*2240*/  ISETP.GE.U32.AND P1, PT, R3.reuse, 0x1e00, PT ;  /* 0x00001e000300780c */ /* 0x040fe40003f26070 */
[----:B------:R-:W-:-:S04]  /*2250*/  LEA.HI R24, R3, 0x1, RZ, 0x17 ;  /* 0x0000000103187811 */ /* 0x000fc800078fb8ff */
[----:B------:R-:W-:-:S04]  /*2260*/  LOP3.LUT R25, R24, 0xf, RZ, 0xc0, !PT ;  /* 0x0000000f18197812 */ /* 0x000fc800078ec0ff */
[----:B------:R-:W-:-:S03]  /*2270*/  ISETP.NE.AND P0, PT, R25, RZ, PT ;  /* 0x000000ff1900720c */ /* 0x000fc60003f05270 */
[----:B------:R-:W-:Y:S10]  /*2280*/  @!P1 BRA `(.L_x_275) ;  /* 0x0000000400309947 */ /* 0x000ff40003800000 */
[----:B------:R-:W-:Y:S01]  /*2290*/  LEA.HI R2, R9, 0x1, RZ, 0x17 ;  /* 0x0000000109027811 */ /* 0x000fe200078fb8ff */
[----:B------:R-:W-:-:S03]  /*22a0*/  IMAD.MOV.U32 R4, RZ, RZ, R5 ;  /* 0x000000ffff047224 */ /* 0x000fc600078e0005 */
[----:B------:R-:W-:-:S05]  /*22b0*/  LOP3.LUT R2, R2, 0xfffff0, RZ, 0xc0, !PT ;  /* 0x00fffff002027812 */ /* 0x000fca00078ec0ff */
[----:B------:R-:W-:-:S07]  /*22c0*/  IMAD.MOV R5, RZ, RZ, -R2 ;  /* 0x000000ffff057224 */ /* 0x000fce00078e0a02 */
.L_x_276:
[----:B------:R-:W-:Y:S02]  /*22d0*/  IMAD.MOV.U32 R2, RZ, RZ, R13 ;  /* 0x000000ffff027224 */ /* 0x000fe400078e000d */
[----:B------:R-:W-:-:S05]  /*22e0*/  IMAD.MOV.U32 R3, RZ, RZ, R18 ;  /* 0x000000ffff037224 */ /* 0x000fca00078e0012 */
        /* <DEDUP_REMOVED lines=11> */
[----:B--2---:R-:W-:-:S02]  /*23a0*/  ISETP.GT.AND P1, PT, R16, 0x5, PT ;  /* 0x000000051000780c */ /* 0x004fc40003f24270 */
[----:B---3--:R-:W-:Y:S02]  /*23b0*/  ISETP.GT.AND P2, PT, R13, 0x5, PT ;  /* 0x000000050d00780c */ /* 0x008fe40003f44270 */
[----:B------:R-:W-:Y:S02]  /*23c0*/  SEL R16, RZ, 0x1, !P1 ;  /* 0x00000001ff107807 */ /* 0x000fe40004800000 */
[----:B------:R-:W-:Y:S02]  /*23d0*/  SEL R13, RZ, 0x1, !P2 ;  /* 0x00000001ff0d7807 */ /* 0x000fe40005000000 */
[----:B----4-:R-:W-:Y:S02]  /*23e0*/  ISETP.GT.AND P1, PT, R14, 0x5, PT ;  /* 0x000000050e00780c */ /* 0x010fe40003f24270 */
[----:B------:R-:W-:Y:S01]  /*23f0*/  IADD3 R6, P6, P5, R13, R6, R16 ;  /* 0x000000060d067210 */ /* 0x000fe20007dde010 */
[----:B------:R-:W2:Y:S01]  /*2400*/  LDG.E R14, desc[UR8][R2.64+0x2800] ;  /* 0x00280008020e7981 */ /* 0x000ea2000c1e1900 */
[----:B-----5:R-:W-:-:S03]  /*2410*/  ISETP.GT.AND P2, PT, R15, 0x5, PT ;  /* 0x000000050f00780c */ /* 0x020fc60003f44270 */
[----:B------:R-:W3:Y:S01]  /*2420*/  LDG.E R16, desc[UR8][R2.64+0x1800] ;  /* 0x0018000802107981 */ /* 0x000ee2000c1e1900 */
[----:B------:R-:W-:Y:S02]  /*2430*/  SEL R13, RZ, 0x1, !P1 ;  /* 0x00000001ff0d7807 */ /* 0x000fe40004800000 */
[----:B------:R-:W-:Y:S01]  /*2440*/  SEL R26, RZ, 0x1, !P2 ;  /* 0x00000001ff1a7807 */ /* 0x000fe20005000000 */
[----:B------:R-:W4:Y:S03]  /*2450*/  LDG.E R15, desc[UR8][R2.64+0x2000] ;  /* 0x00200008020f7981 */ /* 0x000f26000c1e1900 */
[----:B------:R-:W-:Y:S02]  /*2460*/  IADD3 R26, P2, P1, R26, R6, R13 ;  /* 0x000000061a1a7210 */ /* 0x000fe4000795e00d */
[----:B------:R-:W5:Y:S04]  /*2470*/  LDG.E R6, desc[UR8][R2.64+0x3800] ;  /* 0x0038000802067981 */ /* 0x000f68000c1e1900 */
[----:B------:R-:W5:Y:S01]  /*2480*/  LDG.E R13, desc[UR8][R2.64+0x3000] ;  /* 0x00300008020d7981 */ /* 0x000f62000c1e1900 */
[----:B------:R-:W-:-:S02]  /*2490*/  ISETP.GT.AND P3, PT, R22, 0x5, PT ;  /* 0x000000051600780c */ /* 0x000fc40003f64270 */
[----:B------:R-:W-:Y:S02]  /*24a0*/  ISETP.GT.AND P4, PT, R23, 0x5, PT ;  /* 0x000000051700780c */ /* 0x000fe40003f84270 */
[----:B------:R-:W-:Y:S02]  /*24b0*/  SEL R22, RZ, 0x1, !P3 ;  /* 0x00000001ff167807 */ /* 0x000fe40005800000 */
[----:B------:R-:W-:Y:S02]  /*24c0*/  ISETP.GT.AND P3, PT, R21, 0x5, PT ;  /* 0x000000051500780c */ /* 0x000fe40003f64270 */
[----:B------:R-:W-:Y:S02]  /*24d0*/  SEL R21, RZ, 0x1, !P4 ;  /* 0x00000001ff157807 */ /* 0x000fe40006000000 */
[----:B------:R-:W-:Y:S02]  /*24e0*/  ISETP.GT.AND P4, PT, R20, 0x5, PT ;  /* 0x000000051400780c */ /* 0x000fe40003f84270 */
[----:B------:R-:W-:-:S02]  /*24f0*/  IADD3.X R23, PT, PT, RZ, R10, RZ, P6, P5 ;  /* 0x0000000aff177210 */ /* 0x000fc400037ea4ff */
[----:B------:R-:W-:Y:S02]  /*2500*/  IADD3 R20, P5, P6, R21, R26, R22 ;  /* 0x0000001a15147210 */ /* 0x000fe40007ebe016 */
[----:B------:R-:W-:Y:S02]  /*2510*/  SEL R21, RZ, 0x1, !P3 ;  /* 0x00000001ff157807 */ /* 0x000fe40005800000 */
[----:B------:R-:W-:Y:S02]  /*2520*/  SEL R10, RZ, 0x1, !P4 ;  /* 0x00000001ff0a7807 */ /* 0x000fe40006000000 */
[----:B------:R-:W-:Y:S02]  /*2530*/  ISETP.GT.AND P3, PT, R18, 0x5, PT ;  /* 0x000000051200780c */ /* 0x000fe40003f64270 */
[----:B------:R-:W-:Y:S02]  /*2540*/  ISETP.GT.AND P4, PT, R19, 0x5, PT ;  /* 0x000000051300780c */ /* 0x000fe40003f84270 */
[----:B------:R-:W-:-:S02]  /*2550*/  IADD3.X R22, PT, PT, RZ, R23, RZ, P2, P1 ;  /* 0x00000017ff167210 */ /* 0x000fc400017e24ff */
[----:B------:R-:W-:Y:S02]  /*2560*/  IADD3 R18, P2, P1, R10, R20, R21 ;  /* 0x000000140a127210 */ /* 0x000fe4000795e015 */
[----:B------:R-:W-:Y:S02]  /*2570*/  SEL R19, RZ, 0x1, !P3 ;  /* 0x00000001ff137807 */ /* 0x000fe40005800000 */
[----:B------:R-:W-:Y:S02]  /*2580*/  SEL R10, RZ, 0x1, !P4 ;  /* 0x00000001ff0a7807 */ /* 0x000fe40006000000 */
[----:B------:R-:W-:Y:S02]  /*2590*/  IADD3.X R20, PT, PT, RZ, R22, RZ, P5, P6 ;  /* 0x00000016ff147210 */ /* 0x000fe40002fec4ff */
[----:B------:R-:W-:Y:S01]  /*25a0*/  ISETP.GT.AND P4, PT, R17, 0x5, PT ;  /* 0x000000051100780c */ /* 0x000fe20003f84270 */
[----:B------:R-:W-:-:S03]  /*25b0*/  VIADD R5, R5, 0x10 ;  /* 0x0000001005057836 */ /* 0x000fc60000000000 */
[----:B------:R-:W-:Y:S01]  /*25c0*/  SEL R17, RZ, 0x1, !P4 ;  /* 0x00000001ff117807 */ /* 0x000fe20006000000 */
[----:B------:R-:W-:Y:S01]  /*25d0*/  VIADD R4, R4, 0x2000 ;  /* 0x0000200004047836 */ /* 0x000fe20000000000 */
[----:B---3--:R-:W-:Y:S02]  /*25e0*/  ISETP.GT.AND P3, PT, R16, 0x5, PT ;  /* 0x000000051000780c */ /* 0x008fe40003f64270 */
[----:B------:R-:W-:Y:S02]  /*25f0*/  IADD3 R16, P5, P6, R10, R18, R19 ;  /* 0x000000120a107210 */ /* 0x000fe40007ebe013 */
[----:B------:R-:W-:Y:S02]  /*2600*/  SEL R10, RZ, 0x1, !P3 ;  /* 0x00000001ff0a7807 */ /* 0x000fe40005800000 */
[----:B----4-:R-:W-:Y:S02]  /*2610*/  ISETP.GT.AND P3, PT, R15, 0x5, PT ;  /* 0x000000050f00780c */ /* 0x010fe40003f64270 */
[----:B--2---:R-:W-:-:S02]  /*2620*/  ISETP.GT.AND P4, PT, R14, 0x5, PT ;  /* 0x000000050e00780c */ /* 0x004fc40003f84270 */
[----:B------:R-:W-:Y:S02]  /*2630*/  SEL R15, RZ, 0x1, !P3 ;  /* 0x00000001ff0f7807 */ /* 0x000fe40005800000 */
[----:B-----5:R-:W-:Y:S02]  /*2640*/  ISETP.GT.AND P3, PT, R6, 0x5, PT ;  /* 0x000000050600780c */ /* 0x020fe40003f64270 */
[----:B------:R-:W-:Y:S02]  /*2650*/  IADD3.X R18, PT, PT, RZ, R20, RZ, P2, P1 ;  /* 0x00000014ff127210 */ /* 0x000fe400017e24ff */
[----:B------:R-:W-:Y:S02]  /*2660*/  IADD3 R14, P2, P1, R10, R16, R17 ;  /* 0x000000100a0e7210 */ /* 0x000fe4000795e011 */
[----:B------:R-:W-:Y:S02]  /*2670*/  SEL R6, RZ, 0x1, !P3 ;  /* 0x00000001ff067807 */ /* 0x000fe40005800000 */
[----:B------:R-:W-:-:S02]  /*2680*/  SEL R10, RZ, 0x1, !P4 ;  /* 0x00000001ff0a7807 */ /* 0x000fc40006000000 */
[----:B------:R-:W-:Y:S02]  /*2690*/  ISETP.NE.AND P3, PT, R5, RZ, PT ;  /* 0x000000ff0500720c */ /* 0x000fe40003f65270 */
[----:B------:R-:W-:Y:S02]  /*26a0*/  ISETP.GT.AND P4, PT, R13, 0x5, PT ;  /* 0x000000050d00780c */ /* 0x000fe40003f84270 */
[----:B------:R-:W-:Y:S02]  /*26b0*/  IADD3.X R16, PT, PT, RZ, R18, RZ, P5, P6 ;  /* 0x00000012ff107210 */ /* 0x000fe40002fec4ff */
        /* <DEDUP_REMOVED lines=9> */
.L_x_275:
[----:B------:R-:W-:Y:S05]  /*2750*/  BSYNC.RECONVERGENT B2 ;  /* 0x0000000000027941 */ /* 0x000fea0003800200 */
.L_x_274:
[----:B------:R-:W-:Y:S05]  /*2760*/  @!P0 BRA `(.L_x_273) ;  /* 0x00000004006c8947 */ /* 0x000fea0003800000 */
[----:B------:R-:W-:Y:S01]  /*2770*/  ISETP.GE.U32.AND P1, PT, R25, 0x8, PT ;  /* 0x000000081900780c */ /* 0x000fe20003f26070 */
[----:B------:R-:W-:Y:S01]  /*2780*/  BSSY.RECONVERGENT B2, `(.L_x_277) ;  /* 0x0000029000027945 */ /* 0x000fe20003800200 */
[----:B------:R-:W-:-:S04]  /*2790*/  LOP3.LUT R19, R24, 0x7, RZ, 0xc0, !PT ;  /* 0x0000000718137812 */ /* 0x000fc800078ec0ff */
[----:B------:R-:W-:-:S07]  /*27a0*/  ISETP.NE.AND P0, PT, R19, RZ, PT ;  /* 0x000000ff1300720c */ /* 0x000fce0003f05270 */
[----:B------:R-:W-:Y:S06]  /*27b0*/  @!P1 BRA `(.L_x_278) ;  /* 0x0000000000949947 */ /* 0x000fec0003800000 */
[----:B------:R-:W-:-:S05]  /*27c0*/  IADD3 R3, P1, PT, R4, R7, RZ ;  /* 0x0000000704037210 */ /* 0x000fca0007f3e0ff */
[----:B------:R-:W-:Y:S01]  /*27d0*/  IMAD.X R14, RZ, RZ, R8, P1 ;  /* 0x000000ffff0e7224 */ /* 0x000fe200008e0608 */
[----:B------:R-:W-:-:S04]  /*27e0*/  LEA R2, P1, R3, UR6, 0x2 ;  /* 0x0000000603027c11 */ /* 0x000fc8000f8210ff */
        /* <DEDUP_REMOVED lines=34> */
.L_x_278:
[----:B------:R-:W-:Y:S05]  /*2a10*/  BSYNC.RECONVERGENT B2 ;  /* 0x0000000000027941 */ /* 0x000fea0003800200 */
.L_x_277:
[----:B------:R-:W-:Y:S05]  /*2a20*/  @!P0 BRA `(.L_x_273) ;  /* 0x0000000000bc8947 */ /* 0x000fea0003800000 */
[----:B------:R-:W-:Y:S01]  /*2a30*/  ISETP.GE.U32.AND P1, PT, R19, 0x4, PT ;  /* 0x000000041300780c */ /* 0x000fe20003f26070 */
[----:B------:R-:W-:Y:S01]  /*2a40*/  BSSY.RECONVERGENT B2, `(.L_x_279) ;  /* 0x0000018000027945 */ /* 0x000fe20003800200 */
[----:B------:R-:W-:-:S11]  /*2a50*/  LOP3.LUT P0, RZ, R24, 0x3, RZ, 0xc0, !PT ;  /* 0x0000000318ff7812 */ /* 0x000fd6000780c0ff */
[----:B------:R-:W-:Y:S05]  /*2a60*/  @!P1 BRA `(.L_x_280) ;  /* 0x0000000000549947 */ /* 0x000fea0003800000 */
[----:B------:R-:W-:-:S05]  /*2a70*/  IADD3 R3, P1, PT, R4, R7, RZ ;  /* 0x0000000704037210 */ /* 0x000fca0007f3e0ff */
[----:B------:R-:W-:Y:S01]  /*2a80*/  IMAD.X R8, RZ, RZ, R8, P1 ;  /* 0x000000ffff087224 */ /* 0x000fe200008e0608 */
[----:B------:R-:W-:-:S04]  /*2a90*/  LEA R2, P1, R3, UR6, 0x2 ;  /* 0x0000000603027c11 */ /* 0x000fc8000f8210ff */
        /* <DEDUP_REMOVED lines=18> */
.L_x_280:
[----:B------:R-:W-:Y:S05]  /*2bc0*/  BSYNC.RECONVERGENT B2 ;  /* 0x0000000000027941 */ /* 0x000fea0003800200 */
.L_x_279:
[----:B------:R-:W-:Y:S05]  /*2bd0*/  @!P0 BRA `(.L_x_273) ;  /* 0x0000000000508947 */ /* 0x000fea0003800000 */
[----:B------:R-:W-:Y:S02]  /*2be0*/  LOP3.LUT R2, R9, 0xffff, RZ, 0xc0, !PT ;  /* 0x0000ffff09027812 */ /* 0x000fe400078ec0ff */
[----:B------:R-:W-:Y:S02]  /*2bf0*/  IADD3 R4, P0, PT, R4, R11, RZ ;  /* 0x0000000b04047210 */ /* 0x000fe40007f1e0ff */
[----:B------:R-:W-:Y:S02]  /*2c00*/  LEA.HI R2, R2, 0x1, RZ, 0x17 ;  /* 0x0000000102027811 */ /* 0x000fe400078fb8ff */
[----:B------:R-:W-:Y:S01]  /*2c10*/  LEA R7, P1, R4, UR6, 0x2 ;  /* 0x0000000604077c11 */ /* 0x000fe2000f8210ff */
[----:B------:R-:W-:Y:S01]  /*2c20*/  IMAD.X R3, RZ, RZ, R12, P0 ;  /* 0x000000ffff037224 */ /* 0x000fe200000e060c */
[----:B------:R-:W-:-:S04]  /*2c30*/  LOP3.LUT R2, R2, 0x3, RZ, 0xc0, !PT ;  /* 0x0000000302027812 */ /* 0x000fc800078ec0ff */
[----:B------:R-:W-:Y:S01]  /*2c40*/  LEA.HI.X R8, R4, UR7, R3, 0x2, P1 ;  /* 0x0000000704087c11 */ /* 0x000fe200088f1403 */
[----:B------:R-:W-:-:S07]  /*2c50*/  IMAD.MOV R4, RZ, RZ, -R2 ;  /* 0x000000ffff047224 */ /* 0x000fce00078e0a02 */
.L_x_281:
[----:B------:R-:W-:Y:S02]  /*2c60*/  IMAD.MOV.U32 R2, RZ, RZ, R7 ;  /* 0x000000ffff027224 */ /* 0x000fe400078e0007 */
[----:B------:R-:W-:-:S05]  /*2c70*/  IMAD.MOV.U32 R3, RZ, RZ, R8 ;  /* 0x000000ffff037224 */ /* 0x000fca00078e0008 */
[----:B------:R-:W2:Y:S01]  /*2c80*/  LDG.E R2, desc[UR8][R2.64] ;  /* 0x0000000802027981 */ /* 0x000ea2000c1e1900 */
[----:B------:R-:W-:Y:S01]  /*2c90*/  VIADD R4, R4, 0x1 ;  /* 0x0000000104047836 */ /* 0x000fe20000000000 */
[----:B------:R-:W-:-:S05]  /*2ca0*/  IADD3 R7, P2, PT, R7, 0x800, RZ ;  /* 0x0000080007077810 */ /* 0x000fca0007f5e0ff */
[----:B------:R-:W-:Y:S01]  /*2cb0*/  IMAD.X R8, RZ, RZ, R8, P2 ;  /* 0x000000ffff087224 */ /* 0x000fe200010e0608 */
[----:B--2---:R-:W-:-:S04]  /*2cc0*/  ISETP.GT.AND P0, PT, R2, 0x5, PT ;  /* 0x000000050200780c */ /* 0x004fc80003f04270 */
[----:B------:R-:W-:Y:S02]  /*2cd0*/  SEL R5, RZ, 0x1, !P0 ;  /* 0x00000001ff057807 */ /* 0x000fe40004000000 */
[----:B------:R-:W-:Y:S02]  /*2ce0*/  ISETP.NE.AND P0, PT, R4, RZ, PT ;  /* 0x000000ff0400720c */ /* 0x000fe40003f05270 */
[----:B------:R-:W-:-:S05]  /*2cf0*/  IADD3 R6, P1, PT, R6, R5, RZ ;  /* 0x0000000506067210 */ /* 0x000fca0007f3e0ff */
[----:B------:R-:W-:-:S06]  /*2d00*/  IMAD.X R10, RZ, RZ, R10, P1 ;  /* 0x000000ffff0a7224 */ /* 0x000fcc00008e060a */
[----:B------:R-:W-:Y:S05]  /*2d10*/  @P0 BRA `(.L_x_281) ;  /* 0xfffffffc00d00947 */ /* 0x000fea000383ffff */
.L_x_273:
[----:B------:R-:W-:Y:S05]  /*2d20*/  BSYNC.RECONVERGENT B1 ;  /* 0x0000000000017941 */ /* 0x000fea0003800200 */
.L_x_270:
[----:B------:R-:W0:Y:S01]  /*2d30*/  S2R R9, SR_LANEID ;  /* 0x0000000000097919 */ /* 0x000e220000000000 */
[----:B------:R-:W1:Y:S04]  /*2d40*/  SHFL.DOWN PT, R2, R6, 0x1, 0x1f ;  /* 0x08201f0006027f89 */ /* 0x000e6800000e0000 */
[----:B------:R-:W2:Y:S01]  /*2d50*/  SHFL.DOWN PT, R3, R10, 0x1, 0x1f ;  /* 0x08201f000a037f89 */ /* 0x000ea200000e0000 */
[C---:B0-----:R-:W-:Y:S02]  /*2d60*/  ISETP.GT.AND P1, PT, R9.reuse, 0x1e, PT ;  /* 0x0000001e0900780c */ /* 0x041fe40003f24270 */
[----:B------:R-:W-:Y:S02]  /*2d70*/  ISETP.NE.AND P2, PT, R9, RZ, PT ;  /* 0x000000ff0900720c */ /* 0x000fe40003f45270 */
[----:B-1----:R-:W-:-:S02]  /*2d80*/  SEL R7, R2, RZ, !P1 ;  /* 0x000000ff02077207 */ /* 0x002fc40004800000 */
[----:B--2---:R-:W-:Y:S02]  /*2d90*/  SEL R3, R3, RZ, !P1 ;  /* 0x000000ff03037207 */ /* 0x004fe40004800000 */
[----:B------:R-:W-:Y:S02]  /*2da0*/  IADD3 R7, P0, PT, R6, R7, RZ ;  /* 0x0000000706077210 */ /* 0x000fe40007f1e0ff */
[----:B------:R-:W-:-:S03]  /*2db0*/  ISETP.GT.AND P1, PT, R9, 0x1d, PT ;  /* 0x0000001d0900780c */ /* 0x000fc60003f24270 */
[----:B------:R-:W-:Y:S01]  /*2dc0*/  IMAD.X R8, R10, 0x1, R3, P0 ;  /* 0x000000010a087824 */ /* 0x000fe200000e0603 */
[----:B------:R-:W0:Y:S04]  /*2dd0*/  SHFL.DOWN PT, R2, R7, 0x2, 0x1f ;  /* 0x08401f0007027f89 */ /* 0x000e2800000e0000 */
[----:B------:R-:W1:Y:S01]  /*2de0*/  SHFL.DOWN PT, R3, R8, 0x2, 0x1f ;  /* 0x08401f0008037f89 */ /* 0x000e6200000e0000 */
[----:B------:R-:W2:Y:S01]  /*2df0*/  S2R R10, SR_TID.X ;  /* 0x00000000000a7919 */ /* 0x000ea20000002100 */
[----:B0-----:R-:W-:-:S04]  /*2e00*/  SEL R2, R2, RZ, !P1 ;  /* 0x000000ff02027207 */ /* 0x001fc80004800000 */
[----:B------:R-:W-:Y:S02]  /*2e10*/  IADD3 R5, P0, PT, R2, R7, RZ ;  /* 0x0000000702057210 */ /* 0x000fe40007f1e0ff */
[----:B-1----:R-:W-:Y:S02]  /*2e20*/  SEL R3, R3, RZ, !P1 ;  /* 0x000000ff03037207 */ /* 0x002fe40004800000 */
[----:B------:R-:W-:Y:S01]  /*2e30*/  ISETP.GT.AND P1, PT, R9, 0x1b, PT ;  /* 0x0000001b0900780c */ /* 0x000fe20003f24270 */
[----:B------:R-:W0:Y:S02]  /*2e40*/  SHFL.DOWN PT, R2, R5, 0x4, 0x1f ;  /* 0x08801f0005027f89 */ /* 0x000e2400000e0000 */
[----:B------:R-:W-:Y:S02]  /*2e50*/  IMAD.X R4, R3, 0x1, R8, P0 ;  /* 0x0000000103047824 */ /* 0x000fe400000e0608 */
[----:B------:R-:W1:Y:S03]  /*2e60*/  @!P2 S2R R8, SR_CgaCtaId ;  /* 0x000000000008a919 */ /* 0x000e660000008800 */
[----:B------:R-:W3:Y:S01]  /*2e70*/  SHFL.DOWN PT, R3, R4, 0x4, 0x1f ;  /* 0x08801f0004037f89 */ /* 0x000ee200000e0000 */
[----:B0-----:R-:W-:-:S04]  /*2e80*/  SEL R2, R2, RZ, !P1 ;  /* 0x000000ff02027207 */ /* 0x001fc80004800000 */
[----:B------:R-:W-:Y:S02]  /*2e90*/  IADD3 R7, P0, PT, R2, R5, RZ ;  /* 0x0000000502077210 */ /* 0x000fe40007f1e0ff */
[----:B---3--:R-:W-:-:S03]  /*2ea0*/  SEL R3, R3, RZ, !P1 ;  /* 0x000000ff03037207 */ /* 0x008fc60004800000 */
[----:B------:R-:W0:Y:S01]  /*2eb0*/  SHFL.DOWN PT, R2, R7, 0x8, 0x1f ;  /* 0x09001f0007027f89 */ /* 0x000e2200000e0000 */
[----:B------:R-:W-:Y:S01]  /*2ec0*/  ISETP.GT.AND P1, PT, R9, 0x17, PT ;  /* 0x000000170900780c */ /* 0x000fe20003f24270 */
[----:B------:R-:W-:-:S05]  /*2ed0*/  IMAD.X R6, R3, 0x1, R4, P0 ;  /* 0x0000000103067824 */ /* 0x000fca00000e0604 */
[----:B------:R-:W3:Y:S01]  /*2ee0*/  SHFL.DOWN PT, R3, R6, 0x8, 0x1f ;  /* 0x09001f0006037f89 */ /* 0x000ee200000e0000 */
[----:B0-----:R-:W-:-:S04]  /*2ef0*/  SEL R2, R2, RZ, !P1 ;  /* 0x000000ff02027207 */ /* 0x001fc80004800000 */
[----:B------:R-:W-:Y:S02]  /*2f00*/  IADD3 R5, P0, PT, R2, R7, RZ ;  /* 0x0000000702057210 */ /* 0x000fe40007f1e0ff */
[----:B------:R-:W-:Y:S02]  /*2f10*/  @!P2 MOV R7, 0x400 ;  /* 0x000004000007a802 */ /* 0x000fe40000000f00 */
[----:B---3--:R-:W-:Y:S01]  /*2f20*/  SEL R3, R3, RZ, !P1 ;  /* 0x000000ff03037207 */ /* 0x008fe20004800000 */
[----:B------:R-:W0:Y:S01]  /*2f30*/  SHFL.DOWN PT, R2, R5, 0x10, 0x1f ;  /* 0x0a001f0005027f89 */ /* 0x000e2200000e0000 */
[----:B------:R-:W-:Y:S02]  /*2f40*/  ISETP.GT.AND P1, PT, R9, 0xf, PT ;  /* 0x0000000f0900780c */ /* 0x000fe40003f24270 */
[----:B-1----:R-:W-:Y:S01]  /*2f50*/  @!P2 LEA R7, R8, R7, 0x18 ;  /* 0x000000070807a211 */ /* 0x002fe200078ec0ff */
[----:B------:R-:W-:Y:S01]  /*2f60*/  IMAD.X R4, R3, 0x1, R6, P0 ;  /* 0x0000000103047824 */ /* 0x000fe200000e0606 */
[----:B--2---:R-:W-:-:S04]  /*2f70*/  @!P2 SHF.R.U32.HI R6, RZ, 0x2, R10 ;  /* 0x00000002ff06a819 */ /* 0x004fc8000001160a */
[----:B------:R-:W1:Y:S01]  /*2f80*/  SHFL.DOWN PT, R3, R4, 0x10, 0x1f ;  /* 0x0a001f0004037f89 */ /* 0x000e6200000e0000 */
[----:B------:R-:W-:-:S05]  /*2f90*/  @!P2 LOP3.LUT R6, R6, 0xf8, RZ, 0xc0, !PT ;  /* 0x000000f80606a812 */ /* 0x000fca00078ec0ff */
        /* <DEDUP_REMOVED lines=14> */
[----:B0-----:R-:W0:Y:S04]  /*3080*/  LDS.128 R4, [UR4+0x30] ;  /* 0x00003004ff047984 */ /* 0x001e280008000c00 */
[----:B------:R-:W2:Y:S04]  /*3090*/  LDS.128 R20, [UR4+0x40] ;  /* 0x00004004ff147984 */ /* 0x000ea80008000c00 */
[----:B------:R-:W3:Y:S04]  /*30a0*/  LDS.128 R16, [UR4+0x50] ;  /* 0x00005004ff107984 */ /* 0x000ee80008000c00 */
[----:B------:R-:W4:Y:S01]  /*30b0*/  LDS.128 R12, [UR4+0x60] ;  /* 0x00006004ff0c7984 */ /* 0x000f220008000c00 */
[----:B-1----:R-:W-:-:S04]  /*30c0*/  IADD3 R11, P1, P2, R24, R8, R2 ;  /* 0x00000008180b7210 */ /* 0x002fc80007a3e002 */
[----:B------:R-:W-:Y:S02]  /*30d0*/  IADD3.X R25, PT, PT, R25, R9, R3, P1, P2 ;  /* 0x0000000919197210 */ /* 0x000fe40000fe4403 */
[----:B0-----:R-:W-:Y:S02]  /*30e0*/  IADD3 R3, P1, P2, R4, R11, R26 ;  /* 0x0000000b04037210 */ /* 0x001fe40007a3e01a */
        /* <DEDUP_REMOVED lines=14> */
[----:B------:R-:W-:-:S07]  /*31d0*/  IMAD.X R3, R3, 0x1, R27, P3 ;  /* 0x0000000103037824 */ /* 0x000fce00018e061b */
.L_x_269:
[----:B------:R-:W-:Y:S05]  /*31e0*/  BSYNC.RECONVERGENT B0 ;  /* 0x0000000000007941 */ /* 0x000fea0003800200 */
.L_x_254:
[----:B------:R-:W-:Y:S05]  /*31f0*/  @P0 EXIT ;  /* 0x000000000000094d */ /* 0x000fea0003800000 */
[----:B--2---:R-:W2:Y:S02]  /*3200*/  LDC.64 R4, c[0x0][0x390] ;  /* 0x0000e400ff047b82 */ /* 0x004ea40000000a00 */
[----:B--2---:R-:W-:-:S05]  /*3210*/  IMAD.WIDE.U32 R4, R0, 0x8, R4 ;  /* 0x0000000800047825 */ /* 0x004fca00078e0004 */
[----:B------:R-:W-:Y:S01]  /*3220*/  STG.E.64 desc[UR8][R4.64], R2 ;  /* 0x0000000204007986 */ /* 0x000fe2000c101b08 */
[----:B------:R-:W-:Y:S05]  /*3230*/  EXIT ;  /* 0x000000000000794d */ /* 0x000fea0003800000 */
.L_x_282:
        /* <DEDUP_REMOVED lines=12> */
.L_x_911:


//--------------------- .text._ZN3cub18CUB_300001_SM_10006detail6reduce28DeviceReduceSingleTileKernelINS2_10policy_hubIlyN4cuda3std3__44plusIlEEE10Policy1000EN6thrust24THRUST_300001_SM_1000_NS18transform_iteratorI6count5NSD_6detail15normal_iteratorINSD_10device_ptrIiEEEEllEEPlyS9_llNS7_10__identityEEEvT0_T1_T2_T3_T4_T6_ --------------------------
	.section	.text._ZN3cub18CUB_300001_SM_10006detail6reduce28DeviceReduceSingleTileKernelINS2_10policy_hubIlyN4cuda3std3__44plusIlEEE10Policy1000EN6thrust24THRUST_300001_SM_1000_NS18transform_iteratorI6count5NSD_6detail15normal_iteratorINSD_10device_ptrIiEEEEllEEPlyS9_llNS7_10__identityEEEvT0_T1_T2_T3_T4_T6_,"ax",@progbits
	.align	128
        .global         _ZN3cub18CUB_300001_SM_10006detail6reduce28DeviceReduceSingleTileKernelINS2_10policy_hubIlyN4cuda3std3__44plusIlEEE10Policy1000EN6thrust24THRUST_300001_SM_1000_NS18transform_iteratorI6count5NSD_6detail15normal_iteratorINSD_10device_ptrIiEEEEllEEPlyS9_llNS7_10__identityEEEvT0_T1_T2_T3_T4_T6_
        .type           _ZN3cub18CUB_300001_SM_10006detail6reduce28DeviceReduceSingleTileKernelINS2_10policy_hubIlyN4cuda3std3__44plusIlEEE10Policy1000EN6thrust24THRUST_300001_SM_1000_NS18transform_iteratorI6count5NSD_6detail15normal_iteratorINSD_10device_ptrIiEEEEllEEPlyS9_llNS7_10__identityEEEvT0_T1_T2_T3_T4_T6_,@function
        .size           _ZN3cub18CUB_300001_SM_10006detail6reduce28DeviceReduceSingleTileKernelINS2_10policy_hubIlyN4cuda3std3__44plusIlEEE10Policy1000EN6thrust24THRUST_300001_SM_1000_NS18transform_iteratorI6count5NSD_6detail15normal_iteratorINSD_10device_ptrIiEEEEllEEPlyS9_llNS7_10__identityEEEvT0_T1_T2_T3_T4_T6_,(.L_x_912 - _ZN3cub18CUB_300001_SM_10006detail6reduce28DeviceReduceSingleTileKernelINS2_10policy_hubIlyN4cuda3std3__44plusIlEEE10Policy1000EN6thrust24THRUST_300001_SM_1000_NS18transform_iteratorI6count5NSD_6detail15normal_iteratorINSD_10device_ptrIiEEEEllEEPlyS9_llNS7_10__identityEEEvT0_T1_T2_T3_T4_T6_)
        .other          _ZN3cub18CUB_300001_SM_10006detail6reduce28DeviceReduceSingleTileKernelINS2_10policy_hubIlyN4cuda3std3__44plusIlEEE10Policy1000EN6thrust24THRUST_300001_SM_1000_NS18transform_iteratorI6count5NSD_6detail15normal_iteratorINSD_10device_ptrIiEEEEllEEPlyS9_llNS7_10__identityEEEvT0_T1_T2_T3_T4_T6_,@"STO_CUDA_ENTRY STV_DEFAULT"
_ZN3cub18CUB_300001_SM_10006detail6reduce28DeviceReduceSingleTileKernelINS2_10policy_hubIlyN4cuda3std3__44plusIlEEE10Policy1000EN6thrust24THRUST_300001_SM_1000_NS18transform_iteratorI6count5NSD_6detail15normal_iteratorINSD_10device_ptrIiEEEEllEEPlyS9_llNS7_10__identityEEEvT0_T1_T2_T3_T4_T6_:
.text._ZN3cub18CUB_300001_SM_10006detail6reduce28DeviceReduceSingleTileKernelINS2_10policy_hubIlyN4cuda3std3__44plusIlEEE10Policy1000EN6thrust24THRUST_300001_SM_1000_NS18transform_iteratorI6count5NSD_6detail15normal_iteratorINSD_10device_ptrIiEEEEllEEPlyS9_llNS7_10__identityEEEvT0_T1_T2_T3_T4_T6_:
[----:B------:R-:W-:Y:S01]  /*0000*/  LDC R1, c[0x0][0x37c] ;  /* 0x0000df00ff017b82 */ /* 0x000fe20000000800 */
[----:B------:R-:W0:Y:S01]  /*0010*/  LDCU.64 UR4, c[0x0][0x398] ;  /* 0x00007300ff0477ac */ /* 0x000e220008000a00 */
[----:B------:R-:W1:Y:S01]  /*0020*/  LDCU.64 UR6, c[0x0][0x358] ;  /* 0x00006b00ff0677ac */ /* 0x000e620008000a00 */
[----:B0-----:R-:W-:Y:S02]  /*0030*/  IMAD.U32 R16, RZ, RZ, UR4 ;  /* 0x00000004ff107e24 */ /* 0x001fe4000f8e00ff */
[----:B------:R-:W-:-:S03]  /*0040*/  IMAD.U32 R0, RZ, RZ, UR5 ;  /* 0x00000005ff007e24 */ /* 0x000fc6000f8e00ff */
[----:B------:R-:W-:-:S04]  /*0050*/  ISETP.NE.U32.AND P0, PT, R16, RZ, PT ;  /* 0x000000ff1000720c */ /* 0x000fc80003f05070 */
[----:B------:R-:W-:-:S13]  /*0060*/  ISETP.NE.AND.EX P0, PT, R0, RZ, PT, P0 ;  /* 0x000000ff0000720c */ /* 0x000fda0003f05300 */
        /* <DEDUP_REMOVED lines=8> */
.L_x_283:
[----:B------:R-:W-:Y:S01]  /*00f0*/  ISETP.GT.U32.AND P0, PT, R16, 0xdff, PT ;  /* 0x00000dff1000780c */ /* 0x000fe20003f04070 */
[----:B------:R-:W-:Y:S03]  /*0100*/  BSSY.RECONVERGENT B0, `(.L_x_284) ;  /* 0x00002f2000007945 */ /* 0x000fe60003800200 */
[----:B------:R-:W-:-:S13]  /*0110*/  ISETP.GT.U32.AND.EX P0, PT, R0, RZ, PT, P0 ;  /* 0x000000ff0000720c */ /* 0x000fda0003f04100 */
[----:B------:R-:W-:Y:S05]  /*0120*/  @P0 BRA `(.L_x_285) ;  /* 0x00000018005c0947 */ /* 0x000fea0003800000 */
[----:B------:R-:W0:Y:S01]  /*0130*/  S2R R5, SR_TID.X ;  /* 0x0000000000057919 */ /* 0x000e220000002100 */
[----:B------:R-:W-:Y:S01]  /*0140*/  BSSY.RECONVERGENT B1, `(.L_x_286) ;  /* 0x000000c000017945 */ /* 0x000fe20003800200 */
[----:B------:R-:W-:Y:S02]  /*0150*/  CS2R R2, SRZ ;  /* 0x0000000000027805 */ /* 0x000fe4000001ff00 */
[----:B0-----:R-:W-:Y:S01]  /*0160*/  ISETP.GE.U32.AND P0, PT, R5, R16, PT ;  /* 0x000000100500720c */ /* 0x001fe20003f06070 */
[----:B------:R-:W-:-:S12]  /*0170*/  IMAD.MOV.U32 R7, RZ, RZ, R5 ;  /* 0x000000ffff077224 */ /* 0x000fd800078e0005 */
[----:B------:R-:W-:Y:S05]  /*0180*/  @P0 BRA `(.L_x_287) ;  /* 0x00000000001c0947 */ /* 0x000fea0003800000 */
[----:B------:R-:W0:Y:S02]  /*0190*/  LDC.64 R8, c[0x0][0x380] ;  /* 0x0000e000ff087b82 */ /* 0x000e240000000a00 */
[----:B0-----:R-:W-:-:S06]  /*01a0*/  IMAD.WIDE.U32 R8, R5, 0x4, R8 ;  /* 0x0000000405087825 */ /* 0x001fcc00078e0008 */
[----:B------:R-:W2:Y:S01]  /*01b0*/  LDG.E R8, desc[UR6][R8.64] ;  /* 0x0000000608087981 */ /* 0x000ea2000c1e1900 */
[----:B------:R-:W-:Y:S02]  /*01c0*/  VIADD R7, R5, 0x200 ;  /* 0x0000020005077836 */ /* 0x000fe40000000000 */
[----:B------:R-:W-:Y:S01]  /*01d0*/  IMAD.MOV.U32 R3, RZ, RZ, RZ ;  /* 0x000000ffff037224 */ /* 0x000fe200078e00ff */
[----:B--2---:R-:W-:-:S04]  /*01e0*/  ISETP.GT.AND P0, PT, R8, 0x5, PT ;  /* 0x000000050800780c */ /* 0x004fc80003f04270 */
[----:B------:R-:W-:-:S09]  /*01f0*/  SEL R2, RZ, 0x1, !P0 ;  /* 0x00000001ff027807 */ /* 0x000fd20004000000 */
.L_x_287:
[----:B------:R-:W-:Y:S05]  /*0200*/  BSYNC.RECONVERGENT B1 ;  /* 0x0000000000017941 */ /* 0x000fea0003800200 */
.L_x_286:
[----:B------:R-:W-:Y:S01]  /*0210*/  ISETP.GE.U32.AND P0, PT, R7, R16, PT ;  /* 0x000000100700720c */ /* 0x000fe20003f06070 */
[----:B------:R-:W-:-:S12]  /*0220*/  BSSY.RECONVERGENT B1, `(.L_x_288) ;  /* 0x00000a8000017945 */ /* 0x000fd80003800200 */
[----:B------:R-:W-:Y:S05]  /*0230*/  @P0 BRA `(.L_x_289) ;  /* 0x0000000800980947 */ /* 0x000fea0003800000 */
[----:B------:R-:W-:Y:S01]  /*0240*/  LOP3.LUT R9, RZ, R7, RZ, 0x33, !PT ;  /* 0x00000007ff097212 */ /* 0x000fe200078e33ff */
[----:B------:R-:W-:Y:S04]  /*0250*/  BSSY.RECONVERGENT B2, `(.L_x_290) ;  /* 0x0000053000027945 */ /* 0x000fe80003800200 */
[----:B------:R-:W-:-:S05]  /*0260*/  IMAD.IADD R9, R9, 0x1, R16 ;  /* 0x0000000109097824 */ /* 0x000fca00078e0210 */
[C---:B------:R-:W-:Y:S02]  /*0270*/  ISETP.GE.U32.AND P1, PT, R9.reuse, 0x1e00, PT ;  /* 0x00001e000900780c */ /* 0x040fe40003f26070 */
[----:B------:R-:W-:-:S04]  /*0280*/  LEA.HI R4, R9, 0x1, RZ, 0x17 ;  /* 0x0000000109047811 */ /* 0x000fc800078fb8ff */
[----:B------:R-:W-:-:S04]  /*0290*/  LOP3.LUT R26, R4, 0xf, RZ, 0xc0, !PT ;  /* 0x0000000f041a7812 */ /* 0x000fc800078ec0ff */
[----:B------:R-:W-:-:S03]  /*02a0*/  ISETP.NE.AND P0, PT, R26, RZ, PT ;  /* 0x000000ff1a00720c */ /* 0x000fc60003f05270 */
[----:B------:R-:W-:Y:S10]  /*02b0*/  @!P1 BRA `(.L_x_291) ;  /* 0x0000000400309947 */ /* 0x000ff40003800000 */
[----:B------:R-:W0:Y:S01]  /*02c0*/  LDC.64 R8, c[0x0][0x380] ;  /* 0x0000e000ff087b82 */ /* 0x000e220000000a00 */
[----:B------:R-:W-:-:S05]  /*02d0*/  LOP3.LUT R6, R4, 0xfffff0, RZ, 0xc0, !PT ;  /* 0x00fffff004067812 */ /* 0x000fca00078ec0ff */
[----:B------:R-:W-:Y:S02]  /*02e0*/  IMAD.MOV R6, RZ, RZ, -R6 ;  /* 0x000000ffff067224 */ /* 0x000fe400078e0a06 */
[----:B0-----:R-:W-:-:S03]  /*02f0*/  IMAD.WIDE.U32 R8, R7, 0x4, R8 ;  /* 0x0000000407087825 */ /* 0x001fc600078e0008 */
[----:B------:R-:W-:-:S05]  /*0300*/  IADD3 R8, P1, PT, R8, 0x4000, RZ ;  /* 0x0000400008087810 */ /* 0x000fca0007f3e0ff */
[----:B------:R-:W-:-:S08]  /*0310*/  IMAD.X R9, RZ, RZ, R9, P1 ;  /* 0x000000ffff097224 */ /* 0x000fd000008e0609 */
.L_x_292:
        /* <DEDUP_REMOVED lines=16> */
[----:B------:R-:W-:-:S02]  /*0420*/  VIADD R6, R6, 0x10 ;  /* 0x0000001006067836 */ /* 0x000fc40000000000 */
[----:B------:R-:W-:Y:S01]  /*0430*/  VIADD R7, R7, 0x2000 ;  /* 0x0000200007077836 */ /* 0x000fe20000000000 */
[----:B--2---:R-:W-:Y:S02]  /*0440*/  ISETP.GT.AND P1, PT, R27, 0x5, PT ;  /* 0x000000051b00780c */ /* 0x004fe40003f24270 */
[----:B---3--:R-:W-:Y:S02]  /*0450*/  ISETP.GT.AND P2, PT, R19, 0x5, PT ;  /* 0x000000051300780c */ /* 0x008fe40003f44270 */
[----:B------:R-:W-:Y:S02]  /*0460*/  SEL R27, RZ, 0x1, !P1 ;  /* 0x00000001ff1b7807 */ /* 0x000fe40004800000 */
[----:B------:R-:W-:Y:S02]  /*0470*/  SEL R19, RZ, 0x1, !P2 ;  /* 0x00000001ff137807 */ /* 0x000fe40005000000 */
[----:B----4-:R-:W-:Y:S02]  /*0480*/  ISETP.GT.AND P1, PT, R20, 0x5, PT ;  /* 0x000000051400780c */ /* 0x010fe40003f24270 */
[----:B-----5:R-:W-:-:S02]  /*0490*/  ISETP.GT.AND P2, PT, R21, 0x5, PT ;  /* 0x000000051500780c */ /* 0x020fc40003f44270 */
[----:B------:R-:W-:Y:S02]  /*04a0*/  IADD3 R2, P5, P6, R19, R2, R27 ;  /* 0x0000000213027210 */ /* 0x000fe40007ebe01b */
[----:B------:R-:W-:Y:S02]  /*04b0*/  SEL R19, RZ, 0x1, !P1 ;  /* 0x00000001ff137807 */ /* 0x000fe40004800000 */
[----:B------:R-:W-:Y:S02]  /*04c0*/  SEL R20, RZ, 0x1, !P2 ;  /* 0x00000001ff147807 */ /* 0x000fe40005000000 */
[----:B------:R-:W-:Y:S02]  /*04d0*/  ISETP.GT.AND P3, PT, R22, 0x5, PT ;  /* 0x000000051600780c */ /* 0x000fe40003f64270 */
[----:B------:R-:W-:Y:S02]  /*04e0*/  ISETP.GT.AND P4, PT, R23, 0x5, PT ;  /* 0x000000051700780c */ /* 0x000fe40003f84270 */
[----:B------:R-:W-:-:S02]  /*04f0*/  IADD3 R20, P2, P1, R20, R2, R19 ;  /* 0x0000000214147210 */ /* 0x000fc4000795e013 */
[----:B------:R-:W-:Y:S02]  /*0500*/  SEL R2, RZ, 0x1, !P3 ;  /* 0x00000001ff027807 */ /* 0x000fe40005800000 */
[----:B------:R-:W-:Y:S02]  /*0510*/  SEL R19, RZ, 0x1, !P4 ;  /* 0x00000001ff137807 */ /* 0x000fe40006000000 */
[----:B------:R-:W-:Y:S02]  /*0520*/  ISETP.GT.AND P3, PT, R24, 0x5, PT ;  /* 0x000000051800780c */ /* 0x000fe40003f64270 */
[----:B------:R-:W-:Y:S02]  /*0530*/  ISETP.GT.AND P4, PT, R25, 0x5, PT ;  /* 0x000000051900780c */ /* 0x000fe40003f84270 */
[----:B------:R-:W-:Y:S02]  /*0540*/  IADD3.X R21, PT, PT, RZ, R3, RZ, P5, P6 ;  /* 0x00000003ff157210 */ /* 0x000fe40002fec4ff */
        /* <DEDUP_REMOVED lines=26> */
[----:B------:R-:W-:Y:S02]  /*06f0*/  ISETP.NE.AND P3, PT, R6, RZ, PT ;  /* 0x000000ff0600720c */ /* 0x000fe40003f65270 */
[----:B------:R-:W-:Y:S02]  /*0700*/  SEL R3, RZ, 0x1, !P4 ;  /* 0x00000001ff037807 */ /* 0x000fe40006000000 */
[----:B------:R-:W-:Y:S02]  /*0710*/  IADD3.X R11, PT, PT, RZ, R11, RZ, P2, P1 ;  /* 0x0000000bff0b7210 */ /* 0x000fe400017e24ff */
[----:B------:R-:W-:Y:S02]  /*0720*/  IADD3 R2, P1, P2, R2, R10, R3 ;  /* 0x0000000a02027210 */ /* 0x000fe40007a3e003 */
[----:B------:R-:W-:-:S02]  /*0730*/  IADD3 R8, P4, PT, R8, 0x8000, RZ ;  /* 0x0000800008087810 */ /* 0x000fc40007f9e0ff */
[----:B------:R-:W-:-:S03]  /*0740*/  IADD3.X R3, PT, PT, RZ, R11, RZ, P5, P6 ;  /* 0x0000000bff037210 */ /* 0x000fc60002fec4ff */
[----:B------:R-:W-:Y:S01]  /*0750*/  IMAD.X R9, RZ, RZ, R9, P4 ;  /* 0x000000ffff097224 */ /* 0x000fe200020e0609 */
[----:B------:R-:W-:Y:S01]  /*0760*/  IADD3.X R3, PT, PT, RZ, R3, RZ, P1, P2 ;  /* 0x00000003ff037210 */ /* 0x000fe20000fe44ff */
[----:B------:R-:W-:Y:S06]  /*0770*/  @P3 BRA `(.L_x_292) ;  /* 0xfffffff800e83947 */ /* 0x000fec000383ffff */
.L_x_291:
[----:B------:R-:W-:Y:S05]  /*0780*/  BSYNC.RECONVERGENT B2 ;  /* 0x0000000000027941 */ /* 0x000fea0003800200 */
.L_x_290:
[----:B------:R-:W-:Y:S05]  /*0790*/  @!P0 BRA `(.L_x_289) ;  /* 0x0000000400408947 */ /* 0x000fea0003800000 */
[----:B------:R-:W-:Y:S01]  /*07a0*/  ISETP.GE.U32.AND P1, PT, R26, 0x8, PT ;  /* 0x000000081a00780c */ /* 0x000fe20003f26070 */
[----:B------:R-:W-:Y:S01]  /*07b0*/  BSSY.RECONVERGENT B2, `(.L_x_293) ;  /* 0x0000027000027945 */ /* 0x000fe20003800200 */
[----:B------:R-:W-:-:S04]  /*07c0*/  LOP3.LUT R18, R4, 0x7, RZ, 0xc0, !PT ;  /* 0x0000000704127812 */ /* 0x000fc800078ec0ff */
[----:B------:R-:W-:-:S07]  /*07d0*/  ISETP.NE.AND P0, PT, R18, RZ, PT ;  /* 0x000000ff1200720c */ /* 0x000fce0003f05270 */
[----:B------:R-:W-:Y:S06]  /*07e0*/  @!P1 BRA `(.L_x_294) ;  /* 0x00000000008c9947 */ /* 0x000fec0003800000 */
[----:B------:R-:W0:Y:S02]  /*07f0*/  LDC.64 R8, c[0x0][0x380] ;  /* 0x0000e000ff087b82 */ /* 0x000e240000000a00 */
[----:B0-----:R-:W-:-:S05]  /*0800*/  IMAD.WIDE R8, R7, 0x4, R8 ;  /* 0x0000000407087825 */ /* 0x001fca00078e0208 */
        /* <DEDUP_REMOVED lines=33> */
.L_x_294:
[----:B------:R-:W-:Y:S05]  /*0a20*/  BSYNC.RECONVERGENT B2 ;  /* 0x0000000000027941 */ /* 0x000fea0003800200 */
.L_x_293:
        /* <DEDUP_REMOVED lines=11> */
[----:B------:R-:W5:Y:S01]  /*0ae0*/  LDG.E R10, desc[UR6][R8.64+0x1000] ;  /* 0x00100006080a7981 */ /* 0x000f62000c1e1900 */
[----:B------:R-:W-:Y:S01]  /*0af0*/  VIADD R7, R7, 0x800 ;  /* 0x0000080007077836 */ /* 0x000fe20000000000 */
[----:B--2---:R-:W-:-:S02]  /*0b00*/  ISETP.GT.AND P1, PT, R12, 0x5, PT ;  /* 0x000000050c00780c */ /* 0x004fc40003f24270 */
[----:B---3--:R-:W-:Y:S02]  /*0b10*/  ISETP.GT.AND P2, PT, R6, 0x5, PT ;  /* 0x000000050600780c */ /* 0x008fe40003f44270 */
[----:B----4-:R-:W-:Y:S02]  /*0b20*/  ISETP.GT.AND P4, PT, R11, 0x5, PT ;  /* 0x000000050b00780c */ /* 0x010fe40003f84270 */
[----:B------:R-:W-:Y:S02]  /*0b30*/  SEL R11, RZ, 0x1, !P1 ;  /* 0x00000001ff0b7807 */ /* 0x000fe40004800000 */
[----:B-----5:R-:W-:Y:S02]  /*0b40*/  ISETP.GT.AND P3, PT, R10, 0x5, PT ;  /* 0x000000050a00780c */ /* 0x020fe40003f64270 */
[----:B------:R-:W-:Y:S02]  /*0b50*/  SEL R6, RZ, 0x1, !P2 ;  /* 0x00000001ff067807 */ /* 0x000fe40005000000 */
[----:B------:R-:W-:-:S02]  /*0b60*/  SEL R13, RZ, 0x1, !P3 ;  /* 0x00000001ff0d7807 */ /* 0x000fc40005800000 */
[----:B------:R-:W-:Y:S02]  /*0b70*/  SEL R10, RZ, 0x1, !P4 ;  /* 0x00000001ff0a7807 */ /* 0x000fe40006000000 */
[----:B------:R-:W-:-:S04]  /*0b80*/  IADD3 R2, P1, P2, R6, R2, R11 ;  /* 0x0000000206027210 */ /* 0x000fc80007a3e00b */
[----:B------:R-:W-:Y:S02]  /*0b90*/  IADD3 R2, P3, P4, R10, R2, R13 ;  /* 0x000000020a027210 */ /* 0x000fe40007c7e00d */
[----:B------:R-:W-:-:S04]  /*0ba0*/  IADD3.X R3, PT, PT, RZ, R3, RZ, P1, P2 ;  /* 0x00000003ff037210 */ /* 0x000fc80000fe44ff */
[----:B------:R-:W-:-:S07]  /*0bb0*/  IADD3.X R3, PT, PT, RZ, R3, RZ, P3, P4 ;  /* 0x00000003ff037210 */ /* 0x000fce0001fe84ff */
.L_x_296:
[----:B------:R-:W-:Y:S05]  /*0bc0*/  BSYNC.RECONVERGENT B2 ;  /* 0x0000000000027941 */ /* 0x000fea0003800200 */
.L_x_295:
[----:B------:R-:W-:Y:S05]  /*0bd0*/  @!P0 BRA `(.L_x_289) ;  /* 0x0000000000308947 */ /* 0x000fea0003800000 */
[----:B------:R-:W0:Y:S01]  /*0be0*/  LDC.64 R10, c[0x0][0x380] ;  /* 0x0000e000ff0a7b82 */ /* 0x000e220000000a00 */
[----:B------:R-:W-:-:S07]  /*0bf0*/  IMAD.MOV R4, RZ, RZ, -R4 ;  /* 0x000000ffff047224 */ /* 0x000fce00078e0a04 */
.L_x_297:
[----:B0-----:R-:W-:-:S06]  /*0c00*/  IMAD.WIDE R8, R7, 0x4, R10 ;  /* 0x0000000407087825 */ /* 0x001fcc00078e020a */
        /* <DEDUP_REMOVED lines=9> */
.L_x_289:
[----:B------:R-:W-:Y:S05]  /*0ca0*/  BSYNC.RECONVERGENT B1 ;  /* 0x0000000000017941 */ /* 0x000fea0003800200 */
.L_x_288:
[----:B------:R-:W-:-:S04]  /*0cb0*/  ISETP.GE.U32.AND P0, PT, R16, 0x200, PT ;  /* 0x000002001000780c */ /* 0x000fc80003f06070 */
[----:B------:R-:W-:-:S13]  /*0cc0*/  ISETP.GE.U32.AND.EX P0, PT, R0, RZ, PT, P0 ;  /* 0x000000ff0000720c */ /* 0x000fda0003f06100 */
[----:B------:R-:W-:Y:S05]  /*0cd0*/  @!P0 BRA `(.L_x_298) ;  /* 0x00000004002c8947 */ /* 0x000fea0003800000 */
[----:B------:R-:W0:Y:S01]  /*0ce0*/  S2R R8, SR_LANEID ;  /* 0x0000000000087919 */ /* 0x000e220000000000 */
[----:B------:R-:W-:Y:S01]  /*0cf0*/  ISETP.NE.AND P5, PT, R5, RZ, PT ;  /* 0x000000ff0500720c */ /* 0x000fe20003fa5270 */
        /* <DEDUP_REMOVED lines=39> */
[----:B-1----:R-:W-:-:S03]  /*0f70*/  SEL R3, R3, RZ, !P0 ;  /* 0x000000ff03037207 */ /* 0x002fc60004000000 */
        /* <DEDUP_REMOVED lines=9> */
[----:B-1----:R-:W0:Y:S04]  /*1010*/  LDS.128 R4, [UR4+0x20] ;  /* 0x00002004ff047984 */ /* 0x002e280008000c00 */
[----:B------:R-:W1:Y:S04]  /*1020*/  LDS.128 R8, [UR4+0x30] ;  /* 0x00003004ff087984 */ /* 0x000e680008000c00 */
[----:B------:R-:W2:Y:S04]  /*1030*/  LDS.128 R12, [UR4+0x40] ;  /* 0x00004004ff0c7984 */ /* 0x000ea80008000c00 */
[----:B------:R-:W3:Y:S04]  /*1040*/  LDS.128 R16, [UR4+0x50] ;  /* 0x00005004ff107984 */ /* 0x000ee80008000c00 */
[----:B------:R-:W4:Y:S04]  /*1050*/  LDS.128 R20, [UR4+0x60] ;  /* 0x00006004ff147984 */ /* 0x000f280008000c00 */
[----:B------:R-:W5:Y:S04]  /*1060*/  LDS.128 R24, [UR4+0x70] ;  /* 0x00007004ff187984 */ /* 0x000f680008000c00 */
[----:B------:R-:W5:Y:S01]  /*1070*/  LDS.128 R28, [UR4+0x80] ;  /* 0x00008004ff1c7984 */ /* 0x000f620008000c00 */
[----:B0-----:R-:W-:-:S04]  /*1080*/  IADD3 R35, P0, P1, R4, R32, R2 ;  /* 0x0000002004237210 */ /* 0x001fc8000791e002 */
[----:B-1----:R-:W-:Y:S02]  /*1090*/  IADD3 R35, P2, P3, R8, R35, R6 ;  /* 0x0000002308237210 */ /* 0x002fe40007b5e006 */
[----:B------:R-:W-:Y:S02]  /*10a0*/  IADD3.X R5, PT, PT, R5, R33, R3, P0, P1 ;  /* 0x0000002105057210 */ /* 0x000fe400007e2403 */
[----:B--2---:R-:W-:Y:S02]  /*10b0*/  IADD3 R3, P0, P1, R12, R35, R10 ;  /* 0x000000230c037210 */ /* 0x004fe4000791e00a */
[----:B------:R-:W-:Y:S02]  /*10c0*/  IADD3.X R7, PT, PT, R9, R5, R7, P2, P3 ;  /* 0x0000000509077210 */ /* 0x000fe400017e6407 */
[----:B---3--:R-:W-:Y:S02]  /*10d0*/  IADD3 R3, P2, P3, R16, R3, R14 ;  /* 0x0000000310037210 */ /* 0x008fe40007b5e00e */
[----:B------:R-:W-:-:S02]  /*10e0*/  IADD3.X R11, PT, PT, R13, R7, R11, P0, P1 ;  /* 0x000000070d0b7210 */ /* 0x000fc400007e240b */
[----:B----4-:R-:W-:Y:S02]  /*10f0*/  IADD3 R3, P0, P1, R20, R3, R18 ;  /* 0x0000000314037210 */ /* 0x010fe4000791e012 */
[----:B------:R-:W-:Y:S02]  /*1100*/  IADD3.X R15, PT, PT, R17, R11, R15, P2, P3 ;  /* 0x0000000b110f7210 */ /* 0x000fe400017e640f */
[----:B-----5:R-:W-:Y:S02]  /*1110*/  IADD3 R3, P2, P3, R24, R3, R22 ;  /* 0x0000000318037210 */ /* 0x020fe40007b5e016 */
[----:B------:R-:W-:Y:S02]  /*1120*/  IADD3.X R19, PT, PT, R21, R15, R19, P0, P1 ;  /* 0x0000000f15137210 */ /* 0x000fe400007e2413 */
[----:B------:R-:W-:Y:S02]  /*1130*/  IADD3 R3, P0, P1, R28, R3, R26 ;  /* 0x000000031c037210 */ /* 0x000fe4000791e01a */
[----:B------:R-:W-:-:S02]  /*1140*/  IADD3.X R23, PT, PT, R25, R19, R23, P2, P3 ;  /* 0x0000001319177210 */ /* 0x000fc400017e6417 */
[----:B------:R-:W-:Y:S02]  /*1150*/  IADD3 R2, P2, PT, R3, R30, RZ ;  /* 0x0000001e03027210 */ /* 0x000fe40007f5e0ff */
[----:B------:R-:W-:-:S05]  /*1160*/  IADD3.X R3, PT, PT, R29, R23, R27, P0, P1 ;  /* 0x000000171d037210 */ /* 0x000fca00007e241b */
[----:B------:R-:W-:Y:S01]  /*1170*/  IMAD.X R3, R3, 0x1, R31, P2 ;  /* 0x0000000103037824 */ /* 0x000fe200010e061f */
[----:B------:R-:W-:Y:S06]  /*1180*/  BRA `(.L_x_299) ;  /* 0x0000001c00a47947 */ /* 0x000fec0003800000 */
.L_x_298:
[C---:B------:R-:W-:Y:S02]  /*1190*/  LOP3.LUT R4, R5.reuse, 0x3e0, RZ, 0xc0, !PT ;  /* 0x000003e005047812 */ /* 0x040fe400078ec0ff */
[----:B------:R-:W-:Y:S02]  /*11a0*/  ISETP.NE.AND P5, PT, R5, RZ, PT ;  /* 0x000000ff0500720c */ /* 0x000fe40003fa5270 */
[----:B------:R-:W-:Y:S01]  /*11b0*/  LOP3.LUT R9, RZ, R4, RZ, 0x33, !PT ;  /* 0x00000004ff097212 */ /* 0x000fe200078e33ff */
[----:B------:R-:W-:Y:S02]  /*11c0*/  VIADD R7, R4, 0x20 ;  /* 0x0000002004077836 */ /* 0x000fe40000000000 */
[----:B------:R-:W0:Y:S03]  /*11d0*/  S2R R4, SR_LANEID ;  /* 0x0000000000047919 */ /* 0x000e260000000000 */
[----:B------:R-:W-:Y:S01]  /*11e0*/  ISETP.GT.U32.AND P0, PT, R7, R16, PT ;  /* 0x000000100700720c */ /* 0x000fe20003f04070 */
[----:B------:R-:W-:-:S05]  /*11f0*/  IMAD.IADD R7, R9, 0x1, R16 ;  /* 0x0000000109077824 */ /* 0x000fca00078e0210 */
        /* <DEDUP_REMOVED lines=14> */
[----:B------:R-:W-:Y:S01]  /*12e0*/  IADD3 R11, P1, PT, R6, R9, RZ ;  /* 0x00000009060b7210 */ /* 0x000fe20007f3e0ff */
[----:B------:R-:W-:Y:S01]  /*12f0*/  VIADD R6, R4, 0x4 ;  /* 0x0000000404067836 */ /* 0x000fe20000000000 */
[----:B-1----:R-:W-:-:S03]  /*1300*/  SEL R8, R8, RZ, !P0 ;  /* 0x000000ff08087207 */ /* 0x002fc60004000000 */
[----:B------:R-:W0:Y:S01]  /*1310*/  SHFL.DOWN PT, R2, R11, 0x4, R7 ;  /* 0x088000000b027989 */ /* 0x000e2200000e0007 */
[----:B------:R-:W-:Y:S01]  /*1320*/  ISETP.GT.AND P0, PT, R6, R7, PT ;  /* 0x000000070600720c */ /* 0x000fe20003f04270 */
[----:B------:R-:W-:Y:S02]  /*1330*/  IMAD.X R8, R8, 0x1, R12, P1 ;  /* 0x0000000108087824 */ /* 0x000fe400008e060c */
[C---:B------:R-:W-:Y:S01]  /*1340*/  VIADD R6, R4.reuse, 0x8 ;  /* 0x0000000804067836 */ /* 0x040fe20000000000 */
[----:B------:R-:W1:Y:S01]  /*1350*/  @!P2 S2R R12, SR_CgaCtaId ;  /* 0x00000000000ca919 */ /* 0x000e620000008800 */
[----:B------:R-:W-:Y:S01]  /*1360*/  VIADD R4, R4, 0x10 ;  /* 0x0000001004047836 */ /* 0x000fe20000000000 */
[----:B------:R-:W2:Y:S01]  /*1370*/  SHFL.DOWN PT, R3, R8, 0x4, R7 ;  /* 0x0880000008037989 */ /* 0x000ea200000e0007 */
        /* <DEDUP_REMOVED lines=9> */
[----:B------:R-:W-:Y:S02]  /*1410*/  @!P2 MOV R9, 0x400 ;  /* 0x000004000009a802 */ /* 0x000fe40000000f00 */
[----:B--2---:R-:W-:Y:S01]  /*1420*/  SEL R3, R3, RZ, !P0 ;  /* 0x000000ff03037207 */ /* 0x004fe20004000000 */
[----:B------:R-:W0:Y:S01]  /*1430*/  SHFL.DOWN PT, R2, R6, 0x10, R7 ;  /* 0x0a00000006027989 */ /* 0x000e2200000e0007 */
[----:B------:R-:W-:Y:S02]  /*1440*/  ISETP.GT.AND P0, PT, R4, R7, PT ;  /* 0x000000070400720c */ /* 0x000fe40003f04270 */
[----:B------:R-:W-:Y:S01]  /*1450*/  @!P2 SHF.R.U32.HI R4, RZ, 0x2, R5 ;  /* 0x00000002ff04a819 */ /* 0x000fe20000011605 */
[----:B------:R-:W-:Y:S01]  /*1460*/  IMAD.X R8, R3, 0x1, R10, P1 ;  /* 0x0000000103087824 */ /* 0x000fe200008e060a */
[----:B-1----:R-:W-:-:S02]  /*1470*/  @!P2 LEA R9, R12, R9, 0x18 ;  /* 0x000000090c09a211 */ /* 0x002fc400078ec0ff */
[----:B------:R-:W-:Y:S02]  /*1480*/  @!P2 LOP3.LUT R4, R4, 0xf8, RZ, 0xc0, !PT ;  /* 0x000000f80404a812 */ /* 0x000fe400078ec0ff */
[----:B------:R-:W1:Y:S03]  /*1490*/  SHFL.DOWN PT, R3, R8, 0x10, R7 ;  /* 0x0a00000008037989 */ /* 0x000e6600000e0007 */
[----:B------:R-:W-:Y:S01]  /*14a0*/  @!P2 IMAD.IADD R9, R4, 0x1, R9 ;  /* 0x000000010409a824 */ /* 0x000fe200078e0209 */
[----:B0-----:R-:W-:-:S04]  /*14b0*/  SEL R2, R2, RZ, !P0 ;  /* 0x000000ff02027207 */ /* 0x001fc80004000000 */
[----:B------:R-:W-:Y:S02]  /*14c0*/  IADD3 R2, P1, PT, R2, R6, RZ ;  /* 0x0000000602027210 */ /* 0x000fe40007f3e0ff */
[----:B-1----:R-:W-:-:S05]  /*14d0*/  SEL R3, R3, RZ, !P0 ;  /* 0x000000ff03037207 */ /* 0x002fca0004000000 */
[----:B------:R-:W-:-:S05]  /*14e0*/  IMAD.X R3, R3, 0x1, R8, P1 ;  /* 0x0000000103037824 */ /* 0x000fca00008e0608 */
[----:B------:R0:W-:Y:S01]  /*14f0*/  @!P2 STS.64 [R9+0x10], R2 ;  /* 0x000010020900a388 */ /* 0x0001e20000000a00 */
[----:B------:R-:W-:Y:S06]  /*1500*/  BAR.SYNC.DEFER_BLOCKING 0x0 ;  /* 0x0000000000007b1d */ /* 0x000fec0000010000 */
[----:B------:R-:W-:Y:S05]  /*1510*/  @P5 BRA `(.L_x_299) ;  /* 0x0000001800c05947 */ /* 0x000fea0003800000 */
[----:B------:R-:W1:Y:S01]  /*1520*/  S2UR UR5, SR_CgaCtaId ;  /* 0x00000000000579c3 */ /* 0x000e620000008800 */
[----:B------:R-:W-:Y:S01]  /*1530*/  UMOV UR4, 0x400 ;  /* 0x0000040000047882 */ /* 0x000fe20000000000 */
[C---:B------:R-:W-:Y:S02]  /*1540*/  ISETP.GT.U32.AND P0, PT, R16.reuse, 0x20, PT ;  /* 0x000000201000780c */ /* 0x040fe40003f04070 */
[----:B------:R-:W-:Y:S02]  /*1550*/  ISETP.GT.U32.AND P1, PT, R16, 0x40, PT ;  /* 0x000000401000780c */ /* 0x000fe40003f24070 */
[----:B------:R-:W-:Y:S02]  /*1560*/  ISETP.GT.U32.AND.EX P0, PT, R0, RZ, PT, P0 ;  /* 0x000000ff0000720c */ /* 0x000fe40003f04100 */
[----:B------:R-:W-:Y:S02]  /*1570*/  ISETP.GT.U32.AND P2, PT, R16, 0x60, PT ;  /* 0x000000601000780c */ /* 0x000fe40003f44070 */
[----:B------:R-:W-:-:S02]  /*1580*/  ISETP.GT.U32.AND.EX P1, PT, R0, RZ, PT, P1 ;  /* 0x000000ff0000720c */ /* 0x000fc40003f24110 */
[----:B------:R-:W-:-:S04]  /*1590*/  ISETP.GT.U32.AND P6, PT, R16, 0x140, PT ;  /* 0x000001401000780c */ /* 0x000fc80003fc4070 */
[----:B------:R-:W-:Y:S01]  /*15a0*/  ISETP.GT.U32.AND.EX P6, PT, R0, RZ, PT, P6 ;  /* 0x000000ff0000720c */ /* 0x000fe20003fc4160 */
[----:B-1----:R-:W-:-:S09]  /*15b0*/  ULEA UR4, UR5, UR4, 0x18 ;  /* 0x0000000405047291 */ /* 0x002fd2000f8ec0ff */
[----:B------:R-:W1:Y:S04]  /*15c0*/  LDS.64 R18, [UR4+0x18] ;  /* 0x00001804ff127984 */ /* 0x000e680008000a00 */
[----:B------:R-:W2:Y:S04]  /*15d0*/  LDS.128 R20, [UR4+0x20] ;  /* 0x00002004ff147984 */ /* 0x000ea80008000c00 */
[----:B------:R-:W3:Y:S04]  /*15e0*/  LDS.128 R4, [UR4+0x30] ;  /* 0x00003004ff047984 */ /* 0x000ee80008000c00 */
[----:B0-----:R-:W0:Y:S04]  /*15f0*/  LDS.128 R8, [UR4+0x40] ;  /* 0x00004004ff087984 */ /* 0x001e280008000c00 */
[----:B------:R-:W4:Y:S01]  /*1600*/  LDS.128 R12, [UR4+0x50] ;  /* 0x00005004ff0c7984 */ /* 0x000f220008000c00 */
[----:B-1----:R-:W-:-:S02]  /*1610*/  SEL R25, R18, RZ, P0 ;  /* 0x000000ff12197207 */ /* 0x002fc40000000000 */
[----:B------:R-:W-:Y:S02]  /*1620*/  SEL R29, R19, RZ, P0 ;  /* 0x000000ff131d7207 */ /* 0x000fe40000000000 */
[----:B------:R-:W-:Y:S02]  /*1630*/  ISETP.GT.U32.AND.EX P0, PT, R0, RZ, PT, P2 ;  /* 0x000000ff0000720c */ /* 0x000fe40003f04120 */
[----:B--2---:R-:W-:Y:S02]  /*1640*/  SEL R19, R20, RZ, P1 ;  /* 0x000000ff14137207 */ /* 0x004fe40000800000 */
[----:B------:R-:W-:Y:S02]  /*1650*/  SEL R24, R21, RZ, P1 ;  /* 0x000000ff15187207 */ /* 0x000fe40000800000 */
[----:B------:R-:W-:Y:S02]  /*1660*/  ISETP.GT.U32.AND P1, PT, R16, 0x80, PT ;  /* 0x000000801000780c */ /* 0x000fe40003f24070 */
[----:B------:R-:W-:-:S02]  /*1670*/  SEL R18, R22, RZ, P0 ;  /* 0x000000ff16127207 */ /* 0x000fc40000000000 */
[----:B------:R-:W-:Y:S02]  /*1680*/  SEL R17, R23, RZ, P0 ;  /* 0x000000ff17117207 */ /* 0x000fe40000000000 */
[----:B------:R-:W-:Y:S01]  /*1690*/  IADD3 R2, P2, P3, R19, R25, R2 ;  /* 0x0000001913027210 */ /* 0x000fe20007b5e002 */
[----:B------:R-:W1:Y:S01]  /*16a0*/  LDS.128 R20, [UR4+0x60] ;  /* 0x00006004ff147984 */ /* 0x000e620008000c00 */
[----:B------:R-:W-:Y:S02]  /*16b0*/  ISETP.GT.U32.AND.EX P0, PT, R0, RZ, PT, P1 ;  /* 0x000000ff0000720c */ /* 0x000fe40003f04110 */
[----:B------:R-:W-:Y:S02]  /*16c0*/  ISETP.GT.U32.AND P1, PT, R16, 0xa0, PT ;  /* 0x000000a01000780c */ /* 0x000fe40003f24070 */
[----:B------:R-:W-:Y:S02]  /*16d0*/  IADD3.X R29, PT, PT, R24, R29, R3, P2, P3 ;  /* 0x0000001d181d7210 */ /* 0x000fe400017e6403 */
[----:B---3--:R-:W-:Y:S01]  /*16e0*/  SEL R19, R4, RZ, P0 ;  /* 0x000000ff04137207 */ /* 0x008fe20000000000 */
[----:B------:R-:W2:Y:S01]  /*16f0*/  LDS.128 R24, [UR4+0x70] ;  /* 0x00007004ff187984 */ /* 0x000ea20008000c00 */
[----:B------:R-:W-:-:S02]  /*1700*/  SEL R28, R5, RZ, P0 ;  /* 0x000000ff051c7207 */ /* 0x000fc40000000000 */
[----:B------:R-:W-:Y:S02]  /*1710*/  ISETP.GT.U32.AND.EX P0, PT, R0, RZ, PT, P1 ;  /* 0x000000ff0000720c */ /* 0x000fe40003f04110 */
[----:B------:R-:W-:Y:S02]  /*1720*/  IADD3 R19, P2, P3, R19, R2, R18 ;  /* 0x0000000213137210 */ /* 0x000fe40007b5e012 */
[----:B------:R-:W-:Y:S02]  /*1730*/  SEL R3, R6, RZ, P0 ;  /* 0x000000ff06037207 */ /* 0x000fe40000000000 */
[----:B------:R-:W-:Y:S02]  /*1740*/  SEL R18, R7, RZ, P0 ;  /* 0x000000ff07127207 */ /* 0x000fe40000000000 */
[----:B------:R-:W3:Y:S01]  /*1750*/  LDS.128 R4, [UR4+0x80] ;  /* 0x00008004ff047984 */ /* 0x000ee20008000c00 */
[----:B------:R-:W-:Y:S02]  /*1760*/  ISETP.GT.U32.AND P1, PT, R16, 0xc0, PT ;  /* 0x000000c01000780c */ /* 0x000fe40003f24070 */
[----:B------:R-:W-:-:S02]  /*1770*/  IADD3.X R28, PT, PT, R28, R29, R17, P2, P3 ;  /* 0x0000001d1c1c7210 */ /* 0x000fc400017e6411 */
[----:B------:R-:W-:Y:S02]  /*1780*/  ISETP.GT.U32.AND.EX P0, PT, R0, RZ, PT, P1 ;  /* 0x000000ff0000720c */ /* 0x000fe40003f04110 */
[C---:B------:R-:W-:Y:S02]  /*1790*/  ISETP.GT.U32.AND P1, PT, R16.reuse, 0xe0, PT ;  /* 0x000000e01000780c */ /* 0x040fe40003f24070 */
[----:B------:R-:W-:Y:S02]  /*17a0*/  ISETP.GT.U32.AND P2, PT, R16, 0x100, PT ;  /* 0x000001001000780c */ /* 0x000fe40003f44070 */
[----:B0-----:R-:W-:Y:S02]  /*17b0*/  SEL R2, R8, RZ, P0 ;  /* 0x000000ff08027207 */ /* 0x001fe40000000000 */
[----:B------:R-:W-:Y:S02]  /*17c0*/  SEL R17, R9, RZ, P0 ;  /* 0x000000ff09117207 */ /* 0x000fe40000000000 */
[----:B------:R-:W-:-:S02]  /*17d0*/  ISETP.GT.U32.AND.EX P0, PT, R0, RZ, PT, P1 ;  /* 0x000000ff0000720c */ /* 0x000fc40003f04110 */
[----:B------:R-:W-:Y:S02]  /*17e0*/  ISETP.GT.U32.AND.EX P1, PT, R0, RZ, PT, P2 ;  /* 0x000000ff0000720c */ /* 0x000fe40003f24120 */
[----:B------:R-:W-:Y:S02]  /*17f0*/  ISETP.GT.U32.AND P2, PT, R16, 0x120, PT ;  /* 0x000001201000780c */ /* 0x000fe40003f44070 */
[----:B------:R-:W-:Y:S02]  /*1800*/  IADD3 R2, P3, P4, R2, R19, R3 ;  /* 0x0000001302027210 */ /* 0x000fe40007c7e003 */
[----:B------:R-:W-:Y:S02]  /*1810*/  SEL R3, R10, RZ, P0 ;  /* 0x000000ff0a037207 */ /* 0x000fe40000000000 */
[----:B------:R-:W-:Y:S02]  /*1820*/  SEL R9, R11, RZ, P0 ;  /* 0x000000ff0b097207 */ /* 0x000fe40000000000 */
[----:B------:R-:W-:-:S02]  /*1830*/  ISETP.GT.U32.AND.EX P0, PT, R0, RZ, PT, P2 ;  /* 0x000000ff0000720c */ /* 0x000fc40003f04120 */
[----:B----4-:R-:W-:Y:S02]  /*1840*/  SEL R8, R12, RZ, P1 ;  /* 0x000000ff0c087207 */ /* 0x010fe40000800000 */
[----:B------:R-:W-:Y:S02]  /*1850*/  IADD3.X R12, PT, PT, R17, R28, R18, P3, P4 ;  /* 0x0000001c110c7210 */ /* 0x000fe40001fe8412 */
[----:B------:R-:W-:Y:S02]  /*1860*/  SEL R11, R14, RZ, P0 ;  /* 0x000000ff0e0b7207 */ /* 0x000fe40000000000 */
[----:B------:R-:W-:Y:S02]  /*1870*/  ISETP.GT.U32.AND P4, PT, R16, 0x160, PT ;  /* 0x000001601000780c */ /* 0x000fe40003f84070 */
[----:B------:R-:W-:Y:S02]  /*1880*/  SEL R10, R13, RZ, P1 ;  /* 0x000000ff0d0a7207 */ /* 0x000fe40000800000 */
[----:B------:R-:W-:-:S02]  /*1890*/  SEL R14, R15, RZ, P0 ;  /* 0x000000ff0f0e7207 */ /* 0x000fc40000000000 */
[----:B------:R-:W-:Y:S02]  /*18a0*/  IADD3 R8, P1, P2, R8, R2, R3 ;  /* 0x0000000208087210 */ /* 0x000fe40007a3e003 */
[----:B------:R-:W-:Y:S02]  /*18b0*/  ISETP.GT.U32.AND P0, PT, R16, 0x180, PT ;  /* 0x000001801000780c */ /* 0x000fe40003f04070 */
[----:B------:R-:W-:Y:S02]  /*18c0*/  ISETP.GT.U32.AND.EX P4, PT, R0, RZ, PT, P4 ;  /* 0x000000ff0000720c */ /* 0x000fe40003f84140 */
[----:B-1----:R-:W-:Y:S02]  /*18d0*/  SEL R2, R20, RZ, P6 ;  /* 0x000000ff14027207 */ /* 0x002fe40003000000 */
[----:B------:R-:W-:Y:S02]  /*18e0*/  IADD3.X R10, PT, PT, R10, R12, R9, P1, P2 ;  /* 0x0000000c0a0a7210 */ /* 0x000fe40000fe4409 */
[----:B------:R-:W-:-:S02]  /*18f0*/  ISETP.GT.U32.AND.EX P0, PT, R0, RZ, PT, P0 ;  /* 0x000000ff0000720c */ /* 0x000fc40003f04100 */
[C---:B------:R-:W-:Y:S02]  /*1900*/  ISETP.GT.U32.AND P3, PT, R16.reuse, 0x1a0, PT ;  /* 0x000001a01000780c */ /* 0x040fe40003f64070 */
[----:B------:R-:W-:Y:S02]  /*1910*/  ISETP.GT.U32.AND P1, PT, R16, 0x1c0, PT ;  /* 0x000001c01000780c */ /* 0x000fe40003f24070 */
[----:B------:R-:W-:Y:S02]  /*1920*/  SEL R9, R21, RZ, P6 ;  /* 0x000000ff15097207 */ /* 0x000fe40003000000 */
[----:B------:R-:W-:Y:S02]  /*1930*/  SEL R3, R22, RZ, P4 ;  /* 0x000000ff16037207 */ /* 0x000fe40002000000 */
[----:B------:R-:W-:Y:S02]  /*1940*/  SEL R23, R23, RZ, P4 ;  /* 0x000000ff17177207 */ /* 0x000fe40002000000 */
[----:B------:R-:W-:-:S02]  /*1950*/  IADD3 R2, P6, P4, R2, R8, R11 ;  /* 0x0000000802027210 */ /* 0x000fc40007cde00b */
[----:B--2---:R-:W-:Y:S02]  /*1960*/  SEL R8, R24, RZ, P0 ;  /* 0x000000ff18087207 */ /* 0x004fe40000000000 */
[C---:B------:R-:W-:Y:S02]  /*1970*/  ISETP.GT.U32.AND.EX P3, PT, R0.reuse, RZ, PT, P3 ;  /* 0x000000ff0000720c */ /* 0x040fe40003f64130 */
[----:B------:R-:W-:Y:S02]  /*1980*/  ISETP.GT.U32.AND.EX P1, PT, R0, RZ, PT, P1 ;  /* 0x000000ff0000720c */ /* 0x000fe40003f24110 */
[----:B------:R-:W-:Y:S02]  /*1990*/  ISETP.GT.U32.AND P2, PT, R16, 0x1e0, PT ;  /* 0x000001e01000780c */ /* 0x000fe40003f44070 */
[----:B------:R-:W-:Y:S02]  /*19a0*/  IADD3.X R9, PT, PT, R9, R10, R14, P6, P4 ;  /* 0x0000000a09097210 */ /* 0x000fe400037e840e */
[----:B------:R-:W-:-:S02]  /*19b0*/  IADD3 R8, P6, P4, R8, R2, R3 ;  /* 0x0000000208087210 */ /* 0x000fc40007cde003 */
[----:B------:R-:W-:Y:S02]  /*19c0*/  SEL R2, R26, RZ, P3 ;  /* 0x000000ff1a027207 */ /* 0x000fe40001800000 */
[----:B---3--:R-:W-:Y:S02]  /*19d0*/  SEL R3, R4, RZ, P1 ;  /* 0x000000ff04037207 */ /* 0x008fe40000800000 */
[----:B------:R-:W-:Y:S02]  /*19e0*/  ISETP.GT.U32.AND.EX P2, PT, R0, RZ, PT, P2 ;  /* 0x000000ff0000720c */ /* 0x000fe40003f44120 */
        /* <DEDUP_REMOVED lines=11> */
.L_x_285:
[----:B------:R-:W0:Y:S01]  /*1aa0*/  S2R R4, SR_TID.X ;  /* 0x0000000000047919 */ /* 0x000e220000002100 */
[----:B------:R-:W0:Y:S02]  /*1ab0*/  LDC.64 R2, c[0x0][0x380] ;  /* 0x0000e000ff027b82 */ /* 0x000e240000000a00 */
[----:B0-----:R-:W-:-:S05]  /*1ac0*/  IMAD.WIDE.U32 R2, R4, 0x4, R2 ;  /* 0x0000000404027825 */ /* 0x001fca00078e0002 */
[----:B------:R-:W2:Y:S04]  /*1ad0*/  LDG.E R11, desc[UR6][R2.64] ;  /* 0x00000006020b7981 */ /* 0x000ea8000c1e1900 */
[----:B------:R-:W3:Y:S04]  /*1ae0*/  LDG.E R5, desc[UR6][R2.64+0x800] ;  /* 0x0008000602057981 */ /* 0x000ee8000c1e1900 */
[----:B------:R-:W4:Y:S04]  /*1af0*/  LDG.E R7, desc[UR6][R2.64+0x1800] ;  /* 0x0018000602077981 */ /* 0x000f28000c1e1900 */
[----:B------:R-:W5:Y:S04]  /*1b00*/  LDG.E R8, desc[UR6][R2.64+0x2000] ;  /* 0x0020000602087981 */ /* 0x000f68000c1e1900 */
[----:B------:R-:W5:Y:S04]  /*1b10*/  LDG.E R9, desc[UR6][R2.64+0x2800] ;  /* 0x0028000602097981 */ /* 0x000f68000c1e1900 */
[----:B------:R-:W5:Y:S04]  /*1b20*/  LDG.E R6, desc[UR6][R2.64+0x1000] ;  /* 0x0010000602067981 */ /* 0x000f68000c1e1900 */
[----:B------:R-:W5:Y:S01]  /*1b30*/  LDG.E R10, desc[UR6][R2.64+0x3000] ;  /* 0x00300006020a7981 */ /* 0x000f62000c1e1900 */
[----:B--2---:R-:W-:-:S04]  /*1b40*/  ISETP.GT.AND P0, PT, R11, 0x5, PT ;  /* 0x000000050b00780c */ /* 0x004fc80003f04270 */
[----:B------:R-:W-:Y:S02]  /*1b50*/  SEL R11, RZ, 0x1, !P0 ;  /* 0x00000001ff0b7807 */ /* 0x000fe40004000000 */
[----:B---3--:R-:W-:Y:S02]  /*1b60*/  ISETP.GT.AND P1, PT, R5, 0x5, PT ;  /* 0x000000050500780c */ /* 0x008fe40003f24270 */
[----:B----4-:R-:W-:Y:S02]  /*1b70*/  ISETP.GT.AND P0, PT, R7, 0x5, PT ;  /* 0x000000050700780c */ /* 0x010fe40003f04270 */
[----:B------:R-:W-:Y:S02]  /*1b80*/  SEL R5, RZ, 0x1, !P1 ;  /* 0x00000001ff057807 */ /* 0x000fe40004800000 */
[----:B------:R-:W-:Y:S02]  /*1b90*/  SEL R7, RZ, 0x1, !P0 ;  /* 0x00000001ff077807 */ /* 0x000fe40004000000 */
[----:B-----5:R-:W-:-:S02]  /*1ba0*/  ISETP.GT.AND P1, PT, R8, 0x5, PT ;  /* 0x000000050800780c */ /* 0x020fc40003f24270 */
[----:B------:R-:W-:Y:S02]  /*1bb0*/  ISETP.GT.AND P0, PT, R9, 0x5, PT ;  /* 0x000000050900780c */ /* 0x000fe40003f04270 */
[----:B------:R-:W-:Y:S02]  /*1bc0*/  IADD3 R8, P5, PT, R16, -0xe00, RZ ;  /* 0xfffff20010087810 */ /* 0x000fe40007fbe0ff */
[----:B------:R-:W-:Y:S02]  /*1bd0*/  ISETP.GT.AND P2, PT, R6, 0x5, PT ;  /* 0x000000050600780c */ /* 0x000fe40003f44270 */
[----:B------:R-:W-:Y:S02]  /*1be0*/  SEL R9, RZ, 0x1, !P0 ;  /* 0x00000001ff097807 */ /* 0x000fe40004000000 */
[----:B------:R-:W-:Y:S02]  /*1bf0*/  ISETP.GT.AND P6, PT, R10, 0x5, PT ;  /* 0x000000050a00780c */ /* 0x000fe40003fc4270 */
[----:B------:R-:W-:-:S02]  /*1c00*/  ISETP.GE.U32.AND P0, PT, R8, 0xe00, PT ;  /* 0x00000e000800780c */ /* 0x000fc40003f06070 */
[----:B------:R-:W-:Y:S02]  /*1c10*/  IADD3.X R10, PT, PT, R0, -0x1, RZ, P5, !PT ;  /* 0xffffffff000a7810 */ /* 0x000fe40002ffe4ff */
[----:B------:R-:W-:Y:S02]  /*1c20*/  SEL R6, RZ, 0x1, !P2 ;  /* 0x00000001ff067807 */ /* 0x000fe40005000000 */
[----:B------:R-:W-:Y:S02]  /*1c30*/  ISETP.GE.U32.AND.EX P0, PT, R10, RZ, PT, P0 ;  /* 0x000000ff0a00720c */ /* 0x000fe40003f06100 */
[----:B------:R-:W-:Y:S02]  /*1c40*/  IADD3 R6, P3, P4, R6, R5, R11 ;  /* 0x0000000506067210 */ /* 0x000fe40007c7e00b */
[----:B------:R-:W-:-:S04]  /*1c50*/  SEL R5, RZ, 0x1, !P1 ;  /* 0x00000001ff057807 */ /* 0x000fc80004800000 */
[----:B------:R-:W-:Y:S02]  /*1c60*/  IADD3 R6, P1, P2, R5, R6, R7 ;  /* 0x0000000605067210 */ /* 0x000fe40007a3e007 */
[----:B------:R-:W-:Y:S02]  /*1c70*/  SEL R7, RZ, 0x1, !P6 ;  /* 0x00000001ff077807 */ /* 0x000fe40007000000 */
[----:B------:R-:W-:Y:S02]  /*1c80*/  IADD3.X R5, PT, PT, RZ, RZ, RZ, P3, P4 ;  /* 0x000000ffff057210 */ /* 0x000fe40001fe84ff */
[----:B------:R-:W-:Y:S02]  /*1c90*/  IADD3 R6, P3, P4, R7, R6, R9 ;  /* 0x0000000607067210 */ /* 0x000fe40007c7e009 */
[----:B------:R-:W-:Y:S01]  /*1ca0*/  IADD3.X R5, PT, PT, RZ, R5, RZ, P1, P2 ;  /* 0x00000005ff057210 */ /* 0x000fe20000fe44ff */
[----:B------:R-:W-:Y:S02]  /*1cb0*/  IMAD.MOV.U32 R7, RZ, RZ, 0xe00 ;  /* 0x00000e00ff077424 */ /* 0x000fe400078e00ff */
[----:B------:R-:W-:Y:S01]  /*1cc0*/  IMAD.MOV.U32 R9, RZ, RZ, RZ ;  /* 0x000000ffff097224 */ /* 0x000fe200078e00ff */
[----:B------:R-:W-:Y:S01]  /*1cd0*/  IADD3.X R5, PT, PT, RZ, R5, RZ, P3, P4 ;  /* 0x00000005ff057210 */ /* 0x000fe20001fe84ff */
[----:B------:R-:W-:Y:S06]  /*1ce0*/  @!P0 BRA `(.L_x_300) ;  /* 0x0000000000b48947 */ /* 0x000fec0003800000 */
[----:B------:R-:W0:Y:S01]  /*1cf0*/  LDC.64 R16, c[0x0][0x398] ;  /* 0x0000e600ff107b82 */ /* 0x000e220000000a00 */
[----:B------:R-:W-:Y:S02]  /*1d00*/  IMAD.MOV.U32 R7, RZ, RZ, 0xe00 ;  /* 0x00000e00ff077424 */ /* 0x000fe400078e00ff */
[----:B------:R-:W-:-:S07]  /*1d10*/  IMAD.MOV.U32 R9, RZ, RZ, RZ ;  /* 0x000000ffff097224 */ /* 0x000fce00078e00ff */
.L_x_302:
[----:B------:R-:W-:-:S04]  /*1d20*/  LEA R12, P0, R7, R2, 0x2 ;  /* 0x00000002070c7211 */ /* 0x000fc800078010ff */
[----:B------:R-:W-:-:S05]  /*1d30*/  LEA.HI.X R13, R7, R3, R9, 0x2, P0 ;  /* 0x00000003070d7211 */ /* 0x000fca00000f1409 */
        /* <DEDUP_REMOVED lines=9> */
[----:B------:R-:W-:Y:S02]  /*1dd0*/  SEL R0, RZ, 0x1, !P0 ;  /* 0x00000001ff007807 */ /* 0x000fe40004000000 */
[----:B------:R-:W-:Y:S02]  /*1de0*/  SEL R21, RZ, 0x1, !P1 ;  /* 0x00000001ff157807 */ /* 0x000fe40004800000 */
[----:B----4-:R-:W-:Y:S02]  /*1df0*/  ISETP.GT.AND P0, PT, R11, 0x5, PT ;  /* 0x000000050b00780c */ /* 0x010fe40003f04270 */
[----:B-----5:R-:W-:Y:S02]  /*1e00*/  ISETP.GT.AND P5, PT, R14, 0x5, PT ;  /* 0x000000050e00780c */ /* 0x020fe40003fa4270 */
[----:B------:R-:W-:-:S02]  /*1e10*/  IADD3 R6, P2, P1, R21, R6, R0 ;  /* 0x0000000615067210 */ /* 0x000fc4000795e000 */
[----:B------:R-:W-:Y:S02]  /*1e20*/  ISETP.GT.AND P4, PT, R15, 0x5, PT ;  /* 0x000000050f00780c */ /* 0x000fe40003f84270 */
[----:B-1----:R-:W-:Y:S02]  /*1e30*/  SEL R13, RZ, 0x1, !P0 ;  /* 0x00000001ff0d7807 */ /* 0x002fe40004000000 */
[----:B------:R-:W-:Y:S02]  /*1e40*/  SEL R11, RZ, 0x1, !P5 ;  /* 0x00000001ff0b7807 */ /* 0x000fe40006800000 */
[----:B0-----:R-:W-:Y:S02]  /*1e50*/  IADD3 R0, P3, PT, -R7, R16, RZ ;  /* 0x0000001007007210 */ /* 0x001fe40007f7e1ff */
[----:B------:R-:W-:Y:S02]  /*1e60*/  ISETP.GT.AND P6, PT, R18, 0x5, PT ;  /* 0x000000051200780c */ /* 0x000fe40003fc4270 */
[----:B------:R-:W-:-:S02]  /*1e70*/  SEL R12, RZ, 0x1, !P4 ;  /* 0x00000001ff0c7807 */ /* 0x000fc40006000000 */
[----:B------:R-:W-:Y:S02]  /*1e80*/  IADD3 R6, P4, P5, R11, R6, R13 ;  /* 0x000000060b067210 */ /* 0x000fe40007d9e00d */
[----:B------:R-:W-:Y:S01]  /*1e90*/  ISETP.GE.U32.AND P0, PT, R0, 0xe00, PT ;  /* 0x00000e000000780c */ /* 0x000fe20003f06070 */
[----:B------:R-:W-:Y:S01]  /*1ea0*/  IMAD.MOV.U32 R0, RZ, RZ, R17 ;  /* 0x000000ffff007224 */ /* 0x000fe200078e0011 */
[----:B------:R-:W-:Y:S02]  /*1eb0*/  SEL R11, RZ, 0x1, !P6 ;  /* 0x00000001ff0b7807 */ /* 0x000fe40007000000 */
[----:B------:R-:W-:Y:S02]  /*1ec0*/  IADD3.X R5, PT, PT, RZ, R5, RZ, P2, P1 ;  /* 0x00000005ff057210 */ /* 0x000fe400017e24ff */
[----:B------:R-:W-:Y:S01]  /*1ed0*/  IADD3 R6, P1, P2, R11, R6, R12 ;  /* 0x000000060b067210 */ /* 0x000fe20007a3e00c */
[----:B------:R-:W-:Y:S01]  /*1ee0*/  IMAD.X R12, R0, 0x1, ~R9, P3 ;  /* 0x00000001000c7824 */ /* 0x000fe200018e0e09 */
[----:B------:R-:W-:-:S02]  /*1ef0*/  ISETP.GT.AND P6, PT, R19, 0x5, PT ;  /* 0x000000051300780c */ /* 0x000fc40003fc4270 */
[----:B------:R-:W-:Y:S02]  /*1f00*/  IADD3.X R5, PT, PT, RZ, R5, RZ, P4, P5 ;  /* 0x00000005ff057210 */ /* 0x000fe400027ea4ff */
[----:B------:R-:W-:Y:S02]  /*1f10*/  ISETP.GE.U32.AND.EX P0, PT, R12, RZ, PT, P0 ;  /* 0x000000ff0c00720c */ /* 0x000fe40003f06100 */
[----:B------:R-:W-:Y:S02]  /*1f20*/  SEL R11, RZ, 0x1, !P6 ;  /* 0x00000001ff0b7807 */ /* 0x000fe40007000000 */
[----:B------:R-:W-:Y:S02]  /*1f30*/  IADD3.X R5, PT, PT, RZ, R5, RZ, P1, P2 ;  /* 0x00000005ff057210 */ /* 0x000fe40000fe44ff */
[----:B------:R-:W-:-:S05]  /*1f40*/  IADD3 R6, P3, PT, R6, R11, RZ ;  /* 0x0000000b06067210 */ /* 0x000fca0007f7e0ff */
[----:B------:R-:W-:Y:S02]  /*1f50*/  IMAD.X R5, RZ, RZ, R5, P3 ;  /* 0x000000ffff057224 */ /* 0x000fe400018e0605 */
[----:B------:R-:W-:Y:S06]  /*1f60*/  @!P0 BRA `(.L_x_301) ;  /* 0x0000000c00048947 */ /* 0x000fec0003800000 */
[----:B------:R-:W-:-:S05]  /*1f70*/  IADD3 R7, P0, PT, R7, 0xe00, RZ ;  /* 0x00000e0007077810 */ /* 0x000fca0007f1e0ff */
[----:B------:R-:W-:Y:S01]  /*1f80*/  IMAD.X R9, RZ, RZ, R9, P0 ;  /* 0x000000ffff097224 */ /* 0x000fe200000e0609 */
[----:B------:R-:W-:-:S04]  /*1f90*/  ISETP.GT.U32.AND P0, PT, R7, R8, PT ;  /* 0x000000080700720c */ /* 0x000fc80003f04070 */
[----:B------:R-:W-:-:S13]  /*1fa0*/  ISETP.GT.U32.AND.EX P0, PT, R9, R10, PT, P0 ;  /* 0x0000000a0900720c */ /* 0x000fda0003f04100 */
[----:B------:R-:W-:Y:S05]  /*1fb0*/  @!P0 BRA `(.L_x_302) ;  /* 0xfffffffc00588947 */ /* 0x000fea000383ffff */
.L_x_300:
[----:B------:R-:W-:Y:S01]  /*1fc0*/  IMAD.IADD R3, R16, 0x1, -R7 ;  /* 0x0000000110037824 */ /* 0x000fe200078e0a07 */
[----:B------:R-:W-:Y:S01]  /*1fd0*/  ISETP.GE.U32.AND P1, PT, R7, R16, PT ;  /* 0x000000100700720c */ /* 0x000fe20003f26070 */
[----:B------:R-:W-:Y:S03]  /*1fe0*/  BSSY.RECONVERGENT B1, `(.L_x_301) ;  /* 0x00000b9000017945 */ /* 0x000fe60003800200 */
[----:B------:R-:W-:-:S04]  /*1ff0*/  ISETP.GE.AND P0, PT, R4, R3, PT ;  /* 0x000000030400720c */ /* 0x000fc80003f06270 */
[----:B------:R-:W-:-:S13]  /*2000*/  ISETP.GE.U32.OR.EX P0, PT, R9, R0, P0, P1 ;  /* 0x000000000900720c */ /* 0x000fda0000706510 */
[----:B------:R-:W-:Y:S05]  /*2010*/  @P0 BRA `(.L_x_303) ;  /* 0x0000000800d40947 */ /* 0x000fea0003800000 */
[----:B------:R-:W-:Y:S01]  /*2020*/  LOP3.LUT R0, RZ, R4, RZ, 0x33, !PT ;  /* 0x00000004ff007212 */ /* 0x000fe200078e33ff */
[----:B------:R-:W-:Y:S03]  /*2030*/  BSSY.RECONVERGENT B2, `(.L_x_304) ;  /* 0x0000058000027945 */ /* 0x000fe60003800200 */
[----:B------:R-:W-:-:S04]  /*2040*/  IADD3 R0, PT, PT, -R7, R16, R0 ;  /* 0x0000001007007210 */ /* 0x000fc80007ffe100 */
[C---:B------:R-:W-:Y:S02]  /*2050*/  ISETP.GE.U32.AND P1, PT, R0.reuse, 0x1e00, PT ;  /* 0x00001e000000780c */ /* 0x040fe40003f26070 */
[----:B------:R-:W-:Y:S01]  /*2060*/  LEA.HI R8, R0, 0x1, RZ, 0x17 ;  /* 0x0000000100087811 */ /* 0x000fe200078fb8ff */
[----:B------:R-:W-:-:S03]  /*2070*/  IMAD.MOV.U32 R0, RZ, RZ, R4 ;  /* 0x000000ffff007224 */ /* 0x000fc600078e0004 */
[----:B------:R-:W-:-:S04]  /*2080*/  LOP3.LUT R26, R8, 0xf, RZ, 0xc0, !PT ;  /* 0x0000000f081a7812 */ /* 0x000fc800078ec0ff */
[----:B------:R-:W-:-:S03]  /*2090*/  ISETP.NE.AND P0, PT, R26, RZ, PT ;  /* 0x000000ff1a00720c */ /* 0x000fc60003f05270 */
[----:B------:R-:W-:Y:S10]  /*20a0*/  @!P1 BRA `(.L_x_305) ;  /* 0x0000000400409947 */ /* 0x000ff40003800000 */
[----:B------:R-:W0:Y:S01]  /*20b0*/  LDCU.64 UR4, c[0x0][0x380] ;  /* 0x00007000ff0477ac */ /* 0x000e220008000a00 */
[----:B------:R-:W-:Y:S02]  /*20c0*/  IADD3 R3, P1, PT, R4, R7, RZ ;  /* 0x0000000704037210 */ /* 0x000fe40007f3e0ff */
[----:B------:R-:W-:-:S03]  /*20d0*/  LOP3.LUT R10, R8, 0xfffff0, RZ, 0xc0, !PT ;  /* 0x00fffff0080a7812 */ /* 0x000fc600078ec0ff */
[----:B------:R-:W-:Y:S02]  /*20e0*/  IMAD.X R0, RZ, RZ, R9, P1 ;  /* 0x000000ffff007224 */ /* 0x000fe400008e0609 */
[----:B------:R-:W-:Y:S01]  /*20f0*/  IMAD.MOV R10, RZ, RZ, -R10 ;  /* 0x000000ffff0a7224 */ /* 0x000fe200078e0a0a */
[----:B0-----:R-:W-:-:S04]  /*2100*/  LEA R2, P2, R3, UR4, 0x2 ;  /* 0x0000000403027c11 */ /* 0x001fc8000f8410ff */
[----:B------:R-:W-:Y:S02]  /*2110*/  IADD3 R2, P1, PT, R2, 0x4000, RZ ;  /* 0x0000400002027810 */ /* 0x000fe40007f3e0ff */
[----:B------:R-:W-:Y:S01]  /*2120*/  LEA.HI.X R3, R3, UR5, R0, 0x2, P2 ;  /* 0x0000000503037c11 */ /* 0x000fe200090f1400 */
[----:B------:R-:W-:-:S04]  /*2130*/  IMAD.MOV.U32 R0, RZ, RZ, R4 ;  /* 0x000000ffff007224 */ /* 0x000fc800078e0004 */
[----:B------:R-:W-:-:S07]  /*2140*/  IMAD.X R3, RZ, RZ, R3, P1 ;  /* 0x000000ffff037224 */ /* 0x000fce00008e0603 */
.L_x_306:
        /* <DEDUP_REMOVED lines=70> */
.L_x_305:
[----:B------:R-:W-:Y:S05]  /*25b0*/  BSYNC.RECONVERGENT B2 ;  /* 0x0000000000027941 */ /* 0x000fea0003800200 */
.L_x_304:
[----:B------:R-:W-:Y:S05]  /*25c0*/  @!P0 BRA `(.L_x_303) ;  /* 0x0000000400688947 */ /* 0x000fea0003800000 */
[----:B------:R-:W-:Y:S01]  /*25d0*/  ISETP.GE.U32.AND P1, PT, R26, 0x8, PT ;  /* 0x000000081a00780c */ /* 0x000fe20003f26070 */
[----:B------:R-:W-:Y:S01]  /*25e0*/  BSSY.RECONVERGENT B2, `(.L_x_307) ;  /* 0x000002a000027945 */ /* 0x000fe20003800200 */
[----:B------:R-:W-:-:S04]  /*25f0*/  LOP3.LUT R18, R8, 0x7, RZ, 0xc0, !PT ;  /* 0x0000000708127812 */ /* 0x000fc800078ec0ff */
[----:B------:R-:W-:-:S07]  /*2600*/  ISETP.NE.AND P0, PT, R18, RZ, PT ;  /* 0x000000ff1200720c */ /* 0x000fce0003f05270 */
[----:B------:R-:W-:Y:S06]  /*2610*/  @!P1 BRA `(.L_x_308) ;  /* 0x0000000000989947 */ /* 0x000fec0003800000 */
[----:B------:R-:W0:Y:S01]  /*2620*/  LDCU.64 UR4, c[0x0][0x380] ;  /* 0x00007000ff0477ac */ /* 0x000e220008000a00 */
[----:B------:R-:W-:-:S05]  /*2630*/  IADD3 R3, P1, PT, R0, R7, RZ ;  /* 0x0000000700037210 */ /* 0x000fca0007f3e0ff */
[----:B------:R-:W-:Y:S01]  /*2640*/  IMAD.X R10, RZ, RZ, R9, P1 ;  /* 0x000000ffff0a7224 */ /* 0x000fe200008e0609 */
        /* <DEDUP_REMOVED lines=35> */
.L_x_308:
[----:B------:R-:W-:Y:S05]  /*2880*/  BSYNC.RECONVERGENT B2 ;  /* 0x0000000000027941 */ /* 0x000fea0003800200 */
.L_x_307:
        /* <DEDUP_REMOVED lines=28> */
.L_x_310:
[----:B------:R-:W-:Y:S05]  /*2a50*/  BSYNC.RECONVERGENT B2 ;  /* 0x0000000000027941 */ /* 0x000fea0003800200 */
.L_x_309:
[----:B------:R-:W-:Y:S05]  /*2a60*/  @!P0 BRA `(.L_x_303) ;  /* 0x0000000000408947 */ /* 0x000fea0003800000 */
[----:B------:R-:W0:Y:S01]  /*2a70*/  LDCU.64 UR4, c[0x0][0x380] ;  /* 0x00007000ff0477ac */ /* 0x000e220008000a00 */
[----:B------:R-:W-:Y:S01]  /*2a80*/  IADD3 R3, P0, PT, R0, R7, RZ ;  /* 0x0000000700037210 */ /* 0x000fe20007f1e0ff */
[----:B------:R-:W-:-:S04]  /*2a90*/  IMAD.MOV R0, RZ, RZ, -R10 ;  /* 0x000000ffff007224 */ /* 0x000fc800078e0a0a */
[----:B------:R-:W-:Y:S01]  /*2aa0*/  IMAD.X R8, RZ, RZ, R9, P0 ;  /* 0x000000ffff087224 */ /* 0x000fe200000e0609 */
[----:B0-----:R-:W-:-:S04]  /*2ab0*/  LEA R2, P1, R3, UR4, 0x2 ;  /* 0x0000000403027c11 */ /* 0x001fc8000f8210ff */
[----:B------:R-:W-:-:S09]  /*2ac0*/  LEA.HI.X R3, R3, UR5, R8, 0x2, P1 ;  /* 0x0000000503037c11 */ /* 0x000fd200088f1408 */
.L_x_311:
[----:B------:R0:W2:Y:S01]  /*2ad0*/  LDG.E R7, desc[UR6][R2.64] ;  /* 0x0000000602077981 */ /* 0x0000a2000c1e1900 */
[----:B------:R-:W-:Y:S01]  /*2ae0*/  VIADD R0, R0, 0x1 ;  /* 0x0000000100007836 */ /* 0x000fe20000000000 */
[----:B0-----:R-:W-:-:S05]  /*2af0*/  IADD3 R2, P2, PT, R2, 0x800, RZ ;  /* 0x0000080002027810 */ /* 0x001fca0007f5e0ff */
[----:B------:R-:W-:Y:S01]  /*2b00*/  IMAD.X R3, RZ, RZ, R3, P2 ;  /* 0x000000ffff037224 */ /* 0x000fe200010e0603 */
[----:B--2---:R-:W-:-:S04]  /*2b10*/  ISETP.GT.AND P0, PT, R7, 0x5, PT ;  /* 0x000000050700780c */ /* 0x004fc80003f04270 */
[----:B------:R-:W-:Y:S02]  /*2b20*/  SEL R7, RZ, 0x1, !P0 ;  /* 0x00000001ff077807 */ /* 0x000fe40004000000 */
[----:B------:R-:W-:Y:S02]  /*2b30*/  ISETP.NE.AND P0, PT, R0, RZ, PT ;  /* 0x000000ff0000720c */ /* 0x000fe40003f05270 */
[----:B------:R-:W-:-:S05]  /*2b40*/  IADD3 R6, P1, PT, R6, R7, RZ ;  /* 0x0000000706067210 */ /* 0x000fca0007f3e0ff */
[----:B------:R-:W-:-:S06]  /*2b50*/  IMAD.X R5, RZ, RZ, R5, P1 ;  /* 0x000000ffff057224 */ /* 0x000fcc00008e0605 */
[----:B------:R-:W-:Y:S05]  /*2b60*/  @P0 BRA `(.L_x_311) ;  /* 0xfffffffc00d80947 */ /* 0x000fea000383ffff */
.L_x_303:
[----:B------:R-:W-:Y:S05]  /*2b70*/  BSYNC.RECONVERGENT B1 ;  /* 0x0000000000017941 */ /* 0x000fea0003800200 */
.L_x_301:
[----:B------:R-:W0:Y:S01]  /*2b80*/  S2R R8, SR_LANEID ;  /* 0x0000000000087919 */ /* 0x000e220000000000 */
[----:B------:R-:W-:Y:S01]  /*2b90*/  ISETP.NE.AND P5, PT, R4, RZ, PT ;  /* 0x000000ff0400720c */ /* 0x000fe20003fa5270 */
        /* <DEDUP_REMOVED lines=49> */
[----:B--2---:R-:W0:Y:S04]  /*2eb0*/  LDS.128 R4, [UR4+0x20] ;  /* 0x00002004ff047984 */ /* 0x004e280008000c00 */
        /* <DEDUP_REMOVED lines=21> */
[----:B------:R-:W-:-:S07]  /*3010*/  IMAD.X R3, R3, 0x1, R31, P2 ;  /* 0x0000000103037824 */ /* 0x000fce00010e061f */
.L_x_299:
[----:B------:R-:W-:Y:S05]  /*3020*/  BSYNC.RECONVERGENT B0 ;  /* 0x0000000000007941 */ /* 0x000fea0003800200 */
.L_x_284:
[----:B------:R-:W-:Y:S05]  /*3030*/  @P5 EXIT ;  /* 0x000000000000594d */ /* 0x000fea0003800000 */
[----:B------:R-:W0:Y:S01]  /*3040*/  LDCU.64 UR4, c[0x0][0x3a8] ;  /* 0x00007500ff0477ac */ /* 0x000e220008000a00 */
[----:B------:R-:W3:Y:S01]  /*3050*/  LDC.64 R4, c[0x0][0x390] ;  /* 0x0000e400ff047b82 */ /* 0x000ee20000000a00 */
[----:B012---:R-:W-:-:S04]  /*3060*/  IADD3 R2, P0, PT, R2, UR4, RZ ;  /* 0x0000000402027c10 */ /* 0x007fc8000ff1e0ff */
[----:B------:R-:W-:-:S05]  /*3070*/  IADD3.X R3, PT, PT, R3, UR5, RZ, P0, !PT ;  /* 0x0000000503037c10 */ /* 0x000fca00087fe4ff */
[----:B---3--:R-:W-:Y:S01]  /*3080*/  STG.E.64 desc[UR6][R4.64], R2 ;  /* 0x0000000204007986 */ /* 0x008fe2000c101b06 */
[----:B------:R-:W-:Y:S05]  /*3090*/  EXIT ;  /* 0x000000000000794d */ /* 0x000fea0003800000 */
.L_x_312:
        /* <DEDUP_REMOVED lines=14> */
.L_x_912:


//--------------------- .text._ZN3cub18CUB_300001_SM_10006detail6reduce28DeviceReduceSingleTileKernelINS2_10policy_hubIljN4cuda3std3__44plusIlEEE10Policy1000EPlSC_iS9_llNS7_10__identityEEEvT0_T1_T2_T3_T4_T6_ --------------------------
	.section	.text._ZN3cub18CUB_300001_SM_10006detail6reduce28DeviceReduceSingleTileKernelINS2_10policy_hubIljN4cuda3std3__44plusIlEEE10Policy1000EPlSC_iS9_llNS7_10__identityEEEvT0_T1_T2_T3_T4_T6_,"ax",@progbits
	.align	128
        .global         _ZN3cub18CUB_300001_SM_10006detail6reduce28DeviceReduceSingleTileKernelINS2_10policy_hubIljN4cuda3std3__44plusIlEEE10Policy1000EPlSC_iS9_llNS7_10__identityEEEvT0_T1_T2_T3_T4_T6_
        .type           _ZN3cub18CUB_300001_SM_10006detail6reduce28DeviceReduceSingleTileKernelINS2_10policy_hubIljN4cuda3std3__44plusIlEEE10Policy1000EPlSC_iS9_llNS7_10__identityEEEvT0_T1_T2_T3_T4_T6_,@function
        .size           _ZN3cub18CUB_300001_SM_10006detail6reduce28DeviceReduceSingleTileKernelINS2_10policy_hubIljN4cuda3std3__44plusIlEEE10Policy1000EPlSC_iS9_llNS7_10__identityEEEvT0_T1_T2_T3_T4_T6_,(.L_x_913 - _ZN3cub18CUB_300001_SM_10006detail6reduce28DeviceReduceSingleTileKernelINS2_10policy_hubIljN4cuda3std3__44plusIlEEE10Policy1000EPlSC_iS9_llNS7_10__identityEEEvT0_T1_T2_T3_T4_T6_)
        .other          _ZN3cub18CUB_300001_SM_10006detail6reduce28DeviceReduceSingleTileKernelINS2_10policy_hubIljN4cuda3std3__44plusIlEEE10Policy1000EPlSC_iS9_llNS7_10__identityEEEvT0_T1_T2_T3_T4_T6_,@"STO_CUDA_ENTRY STV_DEFAULT"
_ZN3cub18CUB_300001_SM_10006detail6reduce28DeviceReduceSingleTileKernelINS2_10policy_hubIljN4cuda3std3__44plusIlEEE10Policy1000EPlSC_iS9_llNS7_10__identityEEEvT0_T1_T2_T3_T4_T6_:
.text._ZN3cub18CUB_300001_SM_10006detail6reduce28DeviceReduceSingleTileKernelINS2_10policy_hubIljN4cuda3std3__44plusIlEEE10Policy1000EPlSC_iS9_llNS7_10__identityEEEvT0_T1_T2_T3_T4_T6_:
        /* <DEDUP_REMOVED lines=13> */
.L_x_313:
        /* <DEDUP_REMOVED lines=13> */
.L_x_317:
[----:B------:R-:W-:Y:S05]  /*01a0*/  BSYNC.RECONVERGENT B1 ;  /* 0x0000000000017941 */ /* 0x000fea0003800200 */
.L_x_316:
        /* <DEDUP_REMOVED lines=17> */
.L_x_322:
        /* <DEDUP_REMOVED lines=11> */
.L_x_321:
[----:B------:R-:W-:Y:S05]  /*0370*/  BSYNC.RECONVERGENT B2 ;  /* 0x0000000000027941 */ /* 0x000fea0003800200 */
.L_x_320:
        /* <DEDUP_REMOVED lines=8> */
.L_x_325:
        /* <DEDUP_REMOVED lines=43> */
.L_x_324:
[----:B------:R-:W-:Y:S05]  /*06b0*/  BSYNC.RECONVERGENT B2 ;  /* 0x0000000000027941 */ /* 0x000fea0003800200 */
.L_x_323:
        /* <DEDUP_REMOVED lines=26> */
.L_x_327:
[----:B------:R-:W-:Y:S05]  /*0860*/  BSYNC.RECONVERGENT B2 ;  /* 0x0000000000027941 */ /* 0x000fea0003800200 */
.L_x_326:
        /* <DEDUP_REMOVED lines=12> */
.L_x_319:
[----:B------:R-:W-:Y:S05]  /*0930*/  BSYNC.RECONVERGENT B1 ;  /* 0x0000000000017941 */ /* 0x000fea0003800200 */
.L_x_318:
        /* <DEDUP_REMOVED lines=77> */
.L_x_328:
        /* <DEDUP_REMOVED lines=130> */
.L_x_315:
        /* <DEDUP_REMOVED lines=25> */
.L_x_332:
        /* <DEDUP_REMOVED lines=24> */
.L_x_330:
        /* <DEDUP_REMOVED lines=19> */
.L_x_336:
        /* <DEDUP_REMOVED lines=9> */
.L_x_335:
[----:B------:R-:W-:Y:S05]  /*1b00*/  BSYNC.RECONVERGENT B2 ;  /* 0x0000000000027941 */ /* 0x000fea0003800200 */
.L_x_334:
        /* <DEDUP_REMOVED lines=16> */
.L_x_339:
        /* <DEDUP_REMOVED lines=45> */
.L_x_338:
[----:B------:R-:W-:Y:S05]  /*1ee0*/  BSYNC.RECONVERGENT B2 ;  /* 0x0000000000027941 */ /* 0x000fea0003800200 */
.L_x_337:
        /* <DEDUP_REMOVED lines=30> */
.L_x_341:
[----:B------:R-:W-:Y:S05]  /*20d0*/  BSYNC.RECONVERGENT B2 ;  /* 0x0000000000027941 */ /* 0x000fea0003800200 */
.L_x_340:
        /* <DEDUP_REMOVED lines=11> */
.L_x_333:
[----:B------:R-:W-:Y:S05]  /*2190*/  BSYNC.RECONVERGENT B1 ;  /* 0x0000000000017941 */ /* 0x000fea0003800200 */
.L_x_331:
        /* <DEDUP_REMOVED lines=74> */
.L_x_329:
[----:B------:R-:W-:Y:S05]  /*2640*/  BSYNC.RECONVERGENT B0 ;  /* 0x0000000000007941 */ /* 0x000fea0003800200 */
.L_x_314:
[----:B------:R-:W-:Y:S05]  /*2650*/  @P0 EXIT ;  /* 0x000000000000094d */ /* 0x000fea0003800000 */
[----:B------:R-:W0:Y:S01]  /*2660*/  LDCU.64 UR4, c[0x0][0x398] ;  /* 0x00007300ff0477ac */ /* 0x000e220008000a00 */
[----:B------:R-:W3:Y:S01]  /*2670*/  LDC.64 R4, c[0x0][0x388] ;  /* 0x0000e200ff047b82 */ /* 0x000ee20000000a00 */
[----:B012---:R-:W-:-:S04]  /*2680*/  IADD3 R2, P0, PT, R2, UR4, RZ ;  /* 0x0000000402027c10 */ /* 0x007fc8000ff1e0ff */
[----:B------:R-:W-:-:S05]  /*2690*/  IADD3.X R3, PT, PT, R3, UR5, RZ, P0, !PT ;  /* 0x0000000503037c10 */ /* 0x000fca00087fe4ff */
[----:B---3--:R-:W-:Y:S01]  /*26a0*/  STG.E.64 desc[UR6][R4.64], R2 ;  /* 0x0000000204007986 */ /* 0x008fe2000c101b06 */
[----:B------:R-:W-:Y:S05]  /*26b0*/  EXIT ;  /* 0x000000000000794d */ /* 0x000fea0003800000 */
.L_x_342:
        /* <DEDUP_REMOVED lines=12> */
.L_x_913:


//--------------------- .text._ZN3cub18CUB_300001_SM_10006detail6reduce18DeviceReduceKernelINS2_10policy_hubIljN4cuda3std3__44plusIlEEE10Policy1000EN6thrust24THRUST_300001_SM_1000_NS18transform_iteratorI6count5NSD_6detail15normal_iteratorINSD_10device_ptrIiEEEEllEEjS9_lNS7_10__identityEEEvT0_PT3_T1_NS0_13GridEvenShareISQ_EET2_T4_ --------------------------
	.section	.text._ZN3cub18CUB_300001_SM_10006detail6reduce18DeviceReduceKernelINS2_10policy_hubIljN4cuda3std3__44plusIlEEE10Policy1000EN6thrust24THRUST_300001_SM_1000_NS18transform_iteratorI6count5NSD_6detail15normal_iteratorINSD_10device_ptrIiEEEEllEEjS9_lNS7_10__identityEEEvT0_PT3_T1_NS0_13GridEvenShareISQ_EET2_T4_,"ax",@progbits
	.align	128
        .global         _ZN3cub18CUB_300001_SM_10006detail6reduce18DeviceReduceKernelINS2_10policy_hubIljN4cuda3std3__44plusIlEEE10Policy1000EN6thrust24THRUST_300001_SM_1000_NS18transform_iteratorI6count5NSD_6detail15normal_iteratorINSD_10device_ptrIiEEEEllEEjS9_lNS7_10__identityEEEvT0_PT3_T1_NS0_13GridEvenShareISQ_EET2_T4_
        .type           _ZN3cub18CUB_300001_SM_10006detail6reduce18DeviceReduceKernelINS2_10policy_hubIljN4cuda3std3__44plusIlEEE10Policy1000EN6thrust24THRUST_300001_SM_1000_NS18transform_iteratorI6count5NSD_6detail15normal_iteratorINSD_10device_ptrIiEEEEllEEjS9_lNS7_10__identityEEEvT0_PT3_T1_NS0_13GridEvenShareISQ_EET2_T4_,@function
        .size           _ZN3cub18CUB_300001_SM_10006detail6reduce18DeviceReduceKernelINS2_10policy_hubIljN4cuda3std3__44plusIlEEE10Policy1000EN6thrust24THRUST_300001_SM_1000_NS18transform_iteratorI6count5NSD_6detail15normal_iteratorINSD_10device_ptrIiEEEEllEEjS9_lNS7_10__identityEEEvT0_PT3_T1_NS0_13GridEvenShareISQ_EET2_T4_,(.L_x_914 - _ZN3cub18CUB_300001_SM_10006detail6reduce18DeviceReduceKernelINS2_10policy_hubIljN4cuda3std3__44plusIlEEE10Policy1000EN6thrust24THRUST_300001_SM_1000_NS18transform_iteratorI6count5NSD_6detail15normal_iteratorINSD_10device_ptrIiEEEEllEEjS9_lNS7_10__identityEEEvT0_PT3_T1_NS0_13GridEvenShareISQ_EET2_T4_)
        .other          _ZN3cub18CUB_300001_SM_10006detail6reduce18DeviceReduceKernelINS2_10policy_hubIljN4cuda3std3__44plusIlEEE10Policy1000EN6thrust24THRUST_300001_SM_1000_NS18transform_iteratorI6count5NSD_6detail15normal_iteratorINSD_10device_ptrIiEEEEllEEjS9_lNS7_10__identityEEEvT0_PT3_T1_NS0_13GridEvenShareISQ_EET2_T4_,@"STO_CUDA_ENTRY STV_DEFAULT"
_ZN3cub18CUB_300001_SM_10006detail6reduce18DeviceReduceKernelINS2_10policy_hubIljN4cuda3std3__44plusIlEEE10Policy1000EN6thrust24THRUST_300001_SM_1000_NS18transform_iteratorI6count5NSD_6detail15normal_iteratorINSD_10device_ptrIiEEEEllEEjS9_lNS7_10__identityEEEvT0_PT3_T1_NS0_13GridEvenShareISQ_EET2_T4_:
.text._ZN3cub18CUB_300001_SM_10006detail6reduce18DeviceReduceKernelINS2_10policy_hubIljN4cuda3std3__44plusIlEEE10Policy1000EN6thrust24THRUST_300001_SM_1000_NS18transform_iteratorI6count5NSD_6detail15normal_iteratorINSD_10device_ptrIiEEEEllEEjS9_lNS7_10__identityEEEvT0_PT3_T1_NS0_13GridEvenShareISQ_EET2_T4_:
[----:B------:R-:W-:Y:S01]  /*0000*/  LDC R1, c[0x0][0x37c] ;  /* 0x0000df00ff017b82 */ /* 0x000fe20000000800 */
[----:B------:R-:W0:Y:S07]  /*0010*/  S2R R0, SR_CTAID.X ;  /* 0x0000000000007919 */ /* 0x000e2e0000002500 */
[----:B------:R-:W1:Y:S01]  /*0020*/  LDC.64 R6, c[0x0][0x3b0] ;  /* 0x0000ec00ff067b82 */ /* 0x000e620000000a00 */
[----:B------:R-:W2:Y:S01]  /*0030*/  LDCU.64 UR6, c[0x0][0x358] ;  /* 0x00006b00ff0677ac */ /* 0x000ea20008000a00 */
[----:B------:R-:W-:Y:S01]  /*0040*/  BSSY.RECONVERGENT B0, `(.L_x_343) ;  /* 0x0000354000007945 */ /* 0x000fe20003800200 */
[----:B-1----:R-:W-:-:S02]  /*0050*/  IMAD R2, R7, 0xe00, RZ ;  /* 0x00000e0007027824 */ /* 0x002fc400078e02ff */
[----:B0-----:R-:W-:-:S05]  /*0060*/  IMAD R28, R0, -0xe00, R6 ;  /* 0xfffff200001c7824 */ /* 0x001fca00078e0206 */
[----:B------:R-:W-:-:S13]  /*0070*/  ISETP.GT.U32.AND P0, PT, R28, 0xdff, PT ;  /* 0x00000dff1c00780c */ /* 0x000fda0003f04070 */
[----:B--2---:R-:W-:Y:S05]  /*0080*/  @P0 BRA `(.L_x_344) ;  /* 0x0000001c00040947 */ /* 0x004fea0003800000 */
[----:B------:R-:W0:Y:S01]  /*0090*/  S2R R5, SR_TID.X ;  /* 0x0000000000057919 */ /* 0x000e220000002100 */
[----:B------:R-:W-:Y:S01]  /*00a0*/  BSSY.RECONVERGENT B1, `(.L_x_345) ;  /* 0x000000e000017945 */ /* 0x000fe20003800200 */
[----:B------:R-:W-:Y:S02]  /*00b0*/  IMAD.MOV.U32 R22, RZ, RZ, RZ ;  /* 0x000000ffff167224 */ /* 0x000fe400078e00ff */
[----:B------:R-:W-:Y:S01]  /*00c0*/  IMAD.MOV.U32 R25, RZ, RZ, RZ ;  /* 0x000000ffff197224 */ /* 0x000fe200078e00ff */
[----:B0-----:R-:W-:Y:S01]  /*00d0*/  ISETP.GE.U32.AND P0, PT, R5, R28, PT ;  /* 0x0000001c0500720c */ /* 0x001fe20003f06070 */
[----:B------:R-:W-:-:S12]  /*00e0*/  IMAD.MOV.U32 R7, RZ, RZ, R5 ;  /* 0x000000ffff077224 */ /* 0x000fd800078e0005 */
[----:B------:R-:W-:Y:S05]  /*00f0*/  @P0 BRA `(.L_x_346) ;  /* 0x0000000000200947 */ /* 0x000fea0003800000 */
[----:B------:R-:W0:Y:S01]  /*0100*/  LDC.64 R2, c[0x0][0x380] ;  /* 0x0000e000ff027b82 */ /* 0x000e220000000a00 */
[----:B------:R-:W-:-:S04]  /*0110*/  IMAD R7, R0, 0xe00, R5 ;  /* 0x00000e0000077824 */ /* 0x000fc800078e0205 */
[----:B0-----:R-:W-:-:S06]  /*0120*/  IMAD.WIDE.U32 R2, R7, 0x4, R2 ;  /* 0x0000000407027825 */ /* 0x001fcc00078e0002 */
[----:B------:R-:W2:Y:S01]  /*0130*/  LDG.E R2, desc[UR6][R2.64] ;  /* 0x0000000602027981 */ /* 0x000ea2000c1e1900 */
[----:B------:R-:W-:Y:S02]  /*0140*/  VIADD R7, R5, 0x200 ;  /* 0x0000020005077836 */ /* 0x000fe40000000000 */
[----:B------:R-:W-:Y:S01]  /*0150*/  IMAD.MOV.U32 R25, RZ, RZ, RZ ;  /* 0x000000ffff197224 */ /* 0x000fe200078e00ff */
[----:B--2---:R-:W-:-:S04]  /*0160*/  ISETP.GT.AND P0, PT, R2, 0x5, PT ;  /* 0x000000050200780c */ /* 0x004fc80003f04270 */
[----:B------:R-:W-:-:S09]  /*0170*/  SEL R22, RZ, 0x1, !P0 ;  /* 0x00000001ff167807 */ /* 0x000fd20004000000 */
.L_x_346:
[----:B------:R-:W-:Y:S05]  /*0180*/  BSYNC.RECONVERGENT B1 ;  /* 0x0000000000017941 */ /* 0x000fea0003800200 */
.L_x_345:
[----:B------:R-:W-:Y:S01]  /*0190*/  ISETP.GE.U32.AND P0, PT, R7, R28, PT ;  /* 0x0000001c0700720c */ /* 0x000fe20003f06070 */
[----:B------:R-:W-:-:S12]  /*01a0*/  BSSY.RECONVERGENT B1, `(.L_x_347) ;  /* 0x00000e0000017945 */ /* 0x000fd80003800200 */
[----:B------:R-:W-:Y:S05]  /*01b0*/  @P0 BRA `(.L_x_348) ;  /* 0x0000000c00780947 */ /* 0x000fea0003800000 */
[----:B------:R-:W-:Y:S01]  /*01c0*/  LOP3.LUT R3, RZ, R7, RZ, 0x33, !PT ;  /* 0x00000007ff037212 */ /* 0x000fe200078e33ff */
[----:B------:R-:W-:Y:S04]  /*01d0*/  BSSY.RECONVERGENT B2, `(.L_x_349) ;  /* 0x0000073000027945 */ /* 0x000fe80003800200 */
[----:B------:R-:W-:-:S04]  /*01e0*/  IMAD.IADD R3, R3, 0x1, R6 ;  /* 0x0000000103037824 */ /* 0x000fc800078e0206 */
[----:B------:R-:W-:-:S05]  /*01f0*/  IMAD R3, R0, -0xe00, R3 ;  /* 0xfffff20000037824 */ /* 0x000fca00078e0203 */
[C---:B------:R-:W-:Y:S02]  /*0200*/  ISETP.GE.U32.AND P0, PT, R3.reuse, 0x1e00, PT ;  /* 0x00001e000300780c */ /* 0x040fe40003f06070 */
[----:B------:R-:W-:-:S04]  /*0210*/  LEA.HI R4, R3, 0x1, RZ, 0x17 ;  /* 0x0000000103047811 */ /* 0x000fc800078fb8ff */
[----:B------:R-:W-:-:S07]  /*0220*/  LOP3.LUT R6, R4, 0xf, RZ, 0xc0, !PT ;  /* 0x0000000f04067812 */ /* 0x000fce00078ec0ff */
[----:B------:R-:W-:Y:S05]  /*0230*/  @!P0 BRA `(.L_x_350) ;  /* 0x0000000400b08947 */ /* 0x000fea0003800000 */
[----:B------:R-:W0:Y:S01]  /*0240*/  LDC.64 R12, c[0x0][0x380] ;  /* 0x0000e000ff0c7b82 */ /* 0x000e220000000a00 */
[----:B------:R-:W-:Y:S01]  /*0250*/  LOP3.LUT R2, R4, 0xfffff0, RZ, 0xc0, !PT ;  /* 0x00fffff004027812 */ /* 0x000fe200078ec0ff */
[----:B------:R-:W-:Y:S01]  /*0260*/  BSSY.RECONVERGENT B3, `(.L_x_351) ;  /* 0x0000068000037945 */ /* 0x000fe20003800200 */
[----:B------:R-:W-:Y:S01]  /*0270*/  LOP3.LUT R8, R7, 0x1000, RZ, 0xfc, !PT ;  /* 0x0000100007087812 */ /* 0x000fe200078efcff */
[----:B------:R-:W-:Y:S02]  /*0280*/  IMAD R7, R0, 0xe00, R7 ;  /* 0x00000e0000077824 */ /* 0x000fe400078e0207 */
[----:B------:R-:W-:-:S07]  /*0290*/  IMAD.MOV R2, RZ, RZ, -R2 ;  /* 0x000000ffff027224 */ /* 0x000fce00078e0a02 */
.L_x_352:
[C---:B------:R-:W-:Y:S02]  /*02a0*/  VIADD R27, R7.reuse, 0x200 ;  /* 0x00000200071b7836 */ /* 0x040fe40000000000 */
[----:B0-----:R-:W-:-:S04]  /*02b0*/  IMAD.WIDE.U32 R14, R7, 0x4, R12 ;  /* 0x00000004070e7825 */ /* 0x001fc800078e000c */
[----:B------:R-:W-:Y:S01]  /*02c0*/  IMAD.WIDE.U32 R26, R27, 0x4, R12 ;  /* 0x000000041b1a7825 */ /* 0x000fe200078e000c */
[----:B------:R0:W2:Y:S04]  /*02d0*/  LDG.E R3, desc[UR6][R14.64] ;  /* 0x000000060e037981 */ /* 0x0000a8000c1e1900 */
[----:B------:R-:W3:Y:S01]  /*02e0*/  LDG.E R17, desc[UR6][R26.64] ;  /* 0x000000061a117981 */ /* 0x000ee2000c1e1900 */
[----:B------:R-:W-:-:S04]  /*02f0*/  VIADD R19, R7, 0x400 ;  /* 0x0000040007137836 */ /* 0x000fc80000000000 */
[----:B------:R-:W-:-:S05]  /*0300*/  IMAD.WIDE.U32 R18, R19, 0x4, R12 ;  /* 0x0000000413127825 */ /* 0x000fca00078e000c */
[----:B------:R1:W4:Y:S01]  /*0310*/  LDG.E R16, desc[UR6][R18.64] ;  /* 0x0000000612107981 */ /* 0x000322000c1e1900 */
[C---:B------:R-:W-:Y:S02]  /*0320*/  VIADD R11, R7.reuse, 0x600 ;  /* 0x00000600070b7836 */ /* 0x040fe40000000000 */
[----:B------:R-:W-:Y:S02]  /*0330*/  VIADD R21, R7, 0x800 ;  /* 0x0000080007157836 */ /* 0x000fe40000000000 */
[----:B------:R-:W-:-:S04]  /*0340*/  IMAD.WIDE.U32 R10, R11, 0x4, R12 ;  /* 0x000000040b0a7825 */ /* 0x000fc800078e000c */
[C---:B------:R-:W-:Y:S02]  /*0350*/  VIADD R23, R7.reuse, 0xc00 ;  /* 0x00000c0007177836 */ /* 0x040fe40000000000 */
[----:B------:R-:W-:Y:S01]  /*0360*/  VIADD R9, R7, 0xa00 ;  /* 0x00000a0007097836 */ /* 0x000fe20000000000 */
[----:B------:R5:W4:Y:S01]  /*0370*/  LDG.E R10, desc[UR6][R10.64] ;  /* 0x000000060a0a7981 */ /* 0x000b22000c1e1900 */
[----:B------:R-:W-:-:S04]  /*0380*/  IMAD.WIDE.U32 R20, R21, 0x4, R12 ;  /* 0x0000000415147825 */ /* 0x000fc800078e000c */
[----:B0-----:R-:W-:-:S04]  /*0390*/  IMAD.WIDE.U32 R14, R23, 0x4, R12 ;  /* 0x00000004170e7825 */ /* 0x001fc800078e000c */
[--C-:B-1----:R-:W-:Y:S01]  /*03a0*/  IMAD.WIDE.U32 R18, R9, 0x4, R12.reuse ;  /* 0x0000000409127825 */ /* 0x102fe200078e000c */
[----:B------:R-:W4:Y:S03]  /*03b0*/  LDG.E R24, desc[UR6][R14.64] ;  /* 0x000000060e187981 */ /* 0x000f26000c1e1900 */
[C---:B------:R-:W-:Y:S01]  /*03c0*/  VIADD R27, R7.reuse, 0xe00 ;  /* 0x00000e00071b7836 */ /* 0x040fe20000000000 */
[----:B------:R0:W4:Y:S01]  /*03d0*/  LDG.E R9, desc[UR6][R20.64] ;  /* 0x0000000614097981 */ /* 0x000122000c1e1900 */
[----:B-----5:R-:W-:Y:S02]  /*03e0*/  VIADD R11, R7, 0x1200 ;  /* 0x00001200070b7836 */ /* 0x020fe40000000000 */
[----:B------:R-:W-:Y:S01]  /*03f0*/  IMAD.WIDE.U32 R26, R27, 0x4, R12 ;  /* 0x000000041b1a7825 */ /* 0x000fe200078e000c */
[----:B------:R1:W5:Y:S05]  /*0400*/  LDG.E R23, desc[UR6][R18.64] ;  /* 0x0000000612177981 */ /* 0x00036a000c1e1900 */
[----:B------:R-:W5:Y:S01]  /*0410*/  LDG.E R26, desc[UR6][R26.64] ;  /* 0x000000061a1a7981 */ /* 0x000f62000c1e1900 */
[----:B0-----:R-:W-:-:S02]  /*0420*/  VIADD R21, R7, 0x1400 ;  /* 0x0000140007157836 */ /* 0x001fc40000000000 */
[----:B-1----:R-:W-:-:S04]  /*0430*/  IMAD.WIDE.U32 R18, R11, 0x4, R12 ;  /* 0x000000040b127825 */ /* 0x002fc800078e000c */
[----:B------:R-:W-:Y:S01]  /*0440*/  IMAD.WIDE.U32 R20, R21, 0x4, R12 ;  /* 0x0000000415147825 */ /* 0x000fe200078e000c */
[----:B------:R0:W5:Y:S04]  /*0450*/  LDG.E R11, desc[UR6][R18.64] ;  /* 0x00000006120b7981 */ /* 0x000168000c1e1900 */
[----:B------:R1:W5:Y:S01]  /*0460*/  LDG.E R27, desc[UR6][R20.64] ;  /* 0x00000006141b7981 */ /* 0x000362000c1e1900 */
[C---:B0-----:R-:W-:Y:S02]  /*0470*/  VIADD R19, R7.reuse, 0x1a00 ;  /* 0x00001a0007137836 */ /* 0x041fe40000000000 */
[----:B-1----:R-:W-:-:S04]  /*0480*/  VIADD R21, R7, 0x1e00 ;  /* 0x00001e0007157836 */ /* 0x002fc80000000000 */
[----:B------:R-:W-:-:S06]  /*0490*/  IMAD.WIDE.U32 R20, R21, 0x4, R12 ;  /* 0x0000000415147825 */ /* 0x000fcc00078e000c */
[----:B------:R-:W5:Y:S01]  /*04a0*/  LDG.E R20, desc[UR6][R20.64] ;  /* 0x0000000614147981 */ /* 0x000f62000c1e1900 */
[----:B--2---:R-:W-:Y:S01]  /*04b0*/  ISETP.GT.AND P0, PT, R3, 0x5, PT ;  /* 0x000000050300780c */ /* 0x004fe20003f04270 */
[----:B------:R-:W-:Y:S01]  /*04c0*/  VIADD R3, R7, 0x1000 ;  /* 0x0000100007037836 */ /* 0x000fe20000000000 */
[----:B---3--:R-:W-:Y:S02]  /*04d0*/  ISETP.GT.AND P1, PT, R17, 0x5, PT ;  /* 0x000000051100780c */ /* 0x008fe40003f24270 */
[----:B------:R-:W-:Y:S02]  /*04e0*/  SEL R29, RZ, 0x1, !P0 ;  /* 0x00000001ff1d7807 */ /* 0x000fe40004000000 */
[----:B------:R-:W-:Y:S01]  /*04f0*/  SEL R17, RZ, 0x1, !P1 ;  /* 0x00000001ff117807 */ /* 0x000fe20004800000 */
[----:B------:R-:W-:-:S03]  /*0500*/  IMAD.WIDE.U32 R14, R3, 0x4, R12 ;  /* 0x00000004030e7825 */ /* 0x000fc600078e000c */
[----:B------:R-:W-:Y:S01]  /*0510*/  IADD3 R22, P3, P2, R17, R22, R29 ;  /* 0x0000001611167210 */ /* 0x000fe20007a7e01d */
[----:B------:R-:W-:Y:S01]  /*0520*/  VIADD R17, R7, 0x1600 ;  /* 0x0000160007117836 */ /* 0x000fe20000000000 */
[----:B------:R0:W2:Y:S01]  /*0530*/  LDG.E R3, desc[UR6][R14.64] ;  /* 0x000000060e037981 */ /* 0x0000a2000c1e1900 */
[----:B----4-:R-:W-:Y:S02]  /*0540*/  ISETP.GT.AND P1, PT, R16, 0x5, PT ;  /* 0x000000051000780c */ /* 0x010fe40003f24270 */
[----:B0-----:R-:W-:-:S04]  /*0550*/  IMAD.WIDE.U32 R14, R17, 0x4, R12 ;  /* 0x00000004110e7825 */ /* 0x001fc800078e000c */
[----:B------:R-:W-:Y:S01]  /*0560*/  VIADD R17, R7, 0x1800 ;  /* 0x0000180007117836 */ /* 0x000fe20000000000 */
[----:B------:R0:W3:Y:S03]  /*0570*/  LDG.E R29, desc[UR6][R14.64] ;  /* 0x000000060e1d7981 */ /* 0x0000e6000c1e1900 */
[----:B0-----:R-:W-:-:S04]  /*0580*/  IMAD.WIDE.U32 R14, R17, 0x4, R12 ;  /* 0x00000004110e7825 */ /* 0x001fc800078e000c */
[--C-:B------:R-:W-:Y:S02]  /*0590*/  IMAD.WIDE.U32 R16, R19, 0x4, R12.reuse ;  /* 0x0000000413107825 */ /* 0x100fe400078e000c */
[----:B------:R0:W4:Y:S02]  /*05a0*/  LDG.E R14, desc[UR6][R14.64] ;  /* 0x000000060e0e7981 */ /* 0x000124000c1e1900 */
[----:B------:R-:W-:Y:S02]  /*05b0*/  VIADD R19, R7, 0x1c00 ;  /* 0x00001c0007137836 */ /* 0x000fe40000000000 */
[----:B------:R-:W4:Y:S02]  /*05c0*/  LDG.E R16, desc[UR6][R16.64] ;  /* 0x0000000610107981 */ /* 0x000f24000c1e1900 */
[----:B------:R-:W-:-:S06]  /*05d0*/  IMAD.WIDE.U32 R18, R19, 0x4, R12 ;  /* 0x0000000413127825 */ /* 0x000fcc00078e000c */
[----:B------:R-:W4:Y:S01]  /*05e0*/  LDG.E R18, desc[UR6][R18.64] ;  /* 0x0000000612127981 */ /* 0x000f22000c1e1900 */
[----:B------:R-:W-:Y:S02]  /*05f0*/  ISETP.GT.AND P4, PT, R10, 0x5, PT ;  /* 0x000000050a00780c */ /* 0x000fe40003f84270 */
[----:B------:R-:W-:Y:S02]  /*0600*/  ISETP.GT.AND P0, PT, R9, 0x5, PT ;  /* 0x000000050900780c */ /* 0x000fe40003f04270 */
[----:B------:R-:W-:Y:S02]  /*0610*/  SEL R10, RZ, 0x1, !P1 ;  /* 0x00000001ff0a7807 */ /* 0x000fe40004800000 */
[----:B------:R-:W-:Y:S02]  /*0620*/  SEL R9, RZ, 0x1, !P4 ;  /* 0x00000001ff097807 */ /* 0x000fe40006000000 */
[----:B-----5:R-:W-:Y:S02]  /*0630*/  ISETP.GT.AND P5, PT, R23, 0x5, PT ;  /* 0x000000051700780c */ /* 0x020fe40003fa4270 */
[----:B0-----:R-:W-:-:S02]  /*0640*/  IADD3 R15, P4, P6, R9, R22, R10 ;  /* 0x00000016090f7210 */ /* 0x001fc40007e9e00a */
[----:B------:R-:W-:Y:S02]  /*0650*/  ISETP.GT.AND P1, PT, R24, 0x5, PT ;  /* 0x000000051800780c */ /* 0x000fe40003f24270 */
[----:B------:R-:W-:Y:S02]  /*0660*/  SEL R22, RZ, 0x1, !P0 ;  /* 0x00000001ff167807 */ /* 0x000fe40004000000 */
[----:B------:R-:W-:Y:S02]  /*0670*/  SEL R9, RZ, 0x1, !P5 ;  /* 0x00000001ff097807 */ /* 0x000fe40006800000 */
[----:B------:R-:W-:Y:S02]  /*0680*/  ISETP.GT.AND P5, PT, R26, 0x5, PT ;  /* 0x000000051a00780c */ /* 0x000fe40003fa4270 */
[----:B------:R-:W-:Y:S02]  /*0690*/  SEL R10, RZ, 0x1, !P1 ;  /* 0x00000001ff0a7807 */ /* 0x000fe40004800000 */
[----:B------:R-:W-:-:S02]  /*06a0*/  IADD3.X R25, PT, PT, RZ, R25, RZ, P3, P2 ;  /* 0x00000019ff197210 */ /* 0x000fc40001fe44ff */
[----:B------:R-:W-:Y:S02]  /*06b0*/  IADD3 R9, P1, P0, R9, R15, R22 ;  /* 0x0000000f09097210 */ /* 0x000fe4000783e016 */
[----:B------:R-:W-:Y:S02]  /*06c0*/  SEL R15, RZ, 0x1, !P5 ;  /* 0x00000001ff0f7807 */ /* 0x000fe40006800000 */
[----:B------:R-:W-:Y:S02]  /*06d0*/  IADD3.X R25, PT, PT, RZ, R25, RZ, P4, P6 ;  /* 0x00000019ff197210 */ /* 0x000fe400027ec4ff */
[----:B------:R-:W-:Y:S02]  /*06e0*/  ISETP.GT.AND P6, PT, R11, 0x5, PT ;  /* 0x000000050b00780c */ /* 0x000fe40003fc4270 */
[----:B------:R-:W-:Y:S02]  /*06f0*/  IADD3 R15, P3, P2, R15, R9, R10 ;  /* 0x000000090f0f7210 */ /* 0x000fe40007a7e00a */
[----:B------:R-:W-:-:S02]  /*0700*/  ISETP.GT.AND P4, PT, R27, 0x5, PT ;  /* 0x000000051b00780c */ /* 0x000fc40003f84270 */
[----:B------:R-:W-:Y:S02]  /*0710*/  SEL R9, RZ, 0x1, !P6 ;  /* 0x00000001ff097807 */ /* 0x000fe40007000000 */
[----:B------:R-:W-:Y:S01]  /*0720*/  IADD3.X R25, PT, PT, RZ, R25, RZ, P1, P0 ;  /* 0x00000019ff197210 */ /* 0x000fe20000fe04ff */
[----:B------:R-:W-:-:S03]  /*0730*/  VIADD R2, R2, 0x10 ;  /* 0x0000001002027836 */ /* 0x000fc60000000000 */
[----:B------:R-:W-:Y:S02]  /*0740*/  IADD3.X R25, PT, PT, RZ, R25, RZ, P3, P2 ;  /* 0x00000019ff197210 */ /* 0x000fe40001fe44ff */
[----:B------:R-:W-:-:S04]  /*0750*/  ISETP.GT.AND P2, PT, R20, 0x5, PT ;  /* 0x000000051400780c */ /* 0x000fc80003f44270 */
[----:B------:R-:W-:Y:S01]  /*0760*/  SEL R22, RZ, 0x1, !P2 ;  /* 0x00000001ff167807 */ /* 0x000fe20005000000 */
[----:B------:R-:W-:Y:S02]  /*0770*/  VIADD R8, R8, 0x2000 ;  /* 0x0000200008087836 */ /* 0x000fe40000000000 */
[----:B------:R-:W-:Y:S01]  /*0780*/  VIADD R7, R7, 0x2000 ;  /* 0x0000200007077836 */ /* 0x000fe20000000000 */
[----:B--2---:R-:W-:-:S04]  /*0790*/  ISETP.GT.AND P5, PT, R3, 0x5, PT ;  /* 0x000000050300780c */ /* 0x004fc80003fa4270 */
[----:B------:R-:W-:Y:S02]  /*07a0*/  SEL R10, RZ, 0x1, !P5 ;  /* 0x00000001ff0a7807 */ /* 0x000fe40006800000 */
[----:B---3--:R-:W-:-:S04]  /*07b0*/  ISETP.GT.AND P5, PT, R29, 0x5, PT ;  /* 0x000000051d00780c */ /* 0x008fc80003fa4270 */
[----:B------:R-:W-:Y:S02]  /*07c0*/  SEL R3, RZ, 0x1, !P5 ;  /* 0x00000001ff037807 */ /* 0x000fe40006800000 */
[----:B----4-:R-:W-:Y:S02]  /*07d0*/  ISETP.GT.AND P6, PT, R14, 0x5, PT ;  /* 0x000000050e00780c */ /* 0x010fe40003fc4270 */
[----:B------:R-:W-:Y:S02]  /*07e0*/  SEL R14, RZ, 0x1, !P4 ;  /* 0x00000001ff0e7807 */ /* 0x000fe40006000000 */
[----:B------:R-:W-:Y:S02]  /*07f0*/  IADD3 R9, P4, P5, R9, R15, R10 ;  /* 0x0000000f09097210 */ /* 0x000fe40007d9e00a */
[----:B------:R-:W-:Y:S02]  /*0800*/  ISETP.GT.AND P0, PT, R16, 0x5, PT ;  /* 0x000000051000780c */ /* 0x000fe40003f04270 */
[----:B------:R-:W-:-:S02]  /*0810*/  SEL R10, RZ, 0x1, !P6 ;  /* 0x00000001ff0a7807 */ /* 0x000fc40007000000 */
[----:B------:R-:W-:Y:S02]  /*0820*/  IADD3 R3, P1, P6, R3, R9, R14 ;  /* 0x0000000903037210 */ /* 0x000fe40007e3e00e */
[----:B------:R-:W-:Y:S02]  /*0830*/  SEL R9, RZ, 0x1, !P0 ;  /* 0x00000001ff097807 */ /* 0x000fe40004000000 */
[----:B------:R-:W-:Y:S02]  /*0840*/  ISETP.GT.AND P0, PT, R18, 0x5, PT ;  /* 0x000000051200780c */ /* 0x000fe40003f04270 */
[----:B------:R-:W-:Y:S02]  /*0850*/  IADD3.X R25, PT, PT, RZ, R25, RZ, P4, P5 ;  /* 0x00000019ff197210 */ /* 0x000fe400027ea4ff */
[----:B------:R-:W-:Y:S02]  /*0860*/  IADD3 R9, P3, P4, R9, R3, R10 ;  /* 0x0000000309097210 */ /* 0x000fe40007c7e00a */
[----:B------:R-:W-:-:S02]  /*0870*/  SEL R3, RZ, 0x1, !P0 ;  /* 0x00000001ff037807 */ /* 0x000fc40004000000 */
[----:B------:R-:W-:Y:S02]  /*0880*/  ISETP.NE.AND P0, PT, R2, RZ, PT ;  /* 0x000000ff0200720c */ /* 0x000fe40003f05270 */
[----:B------:R-:W-:Y:S02]  /*0890*/  IADD3.X R25, PT, PT, RZ, R25, RZ, P1, P6 ;  /* 0x00000019ff197210 */ /* 0x000fe40000fec4ff */
[----:B------:R-:W-:Y:S02]  /*08a0*/  IADD3 R22, P1, P2, R22, R9, R3 ;  /* 0x0000000916167210 */ /* 0x000fe40007a3e003 */
[----:B------:R-:W-:-:S04]  /*08b0*/  IADD3.X R25, PT, PT, RZ, R25, RZ, P3, P4 ;  /* 0x00000019ff197210 */ /* 0x000fc80001fe84ff */
[----:B------:R-:W-:-:S03]  /*08c0*/  IADD3.X R25, PT, PT, RZ, R25, RZ, P1, P2 ;  /* 0x00000019ff197210 */ /* 0x000fc60000fe44ff */
[----:B------:R-:W-:Y:S05]  /*08d0*/  @P0 BRA `(.L_x_352) ;  /* 0xfffffff800700947 */ /* 0x000fea000383ffff */
[----:B------:R-:W-:Y:S05]  /*08e0*/  BSYNC.RECONVERGENT B3 ;  /* 0x0000000000037941 */ /* 0x000fea0003800200 */
.L_x_351:
[----:B------:R-:W-:-:S07]  /*08f0*/  VIADD R7, R8, 0xfffff000 ;  /* 0xfffff00008077836 */ /* 0x000fce0000000000 */
.L_x_350:
[----:B------:R-:W-:Y:S05]  /*0900*/  BSYNC.RECONVERGENT B2 ;  /* 0x0000000000027941 */ /* 0x000fea0003800200 */
.L_x_349:
[----:B------:R-:W-:-:S13]  /*0910*/  ISETP.NE.AND P0, PT, R6, RZ, PT ;  /* 0x000000ff0600720c */ /* 0x000fda0003f05270 */
[----:B------:R-:W-:Y:S05]  /*0920*/  @!P0 BRA `(.L_x_348) ;  /* 0x00000004009c8947 */ /* 0x000fea0003800000 */
[----:B------:R-:W-:Y:S01]  /*0930*/  ISETP.GE.U32.AND P1, PT, R6, 0x8, PT ;  /* 0x000000080600780c */ /* 0x000fe20003f26070 */
[----:B------:R-:W-:Y:S01]  /*0940*/  BSSY.RECONVERGENT B2, `(.L_x_353) ;  /* 0x0000036000027945 */ /* 0x000fe20003800200 */
[----:B------:R-:W-:-:S04]  /*0950*/  LOP3.LUT R20, R4, 0x7, RZ, 0xc0, !PT ;  /* 0x0000000704147812 */ /* 0x000fc800078ec0ff */
[----:B------:R-:W-:-:S07]  /*0960*/  ISETP.NE.AND P0, PT, R20, RZ, PT ;  /* 0x000000ff1400720c */ /* 0x000fce0003f05270 */
[----:B------:R-:W-:Y:S06]  /*0970*/  @!P1 BRA `(.L_x_354) ;  /* 0x0000000000c89947 */ /* 0x000fec0003800000 */
[----:B------:R-:W0:Y:S01]  /*0980*/  LDC.64 R2, c[0x0][0x380] ;  /* 0x0000e000ff027b82 */ /* 0x000e220000000a00 */
[----:B------:R-:W-:-:S04]  /*0990*/  IMAD R17, R0, 0xe00, R7 ;  /* 0x00000e0000117824 */ /* 0x000fc800078e0207 */
[C---:B------:R-:W-:Y:S02]  /*09a0*/  VIADD R15, R17.reuse, 0x200 ;  /* 0x00000200110f7836 */ /* 0x040fe40000000000 */
[C---:B------:R-:W-:Y:S02]  /*09b0*/  VIADD R27, R17.reuse, 0x400 ;  /* 0x00000400111b7836 */ /* 0x040fe40000000000 */
[C---:B------:R-:W-:Y:S02]  /*09c0*/  VIADD R9, R17.reuse, 0x600 ;  /* 0x0000060011097836 */ /* 0x040fe40000000000 */
[C---:B------:R-:W-:Y:S02]  /*09d0*/  VIADD R11, R17.reuse, 0x800 ;  /* 0x00000800110b7836 */ /* 0x040fe40000000000 */
[C---:B------:R-:W-:Y:S02]  /*09e0*/  VIADD R13, R17.reuse, 0xa00 ;  /* 0x00000a00110d7836 */ /* 0x040fe40000000000 */
[----:B------:R-:W-:-:S02]  /*09f0*/  VIADD R21, R17, 0xc00 ;  /* 0x00000c0011157836 */ /* 0x000fc40000000000 */
[----:B0-----:R-:W-:-:S04]  /*0a00*/  IMAD.WIDE.U32 R18, R17, 0x4, R2 ;  /* 0x0000000411127825 */ /* 0x001fc800078e0002 */
[--C-:B------:R-:W-:Y:S01]  /*0a10*/  IMAD.WIDE.U32 R14, R15, 0x4, R2.reuse ;  /* 0x000000040f0e7825 */ /* 0x100fe200078e0002 */
[----:B------:R-:W2:Y:S03]  /*0a20*/  LDG.E R6, desc[UR6][R18.64] ;  /* 0x0000000612067981 */ /* 0x000ea6000c1e1900 */
[--C-:B------:R-:W-:Y:S01]  /*0a30*/  IMAD.WIDE.U32 R26, R27, 0x4, R2.reuse ;  /* 0x000000041b1a7825 */ /* 0x100fe200078e0002 */
[----:B------:R0:W3:Y:S03]  /*0a40*/  LDG.E R16, desc[UR6][R14.64] ;  /* 0x000000060e107981 */ /* 0x0000e6000c1e1900 */
[--C-:B------:R-:W-:Y:S02]  /*0a50*/  IMAD.WIDE.U32 R8, R9, 0x4, R2.reuse ;  /* 0x0000000409087825 */ /* 0x100fe400078e0002 */
[----:B------:R-:W4:Y:S02]  /*0a60*/  LDG.E R26, desc[UR6][R26.64] ;  /* 0x000000061a1a7981 */ /* 0x000f24000c1e1900 */
[----:B------:R-:W-:-:S02]  /*0a70*/  IMAD.WIDE.U32 R10, R11, 0x4, R2 ;  /* 0x000000040b0a7825 */ /* 0x000fc400078e0002 */
[----:B------:R1:W5:Y:S02]  /*0a80*/  LDG.E R8, desc[UR6][R8.64] ;  /* 0x0000000608087981 */ /* 0x000364000c1e1900 */
[--C-:B------:R-:W-:Y:S02]  /*0a90*/  IMAD.WIDE.U32 R12, R13, 0x4, R2.reuse ;  /* 0x000000040d0c7825 */ /* 0x100fe400078e0002 */
[----:B------:R-:W5:Y:S02]  /*0aa0*/  LDG.E R10, desc[UR6][R10.64] ;  /* 0x000000060a0a7981 */ /* 0x000f64000c1e1900 */
[----:B------:R-:W-:Y:S02]  /*0ab0*/  VIADD R17, R17, 0xe00 ;  /* 0x00000e0011117836 */ /* 0x000fe40000000000 */
[--C-:B0-----:R-:W-:Y:S01]  /*0ac0*/  IMAD.WIDE.U32 R14, R21, 0x4, R2.reuse ;  /* 0x00000004150e7825 */ /* 0x101fe200078e0002 */
[----:B------:R-:W5:Y:S03]  /*0ad0*/  LDG.E R12, desc[UR6][R12.64] ;  /* 0x000000060c0c7981 */ /* 0x000f66000c1e1900 */
[----:B------:R-:W-:-:S02]  /*0ae0*/  IMAD.WIDE.U32 R2, R17, 0x4, R2 ;  /* 0x0000000411027825 */ /* 0x000fc400078e0002 */
[----:B------:R-:W5:Y:S04]  /*0af0*/  LDG.E R14, desc[UR6][R14.64] ;  /* 0x000000060e0e7981 */ /* 0x000f68000c1e1900 */
[----:B------:R0:W5:Y:S01]  /*0b00*/  LDG.E R2, desc[UR6][R2.64] ;  /* 0x0000000602027981 */ /* 0x000162000c1e1900 */
[----:B------:R-:W-:Y:S01]  /*0b10*/  VIADD R7, R7, 0x1000 ;  /* 0x0000100007077836 */ /* 0x000fe20000000000 */
[----:B--2---:R-:W-:Y:S02]  /*0b20*/  ISETP.GT.AND P1, PT, R6, 0x5, PT ;  /* 0x000000050600780c */ /* 0x004fe40003f24270 */
[----:B---3--:R-:W-:Y:S02]  /*0b30*/  ISETP.GT.AND P2, PT, R16, 0x5, PT ;  /* 0x000000051000780c */ /* 0x008fe40003f44270 */
[----:B------:R-:W-:-:S02]  /*0b40*/  SEL R6, RZ, 0x1, !P1 ;  /* 0x00000001ff067807 */ /* 0x000fc40004800000 */
[----:B-1----:R-:W-:Y:S02]  /*0b50*/  SEL R9, RZ, 0x1, !P2 ;  /* 0x00000001ff097807 */ /* 0x002fe40005000000 */
[----:B----4-:R-:W-:Y:S02]  /*0b60*/  ISETP.GT.AND P1, PT, R26, 0x5, PT ;  /* 0x000000051a00780c */ /* 0x010fe40003f24270 */
[----:B-----5:R-:W-:Y:S02]  /*0b70*/  ISETP.GT.AND P2, PT, R8, 0x5, PT ;  /* 0x000000050800780c */ /* 0x020fe40003f44270 */
[----:B------:R-:W-:Y:S02]  /*0b80*/  IADD3 R22, P5, P6, R9, R22, R6 ;  /* 0x0000001609167210 */ /* 0x000fe40007ebe006 */
[----:B------:R-:W-:Y:S02]  /*0b90*/  SEL R9, RZ, 0x1, !P1 ;  /* 0x00000001ff097807 */ /* 0x000fe40004800000 */
[----:B------:R-:W-:-:S02]  /*0ba0*/  SEL R8, RZ, 0x1, !P2 ;  /* 0x00000001ff087807 */ /* 0x000fc40005000000 */
[----:B------:R-:W-:Y:S02]  /*0bb0*/  ISETP.GT.AND P3, PT, R10, 0x5, PT ;  /* 0x000000050a00780c */ /* 0x000fe40003f64270 */
[----:B------:R-:W-:Y:S02]  /*0bc0*/  ISETP.GT.AND P4, PT, R12, 0x5, PT ;  /* 0x000000050c00780c */ /* 0x000fe40003f84270 */
[----:B------:R-:W-:Y:S02]  /*0bd0*/  IADD3 R8, P1, P2, R8, R22, R9 ;  /* 0x0000001608087210 */ /* 0x000fe40007a3e009 */
[----:B------:R-:W-:Y:S02]  /*0be0*/  SEL R6, RZ, 0x1, !P3 ;  /* 0x00000001ff067807 */ /* 0x000fe40005800000 */
[----:B0-----:R-:W-:Y:S02]  /*0bf0*/  SEL R3, RZ, 0x1, !P4 ;  /* 0x00000001ff037807 */ /* 0x001fe40006000000 */
[----:B------:R-:W-:-:S02]  /*0c00*/  ISETP.GT.AND P4, PT, R14, 0x5, PT ;  /* 0x000000050e00780c */ /* 0x000fc40003f84270 */
[----:B------:R-:W-:Y:S02]  /*0c10*/  ISETP.GT.AND P3, PT, R2, 0x5, PT ;  /* 0x000000050200780c */ /* 0x000fe40003f64270 */
[----:B------:R-:W-:Y:S02]  /*0c20*/  IADD3.X R25, PT, PT, RZ, R25, RZ, P5, P6 ;  /* 0x00000019ff197210 */ /* 0x000fe40002fec4ff */
[----:B------:R-:W-:Y:S02]  /*0c30*/  IADD3 R2, P5, P6, R3, R8, R6 ;  /* 0x0000000803027210 */ /* 0x000fe40007ebe006 */
[----:B------:R-:W-:Y:S02]  /*0c40*/  SEL R3, RZ, 0x1, !P4 ;  /* 0x00000001ff037807 */ /* 0x000fe40006000000 */
[----:B------:R-:W-:Y:S02]  /*0c50*/  SEL R22, RZ, 0x1, !P3 ;  /* 0x00000001ff167807 */ /* 0x000fe40005800000 */
[----:B------:R-:W-:-:S02]  /*0c60*/  IADD3.X R25, PT, PT, RZ, R25, RZ, P1, P2 ;  /* 0x00000019ff197210 */ /* 0x000fc40000fe44ff */
[----:B------:R-:W-:Y:S02]  /*0c70*/  IADD3 R22, P1, P2, R22, R2, R3 ;  /* 0x0000000216167210 */ /* 0x000fe40007a3e003 */
[----:B------:R-:W-:-:S04]  /*0c80*/  IADD3.X R25, PT, PT, RZ, R25, RZ, P5, P6 ;  /* 0x00000019ff197210 */ /* 0x000fc80002fec4ff */
[----:B------:R-:W-:-:S07]  /*0c90*/  IADD3.X R25, PT, PT, RZ, R25, RZ, P1, P2 ;  /* 0x00000019ff197210 */ /* 0x000fce0000fe44ff */
.L_x_354:
[----:B------:R-:W-:Y:S05]  /*0ca0*/  BSYNC.RECONVERGENT B2 ;  /* 0x0000000000027941 */ /* 0x000fea0003800200 */
.L_x_353:
        /* <DEDUP_REMOVED lines=11> */
[----:B0-----:R-:W-:-:S04]  /*0d60*/  IMAD.WIDE.U32 R8, R9, 0x4, R2 ;  /* 0x0000000409087825 */ /* 0x001fc800078e0002 */
[--C-:B------:R-:W-:Y:S02]  /*0d70*/  IMAD.WIDE.U32 R10, R11, 0x4, R2.reuse ;  /* 0x000000040b0a7825 */ /* 0x100fe400078e0002 */
[----:B------:R-:W2:Y:S02]  /*0d80*/  LDG.E R8, desc[UR6][R8.64] ;  /* 0x0000000608087981 */ /* 0x000ea4000c1e1900 */
[--C-:B------:R-:W-:Y:S02]  /*0d90*/  IMAD.WIDE.U32 R12, R13, 0x4, R2.reuse ;  /* 0x000000040d0c7825 */ /* 0x100fe400078e0002 */
[----:B------:R-:W3:Y:S02]  /*0da0*/  LDG.E R10, desc[UR6][R10.64] ;  /* 0x000000060a0a7981 */ /* 0x000ee4000c1e1900 */
[----:B------:R-:W-:Y:S02]  /*0db0*/  IMAD.WIDE.U32 R2, R15, 0x4, R2 ;  /* 0x000000040f027825 */ /* 0x000fe400078e0002 */
        /* <DEDUP_REMOVED lines=15> */
.L_x_356:
[----:B------:R-:W-:Y:S05]  /*0eb0*/  BSYNC.RECONVERGENT B2 ;  /* 0x0000000000027941 */ /* 0x000fea0003800200 */
.L_x_355:
[----:B------:R-:W-:Y:S05]  /*0ec0*/  @!P0 BRA `(.L_x_348) ;  /* 0x0000000000348947 */ /* 0x000fea0003800000 */
[----:B------:R-:W0:Y:S01]  /*0ed0*/  LDC.64 R8, c[0x0][0x380] ;  /* 0x0000e000ff087b82 */ /* 0x000e220000000a00 */
[----:B------:R-:W-:Y:S02]  /*0ee0*/  IMAD R7, R0, 0xe00, R7 ;  /* 0x00000e0000077824 */ /* 0x000fe400078e0207 */
[----:B------:R-:W-:-:S07]  /*0ef0*/  IMAD.MOV R4, RZ, RZ, -R4 ;  /* 0x000000ffff047224 */ /* 0x000fce00078e0a04 */
.L_x_357:
[----:B0-----:R-:W-:-:S06]  /*0f00*/  IMAD.WIDE.U32 R2, R7, 0x4, R8 ;  /* 0x0000000407027825 */ /* 0x001fcc00078e0008 */
        /* <DEDUP_REMOVED lines=9> */
.L_x_348:
[----:B------:R-:W-:Y:S05]  /*0fa0*/  BSYNC.RECONVERGENT B1 ;  /* 0x0000000000017941 */ /* 0x000fea0003800200 */
.L_x_347:
[----:B------:R-:W-:-:S13]  /*0fb0*/  ISETP.GE.U32.AND P0, PT, R28, 0x200, PT ;  /* 0x000002001c00780c */ /* 0x000fda0003f06070 */
        /* <DEDUP_REMOVED lines=28> */
[----:B------:R-:W-:-:S02]  /*1180*/  @!P1 MOV R6, 0x400 ;  /* 0x0000040000069802 */ /* 0x000fc40000000f00 */
[----:B0-----:R-:W-:-:S04]  /*1190*/  SEL R2, R2, RZ, !P0 ;  /* 0x000000ff02027207 */ /* 0x001fc80004000000 */
[----:B------:R-:W-:Y:S02]  /*11a0*/  IADD3 R9, P2, PT, R2, R11, RZ ;  /* 0x0000000b02097210 */ /* 0x000fe40007f5e0ff */
[----:B-1----:R-:W-:-:S03]  /*11b0*/  SEL R3, R3, RZ, !P0 ;  /* 0x000000ff03037207 */ /* 0x002fc60004000000 */
[----:B------:R-:W0:Y:S01]  /*11c0*/  SHFL.DOWN PT, R2, R9, 0x10, 0x1f ;  /* 0x0a001f0009027f89 */ /* 0x000e2200000e0000 */
[----:B------:R-:W-:Y:S01]  /*11d0*/  ISETP.GT.AND P0, PT, R10, 0xf, PT ;  /* 0x0000000f0a00780c */ /* 0x000fe20003f04270 */
[----:B------:R-:W-:Y:S01]  /*11e0*/  IMAD.X R8, R3, 0x1, R4, P2 ;  /* 0x0000000103087824 */ /* 0x000fe200010e0604 */
[----:B------:R-:W-:-:S04]  /*11f0*/  @!P1 SHF.R.U32.HI R4, RZ, 0x2, R5 ;  /* 0x00000002ff049819 */ /* 0x000fc80000011605 */
[----:B------:R-:W1:Y:S01]  /*1200*/  SHFL.DOWN PT, R3, R8, 0x10, 0x1f ;  /* 0x0a001f0008037f89 */ /* 0x000e6200000e0000 */
[----:B------:R-:W-:Y:S02]  /*1210*/  @!P1 LOP3.LUT R4, R4, 0xf8, RZ, 0xc0, !PT ;  /* 0x000000f804049812 */ /* 0x000fe400078ec0ff */
        /* <DEDUP_REMOVED lines=15> */
[----:B-1----:R-:W1:Y:S04]  /*1310*/  LDS.128 R4, [UR4+0x30] ;  /* 0x00003004ff047984 */ /* 0x002e680008000c00 */
        /* <DEDUP_REMOVED lines=22> */
.L_x_358:
[----:B------:R-:W-:-:S04]  /*1480*/  LOP3.LUT R2, R5, 0x3e0, RZ, 0xc0, !PT ;  /* 0x000003e005027812 */ /* 0x000fc800078ec0ff */
[----:B------:R-:W-:Y:S01]  /*1490*/  LOP3.LUT R7, RZ, R2, RZ, 0x33, !PT ;  /* 0x00000002ff077212 */ /* 0x000fe200078e33ff */
[----:B------:R-:W-:Y:S02]  /*14a0*/  VIADD R3, R2, 0x20 ;  /* 0x0000002002037836 */ /* 0x000fe40000000000 */
[----:B------:R-:W0:Y:S02]  /*14b0*/  S2R R2, SR_LANEID ;  /* 0x0000000000027919 */ /* 0x000e240000000000 */
[----:B------:R-:W-:Y:S01]  /*14c0*/  IMAD.IADD R7, R28, 0x1, R7 ;  /* 0x000000011c077824 */ /* 0x000fe200078e0207 */
[----:B------:R-:W-:-:S04]  /*14d0*/  ISETP.GT.U32.AND P0, PT, R3, R28, PT ;  /* 0x0000001c0300720c */ /* 0x000fc80003f04070 */
        /* <DEDUP_REMOVED lines=11> */
[----:B------:R-:W-:Y:S01]  /*1590*/  ISETP.GT.AND P0, PT, R6, R7, PT ;  /* 0x000000070600720c */ /* 0x000fe20003f04270 */
[----:B------:R-:W-:Y:S02]  /*15a0*/  VIADD R6, R2, 0x4 ;  /* 0x0000000402067836 */ /* 0x000fe40000000000 */
[----:B------:R-:W1:Y:S01]  /*15b0*/  SHFL.DOWN PT, R4, R9, 0x2, R7 ;  /* 0x0840000009047989 */ /* 0x000e6200000e0007 */
[----:B0-----:R-:W-:-:S04]  /*15c0*/  SEL R3, R3, RZ, !P0 ;  /* 0x000000ff03037207 */ /* 0x001fc80004000000 */
[----:B------:R-:W-:Y:S02]  /*15d0*/  IADD3 R8, P1, PT, R3, R10, RZ ;  /* 0x0000000a03087210 */ /* 0x000fe40007f3e0ff */
[----:B-1----:R-:W-:Y:S02]  /*15e0*/  SEL R4, R4, RZ, !P0 ;  /* 0x000000ff04047207 */ /* 0x002fe40004000000 */
[----:B------:R-:W-:Y:S01]  /*15f0*/  ISETP.GT.AND P0, PT, R6, R7, PT ;  /* 0x000000070600720c */ /* 0x000fe20003f04270 */
[----:B------:R-:W0:Y:S01]  /*1600*/  SHFL.DOWN PT, R3, R8, 0x4, R7 ;  /* 0x0880000008037989 */ /* 0x000e2200000e0007 */
[----:B------:R-:W-:Y:S02]  /*1610*/  VIADD R6, R2, 0x8 ;  /* 0x0000000802067836 */ /* 0x000fe40000000000 */
[----:B------:R-:W-:Y:S02]  /*1620*/  IMAD.X R11, R4, 0x1, R9, P1 ;  /* 0x00000001040b7824 */ /* 0x000fe400008e0609 */
[----:B------:R-:W-:-:S03]  /*1630*/  VIADD R2, R2, 0x10 ;  /* 0x0000001002027836 */ /* 0x000fc60000000000 */
[----:B------:R-:W1:Y:S01]  /*1640*/  SHFL.DOWN PT, R4, R11, 0x4, R7 ;  /* 0x088000000b047989 */ /* 0x000e6200000e0007 */
[----:B0-----:R-:W-:-:S04]  /*1650*/  SEL R3, R3, RZ, !P0 ;  /* 0x000000ff03037207 */ /* 0x001fc80004000000 */
[----:B------:R-:W-:Y:S02]  /*1660*/  IADD3 R10, P1, PT, R3, R8, RZ ;  /* 0x00000008030a7210 */ /* 0x000fe40007f3e0ff */
[----:B-1----:R-:W-:-:S03]  /*1670*/  SEL R4, R4, RZ, !P0 ;  /* 0x000000ff04047207 */ /* 0x002fc60004000000 */
[----:B------:R-:W0:Y:S01]  /*1680*/  SHFL.DOWN PT, R3, R10, 0x8, R7 ;  /* 0x090000000a037989 */ /* 0x000e2200000e0007 */
[----:B------:R-:W-:Y:S01]  /*1690*/  ISETP.GT.AND P0, PT, R6, R7, PT ;  /* 0x000000070600720c */ /* 0x000fe20003f04270 */
[----:B------:R-:W-:Y:S02]  /*16a0*/  IMAD.X R9, R4, 0x1, R11, P1 ;  /* 0x0000000104097824 */ /* 0x000fe400008e060b */
[----:B------:R-:W1:Y:S03]  /*16b0*/  @!P2 S2R R11, SR_CgaCtaId ;  /* 0x00000000000ba919 */ /* 0x000e660000008800 */
[----:B------:R-:W2:Y:S01]  /*16c0*/  SHFL.DOWN PT, R4, R9, 0x8, R7 ;  /* 0x0900000009047989 */ /* 0x000ea200000e0007 */
[----:B0-----:R-:W-:-:S04]  /*16d0*/  SEL R3, R3, RZ, !P0 ;  /* 0x000000ff03037207 */ /* 0x001fc80004000000 */
[----:B------:R-:W-:-:S05]  /*16e0*/  IADD3 R6, P1, PT, R3, R10, RZ ;  /* 0x0000000a03067210 */ /* 0x000fca0007f3e0ff */
[----:B------:R-:W0:Y:S01]  /*16f0*/  SHFL.DOWN PT, R3, R6, 0x10, R7 ;  /* 0x0a00000006037989 */ /* 0x000e2200000e0007 */
[----:B--2---:R-:W-:Y:S02]  /*1700*/  SEL R4, R4, RZ, !P0 ;  /* 0x000000ff04047207 */ /* 0x004fe40004000000 */
[----:B------:R-:W-:Y:S02]  /*1710*/  ISETP.GT.AND P0, PT, R2, R7, PT ;  /* 0x000000070200720c */ /* 0x000fe40003f04270 */
[----:B------:R-:W-:Y:S01]  /*1720*/  @!P2 MOV R2, 0x400 ;  /* 0x000004000002a802 */ /* 0x000fe20000000f00 */
[----:B------:R-:W-:Y:S01]  /*1730*/  IMAD.X R8, R4, 0x1, R9, P1 ;  /* 0x0000000104087824 */ /* 0x000fe200008e0609 */
[----:B------:R-:W-:Y:S02]  /*1740*/  @!P2 SHF.R.U32.HI R9, RZ, 0x2, R5 ;  /* 0x00000002ff09a819 */ /* 0x000fe40000011605 */
[----:B-1----:R-:W-:Y:S02]  /*1750*/  @!P2 LEA R10, R11, R2, 0x18 ;  /* 0x000000020b0aa211 */ /* 0x002fe400078ec0ff */
[----:B------:R-:W1:Y:S01]  /*1760*/  SHFL.DOWN PT, R4, R8, 0x10, R7 ;  /* 0x0a00000008047989 */ /* 0x000e6200000e0007 */
[----:B------:R-:W-:-:S05]  /*1770*/  @!P2 LOP3.LUT R9, R9, 0xf8, RZ, 0xc0, !PT ;  /* 0x000000f80909a812 */ /* 0x000fca00078ec0ff */
        /* <DEDUP_REMOVED lines=9> */
[----:B------:R-:W1:Y:S01]  /*1810*/  S2UR UR5, SR_CgaCtaId ;  /* 0x00000000000579c3 */ /* 0x000e620000008800 */
[----:B------:R-:W-:Y:S01]  /*1820*/  UMOV UR4, 0x400 ;  /* 0x0000040000047882 */ /* 0x000fe20000000000 */
[C---:B------:R-:W-:Y:S02]  /*1830*/  ISETP.GT.U32.AND P1, PT, R28.reuse, 0x20, PT ;  /* 0x000000201c00780c */ /* 0x040fe40003f24070 */
[C---:B------:R-:W-:Y:S02]  /*1840*/  ISETP.GT.U32.AND P2, PT, R28.reuse, 0x40, PT ;  /* 0x000000401c00780c */ /* 0x040fe40003f44070 */
[C---:B------:R-:W-:Y:S02]  /*1850*/  ISETP.GT.U32.AND P3, PT, R28.reuse, 0x80, PT ;  /* 0x000000801c00780c */ /* 0x040fe40003f64070 */
[C---:B------:R-:W-:Y:S02]  /*1860*/  ISETP.GT.U32.AND P5, PT, R28.reuse, 0x180, PT ;  /* 0x000001801c00780c */ /* 0x040fe40003fa4070 */
[----:B------:R-:W-:Y:S01]  /*1870*/  ISETP.GT.U32.AND P6, PT, R28, 0x1a0, PT ;  /* 0x000001a01c00780c */ /* 0x000fe20003fc4070 */
[----:B-1----:R-:W-:-:S09]  /*1880*/  ULEA UR4, UR5, UR4, 0x18 ;  /* 0x0000000405047291 */ /* 0x002fd2000f8ec0ff */
[----:B------:R-:W1:Y:S04]  /*1890*/  LDS.64 R12, [UR4+0x18] ;  /* 0x00001804ff0c7984 */ /* 0x000e680008000a00 */
[----:B------:R-:W2:Y:S04]  /*18a0*/  LDS.128 R16, [UR4+0x20] ;  /* 0x00002004ff107984 */ /* 0x000ea80008000c00 */
[----:B------:R-:W3:Y:S04]  /*18b0*/  LDS.128 R4, [UR4+0x30] ;  /* 0x00003004ff047984 */ /* 0x000ee80008000c00 */
[----:B0-----:R-:W0:Y:S04]  /*18c0*/  LDS.128 R8, [UR4+0x40] ;  /* 0x00004004ff087984 */ /* 0x001e280008000c00 */
[----:B------:R-:W-:Y:S01]  /*18d0*/  LDS.128 R24, [UR4+0x80] ;  /* 0x00008004ff187984 */ /* 0x000fe20008000c00 */
[----:B-1----:R-:W-:-:S02]  /*18e0*/  SEL R22, R12, RZ, P1 ;  /* 0x000000ff0c167207 */ /* 0x002fc40000800000 */
[----:B------:R-:W-:Y:S02]  /*18f0*/  SEL R23, R13, RZ, P1 ;  /* 0x000000ff0d177207 */ /* 0x000fe40000800000 */
[----:B--2---:R-:W-:Y:S01]  /*1900*/  SEL R21, R16, RZ, P2 ;  /* 0x000000ff10157207 */ /* 0x004fe20001000000 */
[----:B------:R-:W1:Y:S01]  /*1910*/  LDS.128 R12, [UR4+0x50] ;  /* 0x00005004ff0c7984 */ /* 0x000e620008000c00 */
[----:B------:R-:W-:Y:S02]  /*1920*/  ISETP.GT.U32.AND P1, PT, R28, 0x60, PT ;  /* 0x000000601c00780c */ /* 0x000fe40003f24070 */
        /* <DEDUP_REMOVED lines=9> */
[----:B------:R-:W-:-:S02]  /*19c0*/  ISETP.GT.U32.AND P1, PT, R28, 0xa0, PT ;  /* 0x000000a01c00780c */ /* 0x000fc40003f24070 */
[----:B------:R-:W-:Y:S02]  /*19d0*/  IADD3.X R3, PT, PT, R3, R20, R2, P3, P4 ;  /* 0x0000001403037210 */ /* 0x000fe40001fe8402 */
[----:B------:R-:W3:Y:S01]  /*19e0*/  LDS.128 R20, [UR4+0x70] ;  /* 0x00007004ff147984 */ /* 0x000ee20008000c00 */
[----:B------:R-:W-:Y:S02]  /*19f0*/  ISETP.GT.U32.AND P2, PT, R28, 0xc0, PT ;  /* 0x000000c01c00780c */ /* 0x000fe40003f44070 */
[----:B------:R-:W-:Y:S02]  /*1a00*/  SEL R5, R6, RZ, P1 ;  /* 0x000000ff06057207 */ /* 0x000fe40000800000 */
[----:B0-----:R-:W-:Y:S02]  /*1a10*/  SEL R2, R8, RZ, P2 ;  /* 0x000000ff08027207 */ /* 0x001fe40001000000 */
[----:B------:R-:W-:Y:S02]  /*1a20*/  SEL R7, R7, RZ, P1 ;  /* 0x000000ff07077207 */ /* 0x000fe40000800000 */
[----:B------:R-:W-:-:S02]  /*1a30*/  ISETP.GT.U32.AND P1, PT, R28, 0xe0, PT ;  /* 0x000000e01c00780c */ /* 0x000fc40003f24070 */
[----:B------:R-:W-:Y:S02]  /*1a40*/  IADD3 R2, P3, P4, R2, R4, R5 ;  /* 0x0000000402027210 */ /* 0x000fe40007c7e005 */
[----:B------:R-:W-:Y:S02]  /*1a50*/  SEL R6, R9, RZ, P2 ;  /* 0x000000ff09067207 */ /* 0x000fe40001000000 */
[----:B------:R-:W-:Y:S02]  /*1a60*/  ISETP.GT.U32.AND P2, PT, R28, 0x100, PT ;  /* 0x000001001c00780c */ /* 0x000fe40003f44070 */
[----:B------:R-:W-:Y:S02]  /*1a70*/  SEL R4, R10, RZ, P1 ;  /* 0x000000ff0a047207 */ /* 0x000fe40000800000 */
[----:B------:R-:W-:Y:S02]  /*1a80*/  SEL R10, R11, RZ, P1 ;  /* 0x000000ff0b0a7207 */ /* 0x000fe40000800000 */
[----:B------:R-:W-:-:S02]  /*1a90*/  ISETP.GT.U32.AND P1, PT, R28, 0x120, PT ;  /* 0x000001201c00780c */ /* 0x000fc40003f24070 */
[----:B------:R-:W-:Y:S02]  /*1aa0*/  IADD3.X R6, PT, PT, R6, R3, R7, P3, P4 ;  /* 0x0000000306067210 */ /* 0x000fe40001fe8407 */
[----:B-1----:R-:W-:Y:S02]  /*1ab0*/  SEL R3, R12, RZ, P2 ;  /* 0x000000ff0c037207 */ /* 0x002fe40001000000 */
[----:B------:R-:W-:Y:S02]  /*1ac0*/  SEL R7, R13, RZ, P2 ;  /* 0x000000ff0d077207 */ /* 0x000fe40001000000 */
[----:B------:R-:W-:Y:S02]  /*1ad0*/  ISETP.GT.U32.AND P2, PT, R28, 0x140, PT ;  /* 0x000001401c00780c */ /* 0x000fe40003f44070 */
[----:B------:R-:W-:Y:S02]  /*1ae0*/  SEL R5, R14, RZ, P1 ;  /* 0x000000ff0e057207 */ /* 0x000fe40000800000 */
[----:B------:R-:W-:-:S02]  /*1af0*/  SEL R15, R15, RZ, P1 ;  /* 0x000000ff0f0f7207 */ /* 0x000fc40000800000 */
[----:B------:R-:W-:Y:S02]  /*1b00*/  ISETP.GT.U32.AND P1, PT, R28, 0x160, PT ;  /* 0x000001601c00780c */ /* 0x000fe40003f24070 */
        /* <DEDUP_REMOVED lines=8> */
[----:B------:R-:W-:Y:S02]  /*1b90*/  ISETP.GT.U32.AND P2, PT, R28, 0x1c0, PT ;  /* 0x000001c01c00780c */ /* 0x000fe40003f44070 */
[----:B------:R-:W-:Y:S02]  /*1ba0*/  IADD3.X R6, PT, PT, R6, R7, R15, P1, P3 ;  /* 0x0000000706067210 */ /* 0x000fe40000fe640f */
[----:B------:R-:W-:-:S02]  /*1bb0*/  IADD3 R4, P3, P4, R4, R2, R3 ;  /* 0x0000000204047210 */ /* 0x000fc40007c7e003 */
[----:B------:R-:W-:Y:S02]  /*1bc0*/  SEL R2, R22, RZ, P6 ;  /* 0x000000ff16027207 */ /* 0x000fe40003000000 */
[----:B------:R-:W-:Y:S02]  /*1bd0*/  SEL R3, R24, RZ, P2 ;  /* 0x000000ff18037207 */ /* 0x000fe40001000000 */
[----:B------:R-:W-:Y:S02]  /*1be0*/  ISETP.GT.U32.AND P1, PT, R28, 0x1e0, PT ;  /* 0x000001e01c00780c */ /* 0x000fe40003f24070 */
        /* <DEDUP_REMOVED lines=11> */
.L_x_344:
[----:B------:R-:W0:Y:S01]  /*1ca0*/  S2R R5, SR_TID.X ;  /* 0x0000000000057919 */ /* 0x000e220000002100 */
[----:B------:R-:W1:Y:S01]  /*1cb0*/  LDC.64 R8, c[0x0][0x380] ;  /* 0x0000e000ff087b82 */ /* 0x000e620000000a00 */
[----:B0-----:R-:W-:-:S04]  /*1cc0*/  IMAD R3, R0, 0xe00, R5 ;  /* 0x00000e0000037824 */ /* 0x001fc800078e0205 */
[----:B-1----:R-:W-:-:S05]  /*1cd0*/  IMAD.WIDE.U32 R8, R3, 0x4, R8 ;  /* 0x0000000403087825 */ /* 0x002fca00078e0008 */
[----:B------:R-:W2:Y:S04]  /*1ce0*/  LDG.E R14, desc[UR6][R8.64] ;  /* 0x00000006080e7981 */ /* 0x000ea8000c1e1900 */
[----:B------:R-:W3:Y:S04]  /*1cf0*/  LDG.E R3, desc[UR6][R8.64+0x800] ;  /* 0x0008000608037981 */ /* 0x000ee8000c1e1900 */
[----:B------:R-:W4:Y:S04]  /*1d00*/  LDG.E R4, desc[UR6][R8.64+0x1000] ;  /* 0x0010000608047981 */ /* 0x000f28000c1e1900 */
[----:B------:R-:W5:Y:S04]  /*1d10*/  LDG.E R10, desc[UR6][R8.64+0x1800] ;  /* 0x00180006080a7981 */ /* 0x000f68000c1e1900 */
[----:B------:R-:W5:Y:S04]  /*1d20*/  LDG.E R11, desc[UR6][R8.64+0x2000] ;  /* 0x00200006080b7981 */ /* 0x000f68000c1e1900 */
[----:B------:R-:W5:Y:S04]  /*1d30*/  LDG.E R12, desc[UR6][R8.64+0x2800] ;  /* 0x00280006080c7981 */ /* 0x000f68000c1e1900 */
[----:B------:R-:W5:Y:S01]  /*1d40*/  LDG.E R13, desc[UR6][R8.64+0x3000] ;  /* 0x00300006080d7981 */ /* 0x000f62000c1e1900 */
[----:B--2---:R-:W-:-:S02]  /*1d50*/  ISETP.GT.AND P0, PT, R14, 0x5, PT ;  /* 0x000000050e00780c */ /* 0x004fc40003f04270 */
[----:B---3--:R-:W-:Y:S02]  /*1d60*/  ISETP.GT.AND P1, PT, R3, 0x5, PT ;  /* 0x000000050300780c */ /* 0x008fe40003f24270 */
[----:B------:R-:W-:Y:S02]  /*1d70*/  SEL R14, RZ, 0x1, !P0 ;  /* 0x00000001ff0e7807 */ /* 0x000fe40004000000 */
[----:B----4-:R-:W-:Y:S02]  /*1d80*/  ISETP.GT.AND P2, PT, R4, 0x5, PT ;  /* 0x000000050400780c */ /* 0x010fe40003f44270 */
[----:B------:R-:W-:Y:S02]  /*1d90*/  SEL R4, RZ, 0x1, !P1 ;  /* 0x00000001ff047807 */ /* 0x000fe40004800000 */
[----:B------:R-:W-:Y:S02]  /*1da0*/  SEL R3, RZ, 0x1, !P2 ;  /* 0x00000001ff037807 */ /* 0x000fe40005000000 */
[----:B-----5:R-:W-:-:S02]  /*1db0*/  ISETP.GT.AND P2, PT, R10, 0x5, PT ;  /* 0x000000050a00780c */ /* 0x020fc40003f44270 */
[----:B------:R-:W-:Y:S02]  /*1dc0*/  IADD3 R3, P1, P0, R3, R4, R14 ;  /* 0x0000000403037210 */ /* 0x000fe4000783e00e */
[----:B------:R-:W-:Y:S02]  /*1dd0*/  ISETP.GT.AND P3, PT, R11, 0x5, PT ;  /* 0x000000050b00780c */ /* 0x000fe40003f64270 */
[----:B------:R-:W-:Y:S02]  /*1de0*/  IADD3.X R26, PT, PT, RZ, RZ, RZ, P1, P0 ;  /* 0x000000ffff1a7210 */ /* 0x000fe40000fe04ff */
[----:B------:R-:W-:Y:S02]  /*1df0*/  ISETP.GE.U32.AND P0, PT, R28, R2, PT ;  /* 0x000000021c00720c */ /* 0x000fe40003f06070 */
[----:B------:R-:W-:Y:S02]  /*1e00*/  ISETP.GT.AND P4, PT, R12, 0x5, PT ;  /* 0x000000050c00780c */ /* 0x000fe40003f84270 */
[----:B------:R-:W-:-:S02]  /*1e10*/  ISETP.GT.AND P5, PT, R13, 0x5, PT ;  /* 0x000000050d00780c */ /* 0x000fc40003fa4270 */
[----:B------:R-:W-:Y:S02]  /*1e20*/  SEL R9, RZ, 0x1, !P2 ;  /* 0x00000001ff097807 */ /* 0x000fe40005000000 */
[----:B------:R-:W-:Y:S02]  /*1e30*/  SEL R10, RZ, 0x1, !P3 ;  /* 0x00000001ff0a7807 */ /* 0x000fe40005800000 */
[----:B------:R-:W-:Y:S02]  /*1e40*/  SEL R8, RZ, 0x1, !P4 ;  /* 0x00000001ff087807 */ /* 0x000fe40006000000 */
[----:B------:R-:W-:Y:S02]  /*1e50*/  SEL R4, RZ, 0x1, !P5 ;  /* 0x00000001ff047807 */ /* 0x000fe40006800000 */
[----:B------:R-:W-:-:S04]  /*1e60*/  IADD3 R3, P2, P3, R10, R3, R9 ;  /* 0x000000030a037210 */ /* 0x000fc80007b5e009 */
[----:B------:R-:W-:Y:S02]  /*1e70*/  IADD3 R3, P1, P4, R4, R3, R8 ;  /* 0x0000000304037210 */ /* 0x000fe40007c3e008 */
[----:B------:R-:W-:-:S04]  /*1e80*/  IADD3.X R26, PT, PT, RZ, R26, RZ, P2, P3 ;  /* 0x0000001aff1a7210 */ /* 0x000fc800017e64ff */
[----:B------:R-:W-:Y:S01]  /*1e90*/  IADD3.X R26, PT, PT, RZ, R26, RZ, P1, P4 ;  /* 0x0000001aff1a7210 */ /* 0x000fe20000fe84ff */
[----:B------:R-:W-:Y:S06]  /*1ea0*/  @!P0 BRA `(.L_x_360) ;  /* 0x00000010008c8947 */ /* 0x000fec0003800000 */
[----:B------:R-:W-:Y:S01]  /*1eb0*/  IMAD.IADD R10, R0, 0x1, R7 ;  /* 0x00000001000a7824 */ /* 0x000fe200078e0207 */
[----:B------:R-:W0:Y:S01]  /*1ec0*/  LDC R8, c[0x0][0x3b0] ;  /* 0x0000ec00ff087b82 */ /* 0x000e220000000800 */
[----:B------:R-:W-:Y:S01]  /*1ed0*/  VIADD R14, R6, 0xfffff200 ;  /* 0xfffff200060e7836 */ /* 0x000fe20000000000 */
[----:B------:R-:W-:Y:S01]  /*1ee0*/  LOP3.LUT R7, RZ, R5, RZ, 0x33, !PT ;  /* 0x00000005ff077212 */ /* 0x000fe200078e33ff */
[----:B------:R-:W-:Y:S01]  /*1ef0*/  IMAD R10, R10, 0xe00, RZ ;  /* 0x00000e000a0a7824 */ /* 0x000fe200078e02ff */
[----:B------:R-:W1:Y:S02]  /*1f00*/  LDCU.64 UR8, c[0x0][0x380] ;  /* 0x00007000ff0877ac */ /* 0x000e640008000a00 */
[----:B------:R-:W-:Y:S01]  /*1f10*/  IADD3 R7, PT, PT, -R2, R6, R7 ;  /* 0x0000000602077210 */ /* 0x000fe20007ffe107 */
[----:B------:R-:W-:Y:S01]  /*1f20*/  IMAD.MOV.U32 R9, RZ, RZ, R10 ;  /* 0x000000ffff097224 */ /* 0x000fe200078e000a */
[C---:B------:R-:W-:Y:S01]  /*1f30*/  ISETP.GT.U32.AND P0, PT, R10.reuse, R14, PT ;  /* 0x0000000e0a00720c */ /* 0x040fe20003f04070 */
[----:B------:R-:W-:Y:S01]  /*1f40*/  UMOV UR4, URZ ;  /* 0x000000ff00047c82 */ /* 0x000fe20008000000 */
[----:B------:R-:W-:Y:S01]  /*1f50*/  IADD3 R11, PT, PT, R10, 0x1000, R5 ;  /* 0x000010000a0b7810 */ /* 0x000fe20007ffe005 */
[----:B------:R-:W-:-:S02]  /*1f60*/  IMAD R4, R0, -0xe00, R7 ;  /* 0xfffff20000047824 */ /* 0x000fc400078e0207 */
[----:B------:R-:W-:-:S08]  /*1f70*/  IMAD.MOV.U32 R7, RZ, RZ, R10 ;  /* 0x000000ffff077224 */ /* 0x000fd000078e000a */
[----:B------:R-:W-:Y:S05]  /*1f80*/  @P0 BRA `(.L_x_361) ;  /* 0x0000000000b00947 */ /* 0x000fea0003800000 */
.L_x_362:
[----:B------:R-:W-:-:S05]  /*1f90*/  IADD3 R6, P0, PT, R5, R9, RZ ;  /* 0x0000000905067210 */ /* 0x000fca0007f1e0ff */
[----:B------:R-:W-:Y:S01]  /*1fa0*/  IMAD.X R13, RZ, RZ, RZ, P0 ;  /* 0x000000ffff0d7224 */ /* 0x000fe200000e06ff */
[----:B-1----:R-:W-:-:S04]  /*1fb0*/  LEA R12, P0, R6, UR8, 0x2 ;  /* 0x00000008060c7c11 */ /* 0x002fc8000f8010ff */
[----:B------:R-:W-:-:S05]  /*1fc0*/  LEA.HI.X R13, R6, UR9, R13, 0x2, P0 ;  /* 0x00000009060d7c11 */ /* 0x000fca00080f140d */
        /* <DEDUP_REMOVED lines=18> */
[----:B-1----:R-:W-:Y:S01]  /*20f0*/  IADD3 R12, P2, P3, R6, R3, R15 ;  /* 0x00000003060c7210 */ /* 0x002fe20007b5e00f */
[----:B0-----:R-:W-:Y:S01]  /*2100*/  IMAD.MOV.U32 R6, RZ, RZ, R8 ;  /* 0x000000ffff067224 */ /* 0x001fe200078e0008 */
[----:B------:R-:W-:-:S02]  /*2110*/  SEL R13, RZ, 0x1, !P4 ;  /* 0x00000001ff0d7807 */ /* 0x000fc40006000000 */
[----:B------:R-:W-:Y:S02]  /*2120*/  SEL R3, RZ, 0x1, !P5 ;  /* 0x00000001ff037807 */ /* 0x000fe40006800000 */
[----:B------:R-:W-:Y:S02]  /*2130*/  IADD3.X R26, PT, PT, RZ, R26, RZ, P0, P1 ;  /* 0x0000001aff1a7210 */ /* 0x000fe400007e24ff */
[----:B------:R-:W-:Y:S01]  /*2140*/  IADD3 R12, P5, P4, R3, R12, R13 ;  /* 0x0000000c030c7210 */ /* 0x000fe20007cbe00d */
[----:B------:R-:W-:Y:S01]  /*2150*/  IMAD.IADD R3, R6, 0x1, -R9 ;  /* 0x0000000106037824 */ /* 0x000fe200078e0a09 */
[----:B------:R-:W-:Y:S02]  /*2160*/  ISETP.GT.AND P6, PT, R19, 0x5, PT ;  /* 0x000000051300780c */ /* 0x000fe40003fc4270 */
[----:B------:R-:W-:Y:S02]  /*2170*/  IADD3.X R26, PT, PT, RZ, R26, RZ, P2, P3 ;  /* 0x0000001aff1a7210 */ /* 0x000fe400017e64ff */
[----:B------:R-:W-:-:S02]  /*2180*/  ISETP.GE.U32.AND P0, PT, R3, R2, PT ;  /* 0x000000020300720c */ /* 0x000fc40003f06070 */
[----:B------:R-:W-:Y:S02]  /*2190*/  SEL R13, RZ, 0x1, !P6 ;  /* 0x00000001ff0d7807 */ /* 0x000fe40007000000 */
[----:B------:R-:W-:Y:S02]  /*21a0*/  IADD3.X R26, PT, PT, RZ, R26, RZ, P5, P4 ;  /* 0x0000001aff1a7210 */ /* 0x000fe40002fe84ff */
[----:B------:R-:W-:-:S05]  /*21b0*/  IADD3 R3, P1, PT, R12, R13, RZ ;  /* 0x0000000d0c037210 */ /* 0x000fca0007f3e0ff */
[----:B------:R-:W-:Y:S02]  /*21c0*/  IMAD.X R26, RZ, RZ, R26, P1 ;  /* 0x000000ffff1a7224 */ /* 0x000fe400008e061a */
[----:B------:R-:W-:Y:S06]  /*21d0*/  @!P0 BRA `(.L_x_360) ;  /* 0x0000000c00c08947 */ /* 0x000fec0003800000 */
[C---:B------:R-:W-:Y:S01]  /*21e0*/  IMAD.IADD R9, R2.reuse, 0x1, R9 ;  /* 0x0000000102097824 */ /* 0x040fe200078e0209 */
[----:B------:R-:W-:Y:S01]  /*21f0*/  UIADD3 UR4, UPT, UPT, UR4, 0x1, URZ ;  /* 0x0000000104047890 */ /* 0x000fe2000fffe0ff */
[----:B------:R-:W-:Y:S02]  /*2200*/  IMAD.IADD R7, R2, 0x1, R7 ;  /* 0x0000000102077824 */ /* 0x000fe400078e0207 */
[----:B------:R-:W-:Y:S01]  /*2210*/  IMAD.IADD R4, R4, 0x1, -R2 ;  /* 0x0000000104047824 */ /* 0x000fe200078e0a02 */
[----:B------:R-:W-:Y:S01]  /*2220*/  ISETP.GT.U32.AND P0, PT, R9, R14, PT ;  /* 0x0000000e0900720c */ /* 0x000fe20003f04070 */
[----:B------:R-:W-:-:S12]  /*2230*/  IMAD.IADD R11, R2, 0x1, R11 ;  /* 0x00000001020b7824 */ /* 0x000fd800078e020b */
[----:B------:R-:W-:Y:S05]  /*2240*/  @!P0 BRA `(.L_x_362) ;  /* 0xfffffffc00508947 */ /* 0x000fea000383ffff */
.L_x_361:
[----:B------:R-:W-:Y:S01]  /*2250*/  IMAD.IADD R2, R6, 0x1, -R9 ;  /* 0x0000000106027824 */ /* 0x000fe200078e0a09 */
[----:B------:R-:W-:Y:S04]  /*2260*/  BSSY.RECONVERGENT B1, `(.L_x_360) ;  /* 0x00000e7000017945 */ /* 0x000fe80003800200 */
[----:B------:R-:W-:-:S04]  /*2270*/  ISETP.GE.AND P0, PT, R5, R2, PT ;  /* 0x000000020500720c */ /* 0x000fc80003f06270 */
[----:B------:R-:W-:-:S13]  /*2280*/  ISETP.GE.U32.OR P0, PT, R9, R6, P0 ;  /* 0x000000060900720c */ /* 0x000fda0000706470 */
[----:B------:R-:W-:Y:S05]  /*2290*/  @P0 BRA `(.L_x_363) ;  /* 0x0000000c008c0947 */ /* 0x000fea0003800000 */
[----:B------:R-:W2:Y:S01]  /*22a0*/  LDC R2, c[0x0][0x3b4] ;  /* 0x0000ed00ff027b82 */ /* 0x000ea20000000800 */
[----:B------:R-:W-:Y:S01]  /*22b0*/  LOP3.LUT R13, RZ, R5, RZ, 0x33, !PT ;  /* 0x00000005ff0d7212 */ /* 0x000fe200078e33ff */
[----:B------:R-:W-:Y:S03]  /*22c0*/  BSSY.RECONVERGENT B2, `(.L_x_364) ;  /* 0x0000075000027945 */ /* 0x000fe60003800200 */
[----:B------:R-:W-:Y:S01]  /*22d0*/  IADD3 R6, PT, PT, -R10, R6, R13 ;  /* 0x000000060a067210 */ /* 0x000fe20007ffe10d */
[----:B--2---:R-:W-:-:S04]  /*22e0*/  IMAD R13, R2, UR4, RZ ;  /* 0x00000004020d7c24 */ /* 0x004fc8000f8e02ff */
[----:B------:R-:W-:-:S05]  /*22f0*/  IMAD R6, R13, -0xe00, R6 ;  /* 0xfffff2000d067824 */ /* 0x000fca00078e0206 */
[C---:B------:R-:W-:Y:S02]  /*2300*/  ISETP.GE.U32.AND P0, PT, R6.reuse, 0x1e00, PT ;  /* 0x00001e000600780c */ /* 0x040fe40003f06070 */
[----:B0-----:R-:W-:Y:S01]  /*2310*/  LEA.HI R8, R6, 0x1, RZ, 0x17 ;  /* 0x0000000106087811 */ /* 0x001fe200078fb8ff */
[----:B------:R-:W-:-:S03]  /*2320*/  IMAD.MOV.U32 R6, RZ, RZ, R5 ;  /* 0x000000ffff067224 */ /* 0x000fc600078e0005 */
[----:B------:R-:W-:-:S07]  /*2330*/  LOP3.LUT R10, R8, 0xf, RZ, 0xc0, !PT ;  /* 0x0000000f080a7812 */ /* 0x000fce00078ec0ff */
[----:B------:R-:W-:Y:S05]  /*2340*/  @!P0 BRA `(.L_x_365) ;  /* 0x0000000400b08947 */ /* 0x000fea0003800000 */
[----:B------:R-:W0:Y:S01]  /*2350*/  LDC.64 R12, c[0x0][0x380] ;  /* 0x0000e000ff0c7b82 */ /* 0x000e220000000a00 */
[----:B------:R-:W-:Y:S01]  /*2360*/  LEA.HI R2, R4, 0x1, RZ, 0x17 ;  /* 0x0000000104027811 */ /* 0x000fe200078fb8ff */
[----:B------:R-:W-:Y:S01]  /*2370*/  BSSY.RECONVERGENT B3, `(.L_x_366) ;  /* 0x0000068000037945 */ /* 0x000fe20003800200 */
[----:B------:R-:W-:Y:S02]  /*2380*/  LOP3.LUT R6, R5, 0x1000, RZ, 0xfc, !PT ;  /* 0x0000100005067812 */ /* 0x000fe400078efcff */
[----:B------:R-:W-:-:S05]  /*2390*/  LOP3.LUT R2, R2, 0xfffff0, RZ, 0xc0, !PT ;  /* 0x00fffff002027812 */ /* 0x000fca00078ec0ff */
[----:B------:R-:W-:-:S07]  /*23a0*/  IMAD.MOV R2, RZ, RZ, -R2 ;  /* 0x000000ffff027224 */ /* 0x000fce00078e0a02 */
.L_x_367:
[C---:B------:R-:W-:Y:S02]  /*23b0*/  VIADD R19, R11.reuse, 0xfffff200 ;  /* 0xfffff2000b137836 */ /* 0x040fe40000000000 */
[----:B------:R-:W-:Y:S02]  /*23c0*/  VIADD R21, R11, 0xfffff000 ;  /* 0xfffff0000b157836 */ /* 0x000fe40000000000 */
[----:B0-----:R-:W-:-:S04]  /*23d0*/  IMAD.WIDE.U32 R18, R19, 0x4, R12 ;  /* 0x0000000413127825 */ /* 0x001fc800078e000c */
[--C-:B------:R-:W-:Y:S02]  /*23e0*/  IMAD.WIDE.U32 R20, R21, 0x4, R12.reuse ;  /* 0x0000000415147825 */ /* 0x100fe400078e000c */
[----:B------:R-:W2:Y:S02]  /*23f0*/  LDG.E R18, desc[UR6][R18.64] ;  /* 0x0000000612127981 */ /* 0x000ea4000c1e1900 */
[C---:B------:R-:W-:Y:S02]  /*2400*/  VIADD R15, R11.reuse, 0xfffff400 ;  /* 0xfffff4000b0f7836 */ /* 0x040fe40000000000 */
[----:B------:R-:W-:Y:S01]  /*2410*/  VIADD R25, R11, 0xfffff600 ;  /* 0xfffff6000b197836 */ /* 0x000fe20000000000 */
[----:B------:R-:W3:Y:S01]  /*2420*/  LDG.E R27, desc[UR6][R20.64] ;  /* 0x00000006141b7981 */ /* 0x000ee2000c1e1900 */
[----:B------:R-:W-:-:S04]  /*2430*/  IMAD.WIDE.U32 R14, R15, 0x4, R12 ;  /* 0x000000040f0e7825 */ /* 0x000fc800078e000c */
[----:B------:R-:W-:Y:S02]  /*2440*/  IMAD.WIDE.U32 R24, R25, 0x4, R12 ;  /* 0x0000000419187825 */ /* 0x000fe400078e000c */
[----:B------:R0:W4:Y:S04]  /*2450*/  LDG.E R14, desc[UR6][R14.64] ;  /* 0x000000060e0e7981 */ /* 0x000128000c1e1900 */
[----:B------:R5:W4:Y:S01]  /*2460*/  LDG.E R24, desc[UR6][R24.64] ;  /* 0x0000000618187981 */ /* 0x000b22000c1e1900 */
[----:B------:R-:W-:-:S04]  /*2470*/  VIADD R17, R11, 0xfffff800 ;  /* 0xfffff8000b117836 */ /* 0x000fc80000000000 */
[----:B------:R-:W-:-:S06]  /*2480*/  IMAD.WIDE.U32 R16, R17, 0x4, R12 ;  /* 0x0000000411107825 */ /* 0x000fcc00078e000c */
[----:B------:R1:W4:Y:S01]  /*2490*/  LDG.E R16, desc[UR6][R16.64] ;  /* 0x0000000610107981 */ /* 0x000322000c1e1900 */
[----:B------:R-:W-:-:S04]  /*24a0*/  VIADD R23, R11, 0xfffffa00 ;  /* 0xfffffa000b177836 */ /* 0x000fc80000000000 */
[----:B------:R-:W-:-:S04]  /*24b0*/  IMAD.WIDE.U32 R22, R23, 0x4, R12 ;  /* 0x0000000417167825 */ /* 0x000fc800078e000c */
[C---:B------:R-:W-:Y:S01]  /*24c0*/  VIADD R29, R11.reuse, 0xfffffc00 ;  /* 0xfffffc000b1d7836 */ /* 0x040fe20000000000 */
[----:B------:R1:W4:Y:S01]  /*24d0*/  LDG.E R19, desc[UR6][R22.64] ;  /* 0x0000000616137981 */ /* 0x000322000c1e1900 */
[----:B0-----:R-:W-:Y:S02]  /*24e0*/  VIADD R15, R11, 0xfffffe00 ;  /* 0xfffffe000b0f7836 */ /* 0x001fe40000000000 */
[----:B------:R-:W-:-:S04]  /*24f0*/  IMAD.WIDE.U32 R20, R29, 0x4, R12 ;  /* 0x000000041d147825 */ /* 0x000fc800078e000c */
[----:B------:R-:W-:Y:S01]  /*2500*/  VIADD R29, R11, 0x400 ;  /* 0x000004000b1d7836 */ /* 0x000fe20000000000 */
[----:B--2---:R-:W-:Y:S02]  /*2510*/  ISETP.GT.AND P1, PT, R18, 0x5, PT ;  /* 0x000000051200780c */ /* 0x004fe40003f24270 */
[----:B------:R0:W2:Y:S01]  /*2520*/  LDG.E R18, desc[UR6][R20.64] ;  /* 0x0000000614127981 */ /* 0x0000a2000c1e1900 */
[----:B---3--:R-:W-:Y:S02]  /*2530*/  ISETP.GT.AND P0, PT, R27, 0x5, PT ;  /* 0x000000051b00780c */ /* 0x008fe40003f04270 */
[----:B------:R-:W-:Y:S02]  /*2540*/  SEL R28, RZ, 0x1, !P1 ;  /* 0x00000001ff1c7807 */ /* 0x000fe40004800000 */
[----:B-----5:R-:W-:Y:S02]  /*2550*/  SEL R25, RZ, 0x1, !P0 ;  /* 0x00000001ff197807 */ /* 0x020fe40004000000 */
[----:B----4-:R-:W-:-:S02]  /*2560*/  ISETP.GT.AND P0, PT, R14, 0x5, PT ;  /* 0x000000050e00780c */ /* 0x010fc40003f04270 */
[----:B------:R-:W-:Y:S02]  /*2570*/  ISETP.GT.AND P1, PT, R24, 0x5, PT ;  /* 0x000000051800780c */ /* 0x000fe40003f24270 */
[----:B-1----:R-:W-:Y:S02]  /*2580*/  IADD3 R17, P3, P2, R28, R3, R25 ;  /* 0x000000031c117210 */ /* 0x002fe40007a7e019 */
[----:B------:R-:W-:Y:S02]  /*2590*/  SEL R22, RZ, 0x1, !P0 ;  /* 0x00000001ff167807 */ /* 0x000fe40004000000 */
[----:B------:R-:W-:Y:S01]  /*25a0*/  SEL R25, RZ, 0x1, !P1 ;  /* 0x00000001ff197807 */ /* 0x000fe20004800000 */
[----:B------:R-:W-:-:S03]  /*25b0*/  IMAD.WIDE.U32 R14, R15, 0x4, R12 ;  /* 0x000000040f0e7825 */ /* 0x000fc600078e000c */
[----:B------:R-:W-:Y:S01]  /*25c0*/  IADD3 R25, P4, P6, R25, R17, R22 ;  /* 0x0000001119197210 */ /* 0x000fe20007e9e016 */
[C---:B------:R-:W-:Y:S01]  /*25d0*/  VIADD R3, R11.reuse, 0x200 ;  /* 0x000002000b037836 */ /* 0x040fe20000000000 */
[----:B------:R1:W3:Y:S01]  /*25e0*/  LDG.E R27, desc[UR6][R14.64] ;  /* 0x000000060e1b7981 */ /* 0x0002e2000c1e1900 */
[C---:B------:R-:W-:Y:S02]  /*25f0*/  VIADD R17, R11.reuse, 0x600 ;  /* 0x000006000b117836 */ /* 0x040fe40000000000 */
[----:B------:R-:W-:-:S04]  /*2600*/  IMAD.WIDE.U32 R22, R11, 0x4, R12 ;  /* 0x000000040b167825 */ /* 0x000fc800078e000c */
[--C-:B0-----:R-:W-:Y:S02]  /*2610*/  IMAD.WIDE.U32 R20, R3, 0x4, R12.reuse ;  /* 0x0000000403147825 */ /* 0x101fe400078e000c */
[----:B------:R-:W4:Y:S02]  /*2620*/  LDG.E R3, desc[UR6][R22.64] ;  /* 0x0000000616037981 */ /* 0x000f24000c1e1900 */
[--C-:B------:R-:W-:Y:S02]  /*2630*/  IMAD.WIDE.U32 R28, R29, 0x4, R12.reuse ;  /* 0x000000041d1c7825 */ /* 0x100fe400078e000c */
[----:B------:R0:W5:Y:S02]  /*2640*/  LDG.E R24, desc[UR6][R20.64] ;  /* 0x0000000614187981 */ /* 0x000164000c1e1900 */
[--C-:B-1----:R-:W-:Y:S02]  /*2650*/  IMAD.WIDE.U32 R14, R17, 0x4, R12.reuse ;  /* 0x00000004110e7825 */ /* 0x102fe400078e000c */
[----:B------:R-:W5:Y:S02]  /*2660*/  LDG.E R28, desc[UR6][R28.64] ;  /* 0x000000061c1c7981 */ /* 0x000f64000c1e1900 */
[C---:B------:R-:W-:Y:S01]  /*2670*/  VIADD R17, R11.reuse, 0x800 ;  /* 0x000008000b117836 */ /* 0x040fe20000000000 */
[----:B------:R-:W-:Y:S01]  /*2680*/  ISETP.GT.AND P5, PT, R16, 0x5, PT ;  /* 0x000000051000780c */ /* 0x000fe20003fa4270 */
[----:B0-----:R-:W-:Y:S01]  /*2690*/  VIADD R21, R11, 0xa00 ;  /* 0x00000a000b157836 */ /* 0x001fe20000000000 */
[----:B------:R0:W5:Y:S02]  /*26a0*/  LDG.E R29, desc[UR6][R14.64] ;  /* 0x000000060e1d7981 */ /* 0x000164000c1e1900 */
[----:B0-----:R-:W-:-:S04]  /*26b0*/  IMAD.WIDE.U32 R14, R17, 0x4, R12 ;  /* 0x00000004110e7825 */ /* 0x001fc800078e000c */
[--C-:B------:R-:W-:Y:S02]  /*26c0*/  IMAD.WIDE.U32 R16, R21, 0x4, R12.reuse ;  /* 0x0000000415107825 */ /* 0x100fe400078e000c */
[----:B------:R0:W5:Y:S02]  /*26d0*/  LDG.E R14, desc[UR6][R14.64] ;  /* 0x000000060e0e7981 */ /* 0x000164000c1e1900 */
[----:B------:R-:W-:Y:S02]  /*26e0*/  VIADD R21, R11, 0xc00 ;  /* 0x00000c000b157836 */ /* 0x000fe40000000000 */
[----:B------:R1:W5:Y:S02]  /*26f0*/  LDG.E R16, desc[UR6][R16.64] ;  /* 0x0000000610107981 */ /* 0x000364000c1e1900 */
[----:B------:R-:W-:-:S04]  /*2700*/  IMAD.WIDE.U32 R20, R21, 0x4, R12 ;  /* 0x0000000415147825 */ /* 0x000fc800078e000c */
[----:B------:R-:W-:Y:S02]  /*2710*/  VIADD R23, R11, 0xe00 ;  /* 0x00000e000b177836 */ /* 0x000fe40000000000 */
[----:B------:R-:W5:Y:S02]  /*2720*/  LDG.E R20, desc[UR6][R20.64] ;  /* 0x0000000614147981 */ /* 0x000f64000c1e1900 */
[----:B------:R-:W-:-:S06]  /*2730*/  IMAD.WIDE.U32 R22, R23, 0x4, R12 ;  /* 0x0000000417167825 */ /* 0x000fcc00078e000c */
[----:B------:R-:W5:Y:S01]  /*2740*/  LDG.E R22, desc[UR6][R22.64] ;  /* 0x0000000616167981 */ /* 0x000f62000c1e1900 */
[----:B------:R-:W-:Y:S02]  /*2750*/  ISETP.GT.AND P0, PT, R19, 0x5, PT ;  /* 0x000000051300780c */ /* 0x000fe40003f04270 */
[----:B------:R-:W-:Y:S02]  /*2760*/  SEL R19, RZ, 0x1, !P5 ;  /* 0x00000001ff137807 */ /* 0x000fe40006800000 */
[----:B------:R-:W-:Y:S02]  /*2770*/  IADD3.X R26, PT, PT, RZ, R26, RZ, P3, P2 ;  /* 0x0000001aff1a7210 */ /* 0x000fe40001fe44ff */
[----:B0-----:R-:W-:Y:S02]  /*2780*/  SEL R15, RZ, 0x1, !P0 ;  /* 0x00000001ff0f7807 */ /* 0x001fe40004000000 */
[----:B------:R-:W-:Y:S01]  /*2790*/  IADD3.X R26, PT, PT, RZ, R26, RZ, P4, P6 ;  /* 0x0000001aff1a7210 */ /* 0x000fe200027ec4ff */
[----:B------:R-:W-:-:S02]  /*27a0*/  VIADD R2, R2, 0x10 ;  /* 0x0000001002027836 */ /* 0x000fc40000000000 */
[----:B------:R-:W-:Y:S02]  /*27b0*/  VIADD R6, R6, 0x2000 ;  /* 0x0000200006067836 */ /* 0x000fe40000000000 */
[----:B------:R-:W-:Y:S01]  /*27c0*/  VIADD R11, R11, 0x2000 ;  /* 0x000020000b0b7836 */ /* 0x000fe20000000000 */
[----:B--2---:R-:W-:-:S04]  /*27d0*/  ISETP.GT.AND P1, PT, R18, 0x5, PT ;  /* 0x000000051200780c */ /* 0x004fc80003f24270 */
[----:B------:R-:W-:Y:S02]  /*27e0*/  SEL R18, RZ, 0x1, !P1 ;  /* 0x00000001ff127807 */ /* 0x000fe40004800000 */
[----:B------:R-:W-:-:S04]  /*27f0*/  IADD3 R25, P1, P0, R15, R25, R19 ;  /* 0x000000190f197210 */ /* 0x000fc8000783e013 */
[----:B------:R-:W-:Y:S02]  /*2800*/  IADD3.X R26, PT, PT, RZ, R26, RZ, P1, P0 ;  /* 0x0000001aff1a7210 */ /* 0x000fe40000fe04ff */
[----:B---3--:R-:W-:-:S04]  /*2810*/  ISETP.GT.AND P5, PT, R27, 0x5, PT ;  /* 0x000000051b00780c */ /* 0x008fc80003fa4270 */
[----:B-1----:R-:W-:Y:S02]  /*2820*/  SEL R17, RZ, 0x1, !P5 ;  /* 0x00000001ff117807 */ /* 0x002fe40006800000 */
[----:B----4-:R-:W-:Y:S02]  /*2830*/  ISETP.GT.AND P5, PT, R3, 0x5, PT ;  /* 0x000000050300780c */ /* 0x010fe40003fa4270 */
[----:B-----5:R-:W-:Y:S02]  /*2840*/  ISETP.GT.AND P6, PT, R24, 0x5, PT ;  /* 0x000000051800780c */ /* 0x020fe40003fc4270 */
[----:B------:R-:W-:Y:S02]  /*2850*/  SEL R24, RZ, 0x1, !P5 ;  /* 0x00000001ff187807 */ /* 0x000fe40006800000 */
[----:B------:R-:W-:Y:S02]  /*2860*/  ISETP.GT.AND P4, PT, R28, 0x5, PT ;  /* 0x000000051c00780c */ /* 0x000fe40003f84270 */
[----:B------:R-:W-:-:S02]  /*2870*/  IADD3 R17, P3, P2, R17, R25, R18 ;  /* 0x0000001911117210 */ /* 0x000fc40007a7e012 */
[----:B------:R-:W-:Y:S02]  /*2880*/  SEL R15, RZ, 0x1, !P6 ;  /* 0x00000001ff0f7807 */ /* 0x000fe40007000000 */
[----:B------:R-:W-:Y:S02]  /*2890*/  SEL R18, RZ, 0x1, !P4 ;  /* 0x00000001ff127807 */ /* 0x000fe40006000000 */
[----:B------:R-:W-:-:S04]  /*28a0*/  ISETP.GT.AND P5, PT, R29, 0x5, PT ;  /* 0x000000051d00780c */ /* 0x000fc80003fa4270 */
[----:B------:R-:W-:Y:S02]  /*28b0*/  SEL R3, RZ, 0x1, !P5 ;  /* 0x00000001ff037807 */ /* 0x000fe40006800000 */
[----:B------:R-:W-:Y:S02]  /*28c0*/  IADD3 R15, P4, P5, R15, R17, R24 ;  /* 0x000000110f0f7210 */ /* 0x000fe40007d9e018 */
[----:B------:R-:W-:Y:S02]  /*28d0*/  IADD3.X R26, PT, PT, RZ, R26, RZ, P3, P2 ;  /* 0x0000001aff1a7210 */ /* 0x000fe40001fe44ff */
[----:B------:R-:W-:Y:S02]  /*28e0*/  ISETP.GT.AND P6, PT, R14, 0x5, PT ;  /* 0x000000050e00780c */ /* 0x000fe40003fc4270 */
        /* <DEDUP_REMOVED lines=9> */
[----:B------:R-:W-:Y:S02]  /*2980*/  ISETP.GT.AND P2, PT, R22, 0x5, PT ;  /* 0x000000051600780c */ /* 0x000fe40003f44270 */
[----:B------:R-:W-:Y:S02]  /*2990*/  IADD3.X R26, PT, PT, RZ, R26, RZ, P1, P6 ;  /* 0x0000001aff1a7210 */ /* 0x000fe40000fec4ff */
[----:B------:R-:W-:Y:S02]  /*29a0*/  SEL R3, RZ, 0x1, !P2 ;  /* 0x00000001ff037807 */ /* 0x000fe40005000000 */
[----:B------:R-:W-:Y:S02]  /*29b0*/  IADD3.X R26, PT, PT, RZ, R26, RZ, P3, P4 ;  /* 0x0000001aff1a7210 */ /* 0x000fe40001fe84ff */
[----:B------:R-:W-:-:S04]  /*29c0*/  IADD3 R3, P1, P2, R3, R15, R14 ;  /* 0x0000000f03037210 */ /* 0x000fc80007a3e00e */
[----:B------:R-:W-:Y:S01]  /*29d0*/  IADD3.X R26, PT, PT, RZ, R26, RZ, P1, P2 ;  /* 0x0000001aff1a7210 */ /* 0x000fe20000fe44ff */
[----:B------:R-:W-:Y:S08]  /*29e0*/  @P0 BRA `(.L_x_367) ;  /* 0xfffffff800700947 */ /* 0x000ff0000383ffff */
[----:B------:R-:W-:Y:S05]  /*29f0*/  BSYNC.RECONVERGENT B3 ;  /* 0x0000000000037941 */ /* 0x000fea0003800200 */
.L_x_366:
[----:B------:R-:W-:-:S07]  /*2a00*/  VIADD R6, R6, 0xfffff000 ;  /* 0xfffff00006067836 */ /* 0x000fce0000000000 */
.L_x_365:
[----:B-1----:R-:W-:Y:S05]  /*2a10*/  BSYNC.RECONVERGENT B2 ;  /* 0x0000000000027941 */ /* 0x002fea0003800200 */
.L_x_364:
        /* <DEDUP_REMOVED lines=8> */
[----:B------:R-:W-:-:S04]  /*2aa0*/  IMAD.IADD R25, R6, 0x1, R9 ;  /* 0x0000000106197824 */ /* 0x000fc800078e0209 */
        /* <DEDUP_REMOVED lines=12> */
[----:B------:R1:W4:Y:S02]  /*2b70*/  LDG.E R12, desc[UR6][R12.64] ;  /* 0x000000060c0c7981 */ /* 0x000324000c1e1900 */
[----:B------:R-:W-:-:S02]  /*2b80*/  IMAD.WIDE.U32 R16, R17, 0x4, R10 ;  /* 0x0000000411107825 */ /* 0x000fc400078e000a */
[----:B------:R-:W5:Y:S02]  /*2b90*/  LDG.E R14, desc[UR6][R14.64] ;  /* 0x000000060e0e7981 */ /* 0x000f64000c1e1900 */
        /* <DEDUP_REMOVED lines=11> */
[----:B-1----:R-:W-:-:S02]  /*2c50*/  SEL R13, RZ, 0x1, !P1 ;  /* 0x00000001ff0d7807 */ /* 0x002fc40004800000 */
[----:B------:R-:W-:Y:S02]  /*2c60*/  SEL R2, RZ, 0x1, !P2 ;  /* 0x00000001ff027807 */ /* 0x000fe40005000000 */
[----:B----4-:R-:W-:Y:S02]  /*2c70*/  ISETP.GT.AND P1, PT, R12, 0x5, PT ;  /* 0x000000050c00780c */ /* 0x010fe40003f24270 */
[----:B-----5:R-:W-:Y:S02]  /*2c80*/  ISETP.GT.AND P2, PT, R14, 0x5, PT ;  /* 0x000000050e00780c */ /* 0x020fe40003f44270 */
[----:B------:R-:W-:Y:S02]  /*2c90*/  IADD3 R12, P5, P6, R2, R3, R13 ;  /* 0x00000003020c7210 */ /* 0x000fe40007ebe00d */
[----:B------:R-:W-:Y:S02]  /*2ca0*/  SEL R3, RZ, 0x1, !P1 ;  /* 0x00000001ff037807 */ /* 0x000fe40004800000 */
[----:B------:R-:W-:-:S02]  /*2cb0*/  SEL R2, RZ, 0x1, !P2 ;  /* 0x00000001ff027807 */ /* 0x000fc40005000000 */
[----:B------:R-:W-:Y:S02]  /*2cc0*/  ISETP.GT.AND P3, PT, R16, 0x5, PT ;  /* 0x000000051000780c */ /* 0x000fe40003f64270 */
[----:B------:R-:W-:Y:S02]  /*2cd0*/  ISETP.GT.AND P4, PT, R18, 0x5, PT ;  /* 0x000000051200780c */ /* 0x000fe40003f84270 */
[----:B0-----:R-:W-:Y:S02]  /*2ce0*/  IADD3 R11, P1, P2, R2, R12, R3 ;  /* 0x0000000c020b7210 */ /* 0x001fe40007a3e003 */
[----:B------:R-:W-:Y:S02]  /*2cf0*/  SEL R3, RZ, 0x1, !P3 ;  /* 0x00000001ff037807 */ /* 0x000fe40005800000 */
[----:B------:R-:W-:Y:S02]  /*2d00*/  SEL R2, RZ, 0x1, !P4 ;  /* 0x00000001ff027807 */ /* 0x000fe40006000000 */
        /* <DEDUP_REMOVED lines=10> */
.L_x_369:
[----:B------:R-:W-:Y:S05]  /*2db0*/  BSYNC.RECONVERGENT B2 ;  /* 0x0000000000027941 */ /* 0x000fea0003800200 */
.L_x_368:
[----:B------:R-:W-:Y:S05]  /*2dc0*/  @!P0 BRA `(.L_x_363) ;  /* 0x0000000000c08947 */ /* 0x000fea0003800000 */
[----:B------:R-:W-:Y:S01]  /*2dd0*/  ISETP.GE.U32.AND P1, PT, R23, 0x4, PT ;  /* 0x000000041700780c */ /* 0x000fe20003f26070 */
[----:B------:R-:W-:Y:S01]  /*2de0*/  BSSY.RECONVERGENT B2, `(.L_x_370) ;  /* 0x000001d000027945 */ /* 0x000fe20003800200 */
[----:B------:R-:W-:-:S11]  /*2df0*/  LOP3.LUT P0, RZ, R8, 0x3, RZ, 0xc0, !PT ;  /* 0x0000000308ff7812 */ /* 0x000fd6000780c0ff */
[----:B------:R-:W-:Y:S05]  /*2e00*/  @!P1 BRA `(.L_x_371) ;  /* 0x0000000000689947 */ /* 0x000fea0003800000 */
[----:B------:R-:W0:Y:S01]  /*2e10*/  LDC.64 R10, c[0x0][0x380] ;  /* 0x0000e000ff0a7b82 */ /* 0x000e220000000a00 */
[----:B------:R-:W-:-:S04]  /*2e20*/  IMAD.IADD R9, R6, 0x1, R9 ;  /* 0x0000000106097824 */ /* 0x000fc800078e0209 */
        /* <DEDUP_REMOVED lines=24> */
.L_x_371:
[----:B------:R-:W-:Y:S05]  /*2fb0*/  BSYNC.RECONVERGENT B2 ;  /* 0x0000000000027941 */ /* 0x000fea0003800200 */
.L_x_370:
[----:B------:R-:W-:Y:S05]  /*2fc0*/  @!P0 BRA `(.L_x_363) ;  /* 0x0000000000408947 */ /* 0x000fea0003800000 */
[----:B------:R-:W0:Y:S01]  /*2fd0*/  LDC.64 R8, c[0x0][0x380] ;  /* 0x0000e000ff087b82 */ /* 0x000e220000000a00 */
[----:B------:R-:W-:Y:S01]  /*2fe0*/  LOP3.LUT R2, R4, 0xffff, RZ, 0xc0, !PT ;  /* 0x0000ffff04027812 */ /* 0x000fe200078ec0ff */
[----:B------:R-:W-:-:S03]  /*2ff0*/  IMAD.IADD R11, R6, 0x1, R7 ;  /* 0x00000001060b7824 */ /* 0x000fc600078e0207 */
[----:B------:R-:W-:-:S04]  /*3000*/  LEA.HI R2, R2, 0x1, RZ, 0x17 ;  /* 0x0000000102027811 */ /* 0x000fc800078fb8ff */
[----:B------:R-:W-:-:S05]  /*3010*/  LOP3.LUT R2, R2, 0x3, RZ, 0xc0, !PT ;  /* 0x0000000302027812 */ /* 0x000fca00078ec0ff */
[----:B------:R-:W-:-:S07]  /*3020*/  IMAD.MOV R2, RZ, RZ, -R2 ;  /* 0x000000ffff027224 */ /* 0x000fce00078e0a02 */
.L_x_372:
        /* <DEDUP_REMOVED lines=10> */
.L_x_363:
[----:B-1----:R-:W-:Y:S05]  /*30d0*/  BSYNC.RECONVERGENT B1 ;  /* 0x0000000000017941 */ /* 0x002fea0003800200 */
.L_x_360:
[----:B0-----:R-:W0:Y:S01]  /*30e0*/  S2R R8, SR_LANEID ;  /* 0x0000000000087919 */ /* 0x001e220000000000 */
        /* <DEDUP_REMOVED lines=10> */
[----:B------:R-:W1:Y:S01]  /*3190*/  SHFL.DOWN PT, R4, R11, 0x2, 0x1f ;  /* 0x08401f000b047f89 */ /* 0x000e6200000e0000 */
[----:B0-----:R-:W-:-:S04]  /*31a0*/  SEL R2, R2, RZ, !P1 ;  /* 0x000000ff02027207 */ /* 0x001fc80004800000 */
[----:B------:R-:W-:Y:S02]  /*31b0*/  IADD3 R7, P0, PT, R2, R9, RZ ;  /* 0x0000000902077210 */ /* 0x000fe40007f1e0ff */
[----:B-1----:R-:W-:Y:S02]  /*31c0*/  SEL R4, R4, RZ, !P1 ;  /* 0x000000ff04047207 */ /* 0x002fe40004800000 */
[----:B------:R-:W-:Y:S01]  /*31d0*/  ISETP.GT.AND P1, PT, R8, 0x1b, PT ;  /* 0x0000001b0800780c */ /* 0x000fe20003f24270 */
[----:B------:R-:W0:Y:S02]  /*31e0*/  SHFL.DOWN PT, R2, R7, 0x4, 0x1f ;  /* 0x08801f0007027f89 */ /* 0x000e2400000e0000 */
[----:B------:R-:W-:Y:S02]  /*31f0*/  IMAD.X R4, R4, 0x1, R11, P0 ;  /* 0x0000000104047824 */ /* 0x000fe400000e060b */
[----:B------:R-:W1:Y:S03]  /*3200*/  @!P2 S2R R11, SR_CgaCtaId ;  /* 0x00000000000ba919 */ /* 0x000e660000008800 */
[----:B------:R-:W2:Y:S01]  /*3210*/  SHFL.DOWN PT, R3, R4, 0x4, 0x1f ;  /* 0x08801f0004037f89 */ /* 0x000ea200000e0000 */
[----:B0-----:R-:W-:-:S04]  /*3220*/  SEL R2, R2, RZ, !P1 ;  /* 0x000000ff02027207 */ /* 0x001fc80004800000 */
[----:B------:R-:W-:Y:S02]  /*3230*/  IADD3 R9, P0, PT, R2, R7, RZ ;  /* 0x0000000702097210 */ /* 0x000fe40007f1e0ff */
[----:B--2---:R-:W-:-:S03]  /*3240*/  SEL R3, R3, RZ, !P1 ;  /* 0x000000ff03037207 */ /* 0x004fc60004800000 */
[----:B------:R-:W0:Y:S01]  /*3250*/  SHFL.DOWN PT, R2, R9, 0x8, 0x1f ;  /* 0x09001f0009027f89 */ /* 0x000e2200000e0000 */
[----:B------:R-:W-:Y:S01]  /*3260*/  ISETP.GT.AND P1, PT, R8, 0x17, PT ;  /* 0x000000170800780c */ /* 0x000fe20003f24270 */
[----:B------:R-:W-:-:S05]  /*3270*/  IMAD.X R6, R3, 0x1, R4, P0 ;  /* 0x0000000103067824 */ /* 0x000fca00000e0604 */
[----:B------:R-:W2:Y:S01]  /*3280*/  SHFL.DOWN PT, R3, R6, 0x8, 0x1f ;  /* 0x09001f0006037f89 */ /* 0x000ea200000e0000 */
[----:B0-----:R-:W-:-:S04]  /*3290*/  SEL R2, R2, RZ, !P1 ;  /* 0x000000ff02027207 */ /* 0x001fc80004800000 */
[----:B------:R-:W-:Y:S02]  /*32a0*/  IADD3 R7, P0, PT, R2, R9, RZ ;  /* 0x0000000902077210 */ /* 0x000fe40007f1e0ff */
[----:B--2---:R-:W-:-:S03]  /*32b0*/  SEL R3, R3, RZ, !P1 ;  /* 0x000000ff03037207 */ /* 0x004fc60004800000 */
[----:B------:R-:W0:Y:S01]  /*32c0*/  SHFL.DOWN PT, R2, R7, 0x10, 0x1f ;  /* 0x0a001f0007027f89 */ /* 0x000e2200000e0000 */
[----:B------:R-:W-:Y:S02]  /*32d0*/  ISETP.GT.AND P1, PT, R8, 0xf, PT ;  /* 0x0000000f0800780c */ /* 0x000fe40003f24270 */
[----:B------:R-:W-:Y:S01]  /*32e0*/  @!P2 MOV R8, 0x400 ;  /* 0x000004000008a802 */ /* 0x000fe20000000f00 */
[----:B------:R-:W-:Y:S01]  /*32f0*/  IMAD.X R4, R3, 0x1, R6, P0 ;  /* 0x0000000103047824 */ /* 0x000fe200000e0606 */
[----:B------:R-:W-:Y:S02]  /*3300*/  @!P2 SHF.R.U32.HI R6, RZ, 0x2, R5 ;  /* 0x00000002ff06a819 */ /* 0x000fe40000011605 */
[----:B-1----:R-:W-:Y:S02]  /*3310*/  @!P2 LEA R11, R11, R8, 0x18 ;  /* 0x000000080b0ba211 */ /* 0x002fe400078ec0ff */
        /* <DEDUP_REMOVED lines=11> */
[----:B------:R-:W0:Y:S01]  /*33d0*/  S2UR UR5, SR_CgaCtaId ;  /* 0x00000000000579c3 */ /* 0x000e220000008800 */
[----:B------:R-:W-:Y:S02]  /*33e0*/  UMOV UR4, 0x400 ;  /* 0x0000040000047882 */ /* 0x000fe40000000000 */
[----:B0-----:R-:W-:-:S09]  /*33f0*/  ULEA UR4, UR5, UR4, 0x18 ;  /* 0x0000000405047291 */ /* 0x001fd2000f8ec0ff */
[----:B------:R-:W-:Y:S04]  /*3400*/  LDS.64 R8, [UR4+0x18] ;  /* 0x00001804ff087984 */ /* 0x000fe80008000a00 */
[----:B------:R-:W2:Y:S04]  /*3410*/  LDS.128 R24, [UR4+0x20] ;  /* 0x00002004ff187984 */ /* 0x000ea80008000c00 */
[----:B------:R-:W0:Y:S04]  /*3420*/  LDS.128 R4, [UR4+0x30] ;  /* 0x00003004ff047984 */ /* 0x000e280008000c00 */
[----:B------:R-:W1:Y:S04]  /*3430*/  LDS.128 R20, [UR4+0x40] ;  /* 0x00004004ff147984 */ /* 0x000e680008000c00 */
[----:B------:R-:W3:Y:S04]  /*3440*/  LDS.128 R16, [UR4+0x50] ;  /* 0x00005004ff107984 */ /* 0x000ee80008000c00 */
[----:B------:R-:W4:Y:S01]  /*3450*/  LDS.128 R12, [UR4+0x60] ;  /* 0x00006004ff0c7984 */ /* 0x000f220008000c00 */
[----:B--2---:R-:W-:-:S04]  /*3460*/  IADD3 R11, P1, P2, R24, R8, R2 ;  /* 0x00000008180b7210 */ /* 0x004fc80007a3e002 */
[----:B------:R-:W-:Y:S02]  /*3470*/  IADD3.X R25, PT, PT, R25, R9, R3, P1, P2 ;  /* 0x0000000919197210 */ /* 0x000fe40000fe4403 */
[----:B0-----:R-:W-:Y:S02]  /*3480*/  IADD3 R3, P1, P2, R4, R11, R26 ;  /* 0x0000000b04037210 */ /* 0x001fe40007a3e01a */
[----:B------:R-:W0:Y:S02]  /*3490*/  LDS.128 R8, [UR4+0x70] ;  /* 0x00007004ff087984 */ /* 0x000e240008000c00 */
[----:B------:R-:W-:Y:S02]  /*34a0*/  IADD3.X R5, PT, PT, R5, R25, R27, P1, P2 ;  /* 0x0000001905057210 */ /* 0x000fe40000fe441b */
[----:B------:R-:W2:Y:S01]  /*34b0*/  LDS.128 R24, [UR4+0x80] ;  /* 0x00008004ff187984 */ /* 0x000ea20008000c00 */
[----:B-1----:R-:W-:-:S04]  /*34c0*/  IADD3 R3, P1, P2, R20, R3, R6 ;  /* 0x0000000314037210 */ /* 0x002fc80007a3e006 */
[----:B---3--:R-:W-:Y:S02]  /*34d0*/  IADD3 R3, P3, P4, R16, R3, R22 ;  /* 0x0000000310037210 */ /* 0x008fe40007c7e016 */
[----:B------:R-:W-:Y:S02]  /*34e0*/  IADD3.X R7, PT, PT, R21, R5, R7, P1, P2 ;  /* 0x0000000515077210 */ /* 0x000fe40000fe4407 */
[----:B----4-:R-:W-:Y:S02]  /*34f0*/  IADD3 R3, P1, P2, R12, R3, R18 ;  /* 0x000000030c037210 */ /* 0x010fe40007a3e012 */
[----:B------:R-:W-:-:S04]  /*3500*/  IADD3.X R17, PT, PT, R17, R7, R23, P3, P4 ;  /* 0x0000000711117210 */ /* 0x000fc80001fe8417 */
[----:B------:R-:W-:Y:S02]  /*3510*/  IADD3.X R13, PT, PT, R13, R17, R19, P1, P2 ;  /* 0x000000110d0d7210 */ /* 0x000fe40000fe4413 */
[----:B0-----:R-:W-:-:S04]  /*3520*/  IADD3 R3, P3, P4, R8, R3, R14 ;  /* 0x0000000308037210 */ /* 0x001fc80007c7e00e */
[----:B--2---:R-:W-:Y:S02]  /*3530*/  IADD3 R3, P1, P2, R24, R3, R10 ;  /* 0x0000000318037210 */ /* 0x004fe40007a3e00a */
[----:B------:R-:W-:Y:S02]  /*3540*/  IADD3.X R9, PT, PT, R9, R13, R15, P3, P4 ;  /* 0x0000000d09097210 */ /* 0x000fe40001fe840f */
[----:B------:R-:W-:Y:S02]  /*3550*/  IADD3 R2, P3, PT, R3, R26, RZ ;  /* 0x0000001a03027210 */ /* 0x000fe40007f7e0ff */
[----:B------:R-:W-:-:S05]  /*3560*/  IADD3.X R3, PT, PT, R25, R9, R11, P1, P2 ;  /* 0x0000000919037210 */ /* 0x000fca0000fe440b */
[----:B------:R-:W-:-:S07]  /*3570*/  IMAD.X R3, R3, 0x1, R27, P3 ;  /* 0x0000000103037824 */ /* 0x000fce00018e061b */
.L_x_359:
[----:B------:R-:W-:Y:S05]  /*3580*/  BSYNC.RECONVERGENT B0 ;  /* 0x0000000000007941 */ /* 0x000fea0003800200 */
.L_x_343:
[----:B------:R-:W-:Y:S05]  /*3590*/  @P0 EXIT ;  /* 0x000000000000094d */ /* 0x000fea0003800000 */
[----:B------:R-:W3:Y:S02]  /*35a0*/  LDC.64 R4, c[0x0][0x390] ;  /* 0x0000e400ff047b82 */ /* 0x000ee40000000a00 */
[----:B---3--:R-:W-:-:S05]  /*35b0*/  IMAD.WIDE.U32 R4, R0, 0x8, R4 ;  /* 0x0000000800047825 */ /* 0x008fca00078e0004 */
[----:B------:R-:W-:Y:S01]  /*35c0*/  STG.E.64 desc[UR6][R4.64], R2 ;  /* 0x0000000204007986 */ /* 0x000fe2000c101b06 */
[----:B------:R-:W-:Y:S05]  /*35d0*/  EXIT ;  /* 0x000000000000794d */ /* 0x000fea0003800000 */
.L_x_373:
        /* <DEDUP_REMOVED lines=10> */
.L_x_914:


//--------------------- .text._ZN3cub18CUB_300001_SM_10006detail6reduce28DeviceReduceSingleTileKernelINS2_10policy_hubIljN4cuda3std3__44plusIlEEE10Policy1000EN6thrust24THRUST_300001_SM_1000_NS18transform_iteratorI6count5NSD_6detail15normal_iteratorINSD_10device_ptrIiEEEEllEEPljS9_llNS7_10__identityEEEvT0_T1_T2_T3_T4_T6_ --------------------------
	.section	.text._ZN3cub18CUB_300001_SM_10006detail6reduce28DeviceReduceSingleTileKernelINS2_10policy_hubIljN4cuda3std3__44plusIlEEE10Policy1000EN6thrust24THRUST_300001_SM_1000_NS18transform_iteratorI6count5NSD_6detail15normal_iteratorINSD_10device_ptrIiEEEEllEEPljS9_llNS7_10__identityEEEvT0_T1_T2_T3_T4_T6_,"ax",@progbits
	.align	128
        .global         _ZN3cub18CUB_300001_SM_10006detail6reduce28DeviceReduceSingleTileKernelINS2_10policy_hubIljN4cuda3std3__44plusIlEEE10Policy1000EN6thrust24THRUST_300001_SM_1000_NS18transform_iteratorI6count5NSD_6detail15normal_iteratorINSD_10device_ptrIiEEEEllEEPljS9_llNS7_10__identityEEEvT0_T1_T2_T3_T4_T6_
        .type           _ZN3cub18CUB_300001_SM_10006detail6reduce28DeviceReduceSingleTileKernelINS2_10policy_hubIljN4cuda3std3__44plusIlEEE10Policy1000EN6thrust24THRUST_300001_SM_1000_NS18transform_iteratorI6count5NSD_6detail15normal_iteratorINSD_10device_ptrIiEEEEllEEPljS9_llNS7_10__identityEEEvT0_T1_T2_T3_T4_T6_,@function
        .size           _ZN3cub18CUB_300001_SM_10006detail6reduce28DeviceReduceSingleTileKernelINS2_10policy_hubIljN4cuda3std3__44plusIlEEE10Policy1000EN6thrust24THRUST_300001_SM_1000_NS18transform_iteratorI6count5NSD_6detail15normal_iteratorINSD_10device_ptrIiEEEEllEEPljS9_llNS7_10__identityEEEvT0_T1_T2_T3_T4_T6_,(.L_x_915 - _ZN3cub18CUB_300001_SM_10006detail6reduce28DeviceReduceSingleTileKernelINS2_10policy_hubIljN4cuda3std3__44plusIlEEE10Policy1000EN6thrust24THRUST_300001_SM_1000_NS18transform_iteratorI6count5NSD_6detail15normal_iteratorINSD_10device_ptrIiEEEEllEEPljS9_llNS7_10__identityEEEvT0_T1_T2_T3_T4_T6_)
        .other          _ZN3cub18CUB_300001_SM_10006detail6reduce28DeviceReduceSingleTileKernelINS2_10policy_hubIljN4cuda3std3__44plusIlEEE10Policy1000EN6thrust24THRUST_300001_SM_1000_NS18transform_iteratorI6count5NSD_6detail15normal_iteratorINSD_10device_ptrIiEEEEllEEPljS9_llNS7_10__identityEEEvT0_T1_T2_T3_T4_T6_,@"STO_CUDA_ENTRY STV_DEFAULT"
_ZN3cub18CUB_300001_SM_10006detail6reduce28DeviceReduceSingleTileKernelINS2_10policy_hubIljN4cuda3std3__44plusIlEEE10Policy1000EN6thrust24THRUST_300001_SM_1000_NS18transform_iteratorI6count5NSD_6detail15normal_iteratorINSD_10device_ptrIiEEEEllEEPljS9_llNS7_10__identityEEEvT0_T1_T2_T3_T4_T6_:
.text._ZN3cub18CUB_300001_SM_10006detail6reduce28DeviceReduceSingleTileKernelINS2_10policy_hubIljN4cuda3std3__44plusIlEEE10Policy1000EN6thrust24THRUST_300001_SM_1000_NS18transform_iteratorI6count5NSD_6detail15normal_iteratorINSD_10device_ptrIiEEEEllEEPljS9_llNS7_10__identityEEEvT0_T1_T2_T3_T4_T6_:
        /* <DEDUP_REMOVED lines=13> */
.L_x_374:
[----:B------:R-:W-:Y:S01]  /*00d0*/  ISETP.GT.U32.AND P0, PT, R32, 0xdff, PT ;  /* 0x00000dff2000780c */ /* 0x000fe20003f04070 */
[----:B------:R-:W-:-:S12]  /*00e0*/  BSSY.RECONVERGENT B0, `(.L_x_375) ;  /* 0x0000301000007945 */ /* 0x000fd80003800200 */
[----:B------:R-:W-:Y:S05]  /*00f0*/  @P0 BRA `(.L_x_376) ;  /* 0x0000001800240947 */ /* 0x000fea0003800000 */
[----:B------:R-:W0:Y:S01]  /*0100*/  S2R R5, SR_TID.X ;  /* 0x0000000000057919 */ /* 0x000e220000002100 */
[----:B------:R-:W-:Y:S01]  /*0110*/  BSSY.RECONVERGENT B1, `(.L_x_377) ;  /* 0x000000d000017945 */ /* 0x000fe20003800200 */
[----:B------:R-:W-:Y:S02]  /*0120*/  IMAD.MOV.U32 R0, RZ, RZ, RZ ;  /* 0x000000ffff007224 */ /* 0x000fe400078e00ff */
[----:B------:R-:W-:Y:S01]  /*0130*/  IMAD.MOV.U32 R2, RZ, RZ, RZ ;  /* 0x000000ffff027224 */ /* 0x000fe200078e00ff */
        /* <DEDUP_REMOVED lines=10> */
.L_x_378:
[----:B------:R-:W-:Y:S05]  /*01e0*/  BSYNC.RECONVERGENT B1 ;  /* 0x0000000000017941 */ /* 0x000fea0003800200 */
.L_x_377:
        /* <DEDUP_REMOVED lines=17> */
.L_x_383:
        /* <DEDUP_REMOVED lines=70> */
.L_x_382:
[----:B------:R-:W-:Y:S05]  /*0760*/  BSYNC.RECONVERGENT B2 ;  /* 0x0000000000027941 */ /* 0x000fea0003800200 */
.L_x_381:
[----:B------:R-:W-:Y:S05]  /*0770*/  @!P0 BRA `(.L_x_380) ;  /* 0x0000000400448947 */ /* 0x000fea0003800000 */
[----:B------:R-:W-:Y:S01]  /*0780*/  ISETP.GE.U32.AND P1, PT, R24, 0x8, PT ;  /* 0x000000081800780c */ /* 0x000fe20003f26070 */
[----:B------:R-:W-:Y:S01]  /*0790*/  BSSY.RECONVERGENT B2, `(.L_x_384) ;  /* 0x0000027000027945 */ /* 0x000fe20003800200 */
[----:B------:R-:W-:-:S04]  /*07a0*/  LOP3.LUT R16, R4, 0x7, RZ, 0xc0, !PT ;  /* 0x0000000704107812 */ /* 0x000fc800078ec0ff */
[----:B------:R-:W-:-:S07]  /*07b0*/  ISETP.NE.AND P0, PT, R16, RZ, PT ;  /* 0x000000ff1000720c */ /* 0x000fce0003f05270 */
[----:B------:R-:W-:Y:S06]  /*07c0*/  @!P1 BRA `(.L_x_385) ;  /* 0x00000000008c9947 */ /* 0x000fec0003800000 */
        /* <DEDUP_REMOVED lines=22> */
[----:B0-----:R-:W-:Y:S02]  /*0930*/  IADD3 R6, P1, P2, R0, R8, R9 ;  /* 0x0000000800067210 */ /* 0x001fe40007a3e009 */
[----:B------:R-:W-:-:S02]  /*0940*/  SEL R7, RZ, 0x1, !P3 ;  /* 0x00000001ff077807 */ /* 0x000fc40005800000 */
        /* <DEDUP_REMOVED lines=11> */
.L_x_385:
[----:B------:R-:W-:Y:S05]  /*0a00*/  BSYNC.RECONVERGENT B2 ;  /* 0x0000000000027941 */ /* 0x000fea0003800200 */
.L_x_384:
        /* <DEDUP_REMOVED lines=25> */
.L_x_387:
[----:B------:R-:W-:Y:S05]  /*0ba0*/  BSYNC.RECONVERGENT B2 ;  /* 0x0000000000027941 */ /* 0x000fea0003800200 */
.L_x_386:
[----:B------:R-:W-:Y:S05]  /*0bb0*/  @!P0 BRA `(.L_x_380) ;  /* 0x0000000000348947 */ /* 0x000fea0003800000 */
[----:B------:R-:W0:Y:S02]  /*0bc0*/  LDC.64 R6, c[0x0][0x380] ;  /* 0x0000e000ff067b82 */ /* 0x000e240000000a00 */
[----:B0-----:R-:W-:-:S04]  /*0bd0*/  IMAD.WIDE.U32 R6, R3, 0x4, R6 ;  /* 0x0000000403067825 */ /* 0x001fc800078e0006 */
[----:B------:R-:W-:-:S07]  /*0be0*/  IMAD.MOV R3, RZ, RZ, -R4 ;  /* 0x000000ffff037224 */ /* 0x000fce00078e0a04 */
.L_x_388:
        /* <DEDUP_REMOVED lines=10> */
.L_x_380:
[----:B------:R-:W-:Y:S05]  /*0c90*/  BSYNC.RECONVERGENT B1 ;  /* 0x0000000000017941 */ /* 0x000fea0003800200 */
.L_x_379:
        /* <DEDUP_REMOVED lines=77> */
.L_x_389:
        /* <DEDUP_REMOVED lines=26> */
[----:B------:R-:W-:Y:S01]  /*1310*/  VIADD R4, R3, 0x8 ;  /* 0x0000000803047836 */ /* 0x000fe20000000000 */
[----:B------:R-:W1:Y:S02]  /*1320*/  @!P2 S2R R11, SR_CgaCtaId ;  /* 0x00000000000ba919 */ /* 0x000e640000008800 */
        /* <DEDUP_REMOVED lines=12> */
[----:B------:R-:W-:Y:S02]  /*13f0*/  IMAD.X R7, R2, 0x1, R10, P1 ;  /* 0x0000000102077824 */ /* 0x000fe400008e060a */
[----:B------:R-:W-:Y:S01]  /*1400*/  VIADD R2, R3, 0x10 ;  /* 0x0000001003027836 */ /* 0x000fe20000000000 */
[----:B------:R-:W-:Y:S02]  /*1410*/  @!P2 SHF.R.U32.HI R3, RZ, 0x2, R5 ;  /* 0x00000002ff03a819 */ /* 0x000fe40000011605 */
[----:B------:R-:W2:Y:S02]  /*1420*/  SHFL.DOWN PT, R4, R7, 0x10, R9 ;  /* 0x0a00000007047989 */ /* 0x000ea400000e0009 */
[----:B------:R-:W-:Y:S02]  /*1430*/  ISETP.GT.AND P0, PT, R2, R9, PT ;  /* 0x000000090200720c */ /* 0x000fe40003f04270 */
[----:B------:R-:W-:-:S04]  /*1440*/  @!P2 MOV R2, 0x400 ;  /* 0x000004000002a802 */ /* 0x000fc80000000f00 */
[----:B-1----:R-:W-:Y:S02]  /*1450*/  @!P2 LEA R11, R11, R2, 0x18 ;  /* 0x000000020b0ba211 */ /* 0x002fe400078ec0ff */
[----:B0-----:R-:W-:-:S04]  /*1460*/  SEL R0, R0, RZ, !P0 ;  /* 0x000000ff00007207 */ /* 0x001fc80004000000 */
[----:B------:R-:W-:Y:S02]  /*1470*/  IADD3 R2, P1, PT, R0, R6, RZ ;  /* 0x0000000600027210 */ /* 0x000fe40007f3e0ff */
[----:B------:R-:W-:Y:S02]  /*1480*/  @!P2 LOP3.LUT R0, R3, 0xf8, RZ, 0xc0, !PT ;  /* 0x000000f80300a812 */ /* 0x000fe400078ec0ff */
[----:B--2---:R-:W-:Y:S02]  /*1490*/  SEL R4, R4, RZ, !P0 ;  /* 0x000000ff04047207 */ /* 0x004fe40004000000 */
[----:B------:R-:W-:Y:S01]  /*14a0*/  ISETP.NE.AND P0, PT, R5, RZ, PT ;  /* 0x000000ff0500720c */ /* 0x000fe20003f05270 */
[----:B------:R-:W-:Y:S02]  /*14b0*/  @!P2 IMAD.IADD R11, R0, 0x1, R11 ;  /* 0x00000001000ba824 */ /* 0x000fe400078e020b */
        /* <DEDUP_REMOVED lines=9> */
[----:B------:R-:W-:Y:S01]  /*1550*/  ISETP.GT.U32.AND P6, PT, R32, 0x1a0, PT ;  /* 0x000001a02000780c */ /* 0x000fe20003fc4070 */
[----:B-1----:R-:W-:-:S09]  /*1560*/  ULEA UR4, UR5, UR4, 0x18 ;  /* 0x0000000405047291 */ /* 0x002fd2000f8ec0ff */
[----:B------:R-:W1:Y:S04]  /*1570*/  LDS.64 R24, [UR4+0x18] ;  /* 0x00001804ff187984 */ /* 0x000e680008000a00 */
[----:B------:R-:W2:Y:S04]  /*1580*/  LDS.128 R4, [UR4+0x20] ;  /* 0x00002004ff047984 */ /* 0x000ea80008000c00 */
[----:B0-----:R-:W0:Y:S04]  /*1590*/  LDS.128 R8, [UR4+0x30] ;  /* 0x00003004ff087984 */ /* 0x001e280008000c00 */
[----:B------:R-:W3:Y:S04]  /*15a0*/  LDS.128 R12, [UR4+0x40] ;  /* 0x00004004ff0c7984 */ /* 0x000ee80008000c00 */
[----:B------:R-:W4:Y:S04]  /*15b0*/  LDS.128 R16, [UR4+0x50] ;  /* 0x00005004ff107984 */ /* 0x000f280008000c00 */
[----:B------:R-:W5:Y:S01]  /*15c0*/  LDS.128 R20, [UR4+0x60] ;  /* 0x00006004ff147984 */ /* 0x000f620008000c00 */
[----:B-1----:R-:W-:-:S02]  /*15d0*/  SEL R28, R24, RZ, P1 ;  /* 0x000000ff181c7207 */ /* 0x002fc40000800000 */
[----:B------:R-:W-:Y:S02]  /*15e0*/  SEL R0, R25, RZ, P1 ;  /* 0x000000ff19007207 */ /* 0x000fe40000800000 */
[----:B--2---:R-:W-:Y:S01]  /*15f0*/  SEL R33, R4, RZ, P2 ;  /* 0x000000ff04217207 */ /* 0x004fe20001000000 */
[----:B------:R-:W1:Y:S01]  /*1600*/  LDS.128 R24, [UR4+0x70] ;  /* 0x00007004ff187984 */ /* 0x000e620008000c00 */
[----:B------:R-:W-:Y:S02]  /*1610*/  SEL R4, R5, RZ, P2 ;  /* 0x000000ff05047207 */ /* 0x000fe40001000000 */
[----:B------:R-:W-:Y:S02]  /*1620*/  IADD3 R33, P3, P4, R33, R28, R2 ;  /* 0x0000001c21217210 */ /* 0x000fe40007c7e002 */
[----:B------:R-:W2:Y:S01]  /*1630*/  LDS.128 R28, [UR4+0x80] ;  /* 0x00008004ff1c7984 */ /* 0x000ea20008000c00 */
[C---:B------:R-:W-:Y:S02]  /*1640*/  ISETP.GT.U32.AND P1, PT, R32.reuse, 0x60, PT ;  /* 0x000000602000780c */ /* 0x040fe40003f24070 */
[----:B------:R-:W-:-:S02]  /*1650*/  ISETP.GT.U32.AND P2, PT, R32, 0x80, PT ;  /* 0x000000802000780c */ /* 0x000fc40003f44070 */
[----:B------:R-:W-:Y:S02]  /*1660*/  SEL R5, R6, RZ, P1 ;  /* 0x000000ff06057207 */ /* 0x000fe40000800000 */
[----:B0-----:R-:W-:Y:S02]  /*1670*/  SEL R2, R8, RZ, P2 ;  /* 0x000000ff08027207 */ /* 0x001fe40001000000 */
[----:B------:R-:W-:Y:S02]  /*1680*/  IADD3.X R0, PT, PT, R4, R0, R3, P3, P4 ;  /* 0x0000000004007210 */ /* 0x000fe40001fe8403 */
[----:B------:R-:W-:Y:S02]  /*1690*/  SEL R7, R7, RZ, P1 ;  /* 0x000000ff07077207 */ /* 0x000fe40000800000 */
[----:B------:R-:W-:Y:S02]  /*16a0*/  SEL R4, R9, RZ, P2 ;  /* 0x000000ff09047207 */ /* 0x000fe40001000000 */
[----:B------:R-:W-:-:S02]  /*16b0*/  IADD3 R2, P3, P4, R2, R33, R5 ;  /* 0x0000002102027210 */ /* 0x000fc40007c7e005 */
[C---:B------:R-:W-:Y:S02]  /*16c0*/  ISETP.GT.U32.AND P1, PT, R32.reuse, 0xa0, PT ;  /* 0x000000a02000780c */ /* 0x040fe40003f24070 */
[----:B------:R-:W-:Y:S02]  /*16d0*/  ISETP.GT.U32.AND P2, PT, R32, 0xc0, PT ;  /* 0x000000c02000780c */ /* 0x000fe40003f44070 */
[----:B------:R-:W-:Y:S02]  /*16e0*/  IADD3.X R4, PT, PT, R4, R0, R7, P3, P4 ;  /* 0x0000000004047210 */ /* 0x000fe40001fe8407 */
[----:B------:R-:W-:Y:S02]  /*16f0*/  SEL R3, R10, RZ, P1 ;  /* 0x000000ff0a037207 */ /* 0x000fe40000800000 */
[----:B---3--:R-:W-:Y:S02]  /*1700*/  SEL R0, R12, RZ, P2 ;  /* 0x000000ff0c007207 */ /* 0x008fe40001000000 */
[----:B------:R-:W-:-:S02]  /*1710*/  SEL R10, R11, RZ, P1 ;  /* 0x000000ff0b0a7207 */ /* 0x000fc40000800000 */
[----:B------:R-:W-:Y:S02]  /*1720*/  ISETP.GT.U32.AND P1, PT, R32, 0xe0, PT ;  /* 0x000000e02000780c */ /* 0x000fe40003f24070 */
[----:B------:R-:W-:Y:S02]  /*1730*/  SEL R5, R13, RZ, P2 ;  /* 0x000000ff0d057207 */ /* 0x000fe40001000000 */
[----:B------:R-:W-:Y:S02]  /*1740*/  IADD3 R0, P3, P4, R0, R2, R3 ;  /* 0x0000000200007210 */ /* 0x000fe40007c7e003 */
[----:B------:R-:W-:Y:S02]  /*1750*/  ISETP.GT.U32.AND P2, PT, R32, 0x100, PT ;  /* 0x000001002000780c */ /* 0x000fe40003f44070 */
[----:B------:R-:W-:Y:S02]  /*1760*/  SEL R3, R14, RZ, P1 ;  /* 0x000000ff0e037207 */ /* 0x000fe40000800000 */
[----:B------:R-:W-:-:S02]  /*1770*/  SEL R15, R15, RZ, P1 ;  /* 0x000000ff0f0f7207 */ /* 0x000fc40000800000 */
[----:B------:R-:W-:Y:S02]  /*1780*/  ISETP.GT.U32.AND P1, PT, R32, 0x120, PT ;  /* 0x000001202000780c */ /* 0x000fe40003f24070 */
[----:B------:R-:W-:Y:S02]  /*1790*/  IADD3.X R5, PT, PT, R5, R4, R10, P3, P4 ;  /* 0x0000000405057210 */ /* 0x000fe40001fe840a */
[----:B----4-:R-:W-:Y:S02]  /*17a0*/  SEL R2, R16, RZ, P2 ;  /* 0x000000ff10027207 */ /* 0x010fe40001000000 */
[----:B------:R-:W-:Y:S02]  /*17b0*/  SEL R4, R17, RZ, P2 ;  /* 0x000000ff11047207 */ /* 0x000fe40001000000 */
[----:B------:R-:W-:Y:S02]  /*17c0*/  ISETP.GT.U32.AND P2, PT, R32, 0x140, PT ;  /* 0x000001402000780c */ /* 0x000fe40003f44070 */
[----:B------:R-:W-:-:S02]  /*17d0*/  SEL R7, R18, RZ, P1 ;  /* 0x000000ff12077207 */ /* 0x000fc40000800000 */
[----:B------:R-:W-:Y:S02]  /*17e0*/  SEL R18, R19, RZ, P1 ;  /* 0x000000ff13127207 */ /* 0x000fe40000800000 */
[----:B------:R-:W-:Y:S02]  /*17f0*/  IADD3 R2, P3, P4, R2, R0, R3 ;  /* 0x0000000002027210 */ /* 0x000fe40007c7e003 */
[----:B------:R-:W-:Y:S02]  /*1800*/  ISETP.GT.U32.AND P1, PT, R32, 0x160, PT ;  /* 0x000001602000780c */ /* 0x000fe40003f24070 */
[----:B-----5:R-:W-:Y:S02]  /*1810*/  SEL R0, R20, RZ, P2 ;  /* 0x000000ff14007207 */ /* 0x020fe40001000000 */
[----:B------:R-:W-:Y:S02]  /*1820*/  IADD3.X R4, PT, PT, R4, R5, R15, P3, P4 ;  /* 0x0000000504047210 */ /* 0x000fe40001fe840f */
[----:B------:R-:W-:-:S02]  /*1830*/  SEL R3, R22, RZ, P1 ;  /* 0x000000ff16037207 */ /* 0x000fc40000800000 */
[----:B------:R-:W-:Y:S02]  /*1840*/  SEL R23, R23, RZ, P1 ;  /* 0x000000ff17177207 */ /* 0x000fe40000800000 */
[----:B------:R-:W-:Y:S02]  /*1850*/  SEL R5, R21, RZ, P2 ;  /* 0x000000ff15057207 */ /* 0x000fe40001000000 */
[----:B------:R-:W-:Y:S02]  /*1860*/  IADD3 R0, P1, P3, R0, R2, R7 ;  /* 0x0000000200007210 */ /* 0x000fe40007b3e007 */
[----:B-1----:R-:W-:Y:S02]  /*1870*/  SEL R2, R24, RZ, P5 ;  /* 0x000000ff18027207 */ /* 0x002fe40002800000 */
[----:B------:R-:W-:Y:S02]  /*1880*/  ISETP.GT.U32.AND P2, PT, R32, 0x1c0, PT ;  /* 0x000001c02000780c */ /* 0x000fe40003f44070 */
[----:B------:R-:W-:-:S02]  /*1890*/  IADD3.X R5, PT, PT, R5, R4, R18, P1, P3 ;  /* 0x0000000405057210 */ /* 0x000fc40000fe6412 */
[----:B------:R-:W-:Y:S02]  /*18a0*/  IADD3 R2, P3, P4, R2, R0, R3 ;  /* 0x0000000002027210 */ /* 0x000fe40007c7e003 */
[----:B------:R-:W-:Y:S02]  /*18b0*/  SEL R0, R26, RZ, P6 ;  /* 0x000000ff1a007207 */ /* 0x000fe40003000000 */
[----:B--2---:R-:W-:Y:S02]  /*18c0*/  SEL R3, R28, RZ, P2 ;  /* 0x000000ff1c037207 */ /* 0x004fe40001000000 */
[----:B------:R-:W-:Y:S02]  /*18d0*/  ISETP.GT.U32.AND P1, PT, R32, 0x1e0, PT ;  /* 0x000001e02000780c */ /* 0x000fe40003f24070 */
        /* <DEDUP_REMOVED lines=11> */
.L_x_376:
        /* <DEDUP_REMOVED lines=10> */
[----:B------:R-:W-:Y:S01]  /*1a30*/  IMAD.MOV.U32 R17, RZ, RZ, 0xe00 ;  /* 0x00000e00ff117424 */ /* 0x000fe200078e00ff */
[----:B--2---:R-:W-:-:S02]  /*1a40*/  ISETP.GT.AND P0, PT, R10, 0x5, PT ;  /* 0x000000050a00780c */ /* 0x004fc40003f04270 */
[----:B---3--:R-:W-:Y:S02]  /*1a50*/  ISETP.GT.AND P1, PT, R4, 0x5, PT ;  /* 0x000000050400780c */ /* 0x008fe40003f24270 */
[----:B----4-:R-:W-:Y:S02]  /*1a60*/  ISETP.GT.AND P2, PT, R5, 0x5, PT ;  /* 0x000000050500780c */ /* 0x010fe40003f44270 */
[----:B------:R-:W-:Y:S02]  /*1a70*/  SEL R5, RZ, 0x1, !P0 ;  /* 0x00000001ff057807 */ /* 0x000fe40004000000 */
[----:B------:R-:W-:Y:S02]  /*1a80*/  SEL R4, RZ, 0x1, !P1 ;  /* 0x00000001ff047807 */ /* 0x000fe40004800000 */
[----:B------:R-:W-:Y:S02]  /*1a90*/  SEL R25, RZ, 0x1, !P2 ;  /* 0x00000001ff197807 */ /* 0x000fe40005000000 */
[----:B-----5:R-:W-:Y:S01]  /*1aa0*/  ISETP.GT.AND P2, PT, R6, 0x5, PT ;  /* 0x000000050600780c */ /* 0x020fe20003f44270 */
[----:B------:R-:W-:Y:S01]  /*1ab0*/  VIADD R6, R32, 0xfffff200 ;  /* 0xfffff20020067836 */ /* 0x000fe20000000000 */
[----:B------:R-:W-:-:S02]  /*1ac0*/  IADD3 R25, P0, P1, R25, R4, R5 ;  /* 0x0000000419197210 */ /* 0x000fc4000791e005 */
[----:B------:R-:W-:Y:S02]  /*1ad0*/  ISETP.GT.AND P3, PT, R7, 0x5, PT ;  /* 0x000000050700780c */ /* 0x000fe40003f64270 */
[----:B------:R-:W-:Y:S02]  /*1ae0*/  IADD3.X R27, PT, PT, RZ, RZ, RZ, P0, P1 ;  /* 0x000000ffff1b7210 */ /* 0x000fe400007e24ff */
[----:B------:R-:W-:Y:S02]  /*1af0*/  ISETP.GE.U32.AND P0, PT, R6, 0xe00, PT ;  /* 0x00000e000600780c */ /* 0x000fe40003f06070 */
[----:B------:R-:W-:Y:S02]  /*1b00*/  SEL R5, RZ, 0x1, !P2 ;  /* 0x00000001ff057807 */ /* 0x000fe40005000000 */
[----:B------:R-:W-:Y:S02]  /*1b10*/  SEL R4, RZ, 0x1, !P3 ;  /* 0x00000001ff047807 */ /* 0x000fe40005800000 */
[----:B------:R-:W-:-:S02]  /*1b20*/  ISETP.GT.AND P4, PT, R8, 0x5, PT ;  /* 0x000000050800780c */ /* 0x000fc40003f84270 */
[----:B------:R-:W-:Y:S02]  /*1b30*/  ISETP.GT.AND P5, PT, R9, 0x5, PT ;  /* 0x000000050900780c */ /* 0x000fe40003fa4270 */
[----:B------:R-:W-:Y:S02]  /*1b40*/  IADD3 R25, P2, P3, R4, R25, R5 ;  /* 0x0000001904197210 */ /* 0x000fe40007b5e005 */
[----:B------:R-:W-:Y:S02]  /*1b50*/  SEL R5, RZ, 0x1, !P4 ;  /* 0x00000001ff057807 */ /* 0x000fe40006000000 */
[----:B------:R-:W-:Y:S02]  /*1b60*/  SEL R4, RZ, 0x1, !P5 ;  /* 0x00000001ff047807 */ /* 0x000fe40006800000 */
[----:B------:R-:W-:Y:S02]  /*1b70*/  IADD3.X R27, PT, PT, RZ, R27, RZ, P2, P3 ;  /* 0x0000001bff1b7210 */ /* 0x000fe400017e64ff */
[----:B------:R-:W-:-:S04]  /*1b80*/  IADD3 R25, P1, P4, R4, R25, R5 ;  /* 0x0000001904197210 */ /* 0x000fc80007c3e005 */
[----:B------:R-:W-:Y:S01]  /*1b90*/  IADD3.X R27, PT, PT, RZ, R27, RZ, P1, P4 ;  /* 0x0000001bff1b7210 */ /* 0x000fe20000fe84ff */
[----:B------:R-:W-:Y:S08]  /*1ba0*/  @!P0 BRA `(.L_x_391) ;  /* 0x0000000000988947 */ /* 0x000ff00003800000 */
[----:B------:R-:W0:Y:S01]  /*1bb0*/  LDC R32, c[0x0][0x398] ;  /* 0x0000e600ff207b82 */ /* 0x000e220000000800 */
[----:B------:R-:W-:-:S07]  /*1bc0*/  IMAD.MOV.U32 R17, RZ, RZ, 0xe00 ;  /* 0x00000e00ff117424 */ /* 0x000fce00078e00ff */
.L_x_393:
[----:B------:R-:W-:-:S05]  /*1bd0*/  IMAD.WIDE.U32 R4, R17, 0x4, R2 ;  /* 0x0000000411047825 */ /* 0x000fca00078e0002 */
        /* <DEDUP_REMOVED lines=19> */
[----:B-1----:R-:W-:-:S02]  /*1d10*/  SEL R5, RZ, 0x1, !P4 ;  /* 0x00000001ff057807 */ /* 0x002fc40006000000 */
[----:B------:R-:W-:Y:S02]  /*1d20*/  SEL R4, RZ, 0x1, !P5 ;  /* 0x00000001ff047807 */ /* 0x000fe40006800000 */
[----:B------:R-:W-:Y:S02]  /*1d30*/  IADD3.X R27, PT, PT, RZ, R27, RZ, P0, P1 ;  /* 0x0000001bff1b7210 */ /* 0x000fe400007e24ff */
[----:B------:R-:W-:Y:S01]  /*1d40*/  IADD3 R25, P5, P4, R4, R25, R5 ;  /* 0x0000001904197210 */ /* 0x000fe20007cbe005 */
[----:B0-----:R-:W-:Y:S01]  /*1d50*/  IMAD.IADD R5, R32, 0x1, -R17 ;  /* 0x0000000120057824 */ /* 0x001fe200078e0a11 */
[----:B------:R-:W-:Y:S02]  /*1d60*/  ISETP.GT.AND P6, PT, R12, 0x5, PT ;  /* 0x000000050c00780c */ /* 0x000fe40003fc4270 */
[----:B------:R-:W-:Y:S02]  /*1d70*/  IADD3.X R27, PT, PT, RZ, R27, RZ, P2, P3 ;  /* 0x0000001bff1b7210 */ /* 0x000fe400017e64ff */
[----:B------:R-:W-:-:S02]  /*1d80*/  ISETP.GE.U32.AND P0, PT, R5, 0xe00, PT ;  /* 0x00000e000500780c */ /* 0x000fc40003f06070 */
[----:B------:R-:W-:Y:S02]  /*1d90*/  SEL R4, RZ, 0x1, !P6 ;  /* 0x00000001ff047807 */ /* 0x000fe40007000000 */
[----:B------:R-:W-:Y:S02]  /*1da0*/  IADD3.X R27, PT, PT, RZ, R27, RZ, P5, P4 ;  /* 0x0000001bff1b7210 */ /* 0x000fe40002fe84ff */
[----:B------:R-:W-:-:S05]  /*1db0*/  IADD3 R25, P1, PT, R25, R4, RZ ;  /* 0x0000000419197210 */ /* 0x000fca0007f3e0ff */
[----:B------:R-:W-:Y:S02]  /*1dc0*/  IMAD.X R27, RZ, RZ, R27, P1 ;  /* 0x000000ffff1b7224 */ /* 0x000fe400008e061b */
[----:B------:R-:W-:Y:S06]  /*1dd0*/  @!P0 BRA `(.L_x_392) ;  /* 0x0000000c009c8947 */ /* 0x000fec0003800000 */
[----:B------:R-:W-:-:S05]  /*1de0*/  VIADD R17, R17, 0xe00 ;  /* 0x00000e0011117836 */ /* 0x000fca0000000000 */
[----:B------:R-:W-:-:S13]  /*1df0*/  ISETP.GT.U32.AND P0, PT, R17, R6, PT ;  /* 0x000000061100720c */ /* 0x000fda0003f04070 */
[----:B------:R-:W-:Y:S05]  /*1e00*/  @!P0 BRA `(.L_x_393) ;  /* 0xfffffffc00708947 */ /* 0x000fea000383ffff */
.L_x_391:
[----:B------:R-:W-:Y:S01]  /*1e10*/  IMAD.IADD R3, R32, 0x1, -R17 ;  /* 0x0000000120037824 */ /* 0x000fe200078e0a11 */
[----:B------:R-:W-:Y:S04]  /*1e20*/  BSSY.RECONVERGENT B1, `(.L_x_392) ;  /* 0x00000e2000017945 */ /* 0x000fe80003800200 */
[----:B------:R-:W-:-:S04]  /*1e30*/  ISETP.GE.AND P0, PT, R0, R3, PT ;  /* 0x000000030000720c */ /* 0x000fc80003f06270 */
[----:B------:R-:W-:-:S13]  /*1e40*/  ISETP.GE.U32.OR P0, PT, R17, R32, P0 ;  /* 0x000000201100720c */ /* 0x000fda0000706470 */
[----:B------:R-:W-:Y:S05]  /*1e50*/  @P0 BRA `(.L_x_394) ;  /* 0x0000000c00780947 */ /* 0x000fea0003800000 */
[----:B------:R-:W-:Y:S01]  /*1e60*/  LOP3.LUT R2, RZ, R0, RZ, 0x33, !PT ;  /* 0x00000000ff027212 */ /* 0x000fe200078e33ff */
[----:B------:R-:W-:Y:S01]  /*1e70*/  BSSY.RECONVERGENT B2, `(.L_x_395) ;  /* 0x0000073000027945 */ /* 0x000fe20003800200 */
[----:B------:R-:W-:Y:S02]  /*1e80*/  IMAD.MOV.U32 R20, RZ, RZ, R0 ;  /* 0x000000ffff147224 */ /* 0x000fe400078e0000 */
[----:B------:R-:W-:-:S04]  /*1e90*/  IADD3 R2, PT, PT, -R17, R32, R2 ;  /* 0x0000002011027210 */ /* 0x000fc80007ffe102 */
[C---:B------:R-:W-:Y:S02]  /*1ea0*/  ISETP.GE.U32.AND P0, PT, R2.reuse, 0x1e00, PT ;  /* 0x00001e000200780c */ /* 0x040fe40003f06070 */
[----:B------:R-:W-:-:S04]  /*1eb0*/  LEA.HI R19, R2, 0x1, RZ, 0x17 ;  /* 0x0000000102137811 */ /* 0x000fc800078fb8ff */
[----:B------:R-:W-:-:S07]  /*1ec0*/  LOP3.LUT R32, R19, 0xf, RZ, 0xc0, !PT ;  /* 0x0000000f13207812 */ /* 0x000fce00078ec0ff */
[----:B------:R-:W-:Y:S05]  /*1ed0*/  @!P0 BRA `(.L_x_396) ;  /* 0x0000000400b08947 */ /* 0x000fea0003800000 */
[----:B------:R-:W0:Y:S01]  /*1ee0*/  LDC.64 R2, c[0x0][0x380] ;  /* 0x0000e000ff027b82 */ /* 0x000e220000000a00 */
[----:B------:R-:W-:Y:S01]  /*1ef0*/  LOP3.LUT R16, R19, 0xfffff0, RZ, 0xc0, !PT ;  /* 0x00fffff013107812 */ /* 0x000fe200078ec0ff */
[----:B------:R-:W-:Y:S01]  /*1f00*/  BSSY.RECONVERGENT B3, `(.L_x_397) ;  /* 0x0000068000037945 */ /* 0x000fe20003800200 */
[C---:B------:R-:W-:Y:S01]  /*1f10*/  LOP3.LUT R20, R0.reuse, 0x1000, RZ, 0xfc, !PT ;  /* 0x0000100000147812 */ /* 0x040fe200078efcff */
[----:B------:R-:W-:Y:S02]  /*1f20*/  IMAD.IADD R21, R0, 0x1, R17 ;  /* 0x0000000100157824 */ /* 0x000fe400078e0211 */
[----:B------:R-:W-:-:S07]  /*1f30*/  IMAD.MOV R16, RZ, RZ, -R16 ;  /* 0x000000ffff107224 */ /* 0x000fce00078e0a10 */
.L_x_398:
[C---:B------:R-:W-:Y:S02]  /*1f40*/  VIADD R13, R21.reuse, 0x200 ;  /* 0x00000200150d7836 */ /* 0x040fe40000000000 */
[----:B0-----:R-:W-:-:S04]  /*1f50*/  IMAD.WIDE.U32 R8, R21, 0x4, R2 ;  /* 0x0000000415087825 */ /* 0x001fc800078e0002 */
[----:B------:R-:W-:Y:S01]  /*1f60*/  IMAD.WIDE.U32 R12, R13, 0x4, R2 ;  /* 0x000000040d0c7825 */ /* 0x000fe200078e0002 */
[----:B------:R0:W2:Y:S03]  /*1f70*/  LDG.E R24, desc[UR6][R8.64] ;  /* 0x0000000608187981 */ /* 0x0000a6000c1e1900 */
[C---:B------:R-:W-:Y:S01]  /*1f80*/  VIADD R15, R21.reuse, 0x400 ;  /* 0x00000400150f7836 */ /* 0x040fe20000000000 */
[----:B------:R1:W3:Y:S01]  /*1f90*/  LDG.E R23, desc[UR6][R12.64] ;  /* 0x000000060c177981 */ /* 0x0002e2000c1e1900 */
[C---:B------:R-:W-:Y:S02]  /*1fa0*/  VIADD R31, R21.reuse, 0x600 ;  /* 0x00000600151f7836 */ /* 0x040fe40000000000 */
[C---:B------:R-:W-:Y:S02]  /*1fb0*/  VIADD R5, R21.reuse, 0xa00 ;  /* 0x00000a0015057836 */ /* 0x040fe40000000000 */
[----:B0-----:R-:W-:-:S02]  /*1fc0*/  VIADD R9, R21, 0xe00 ;  /* 0x00000e0015097836 */ /* 0x001fc40000000000 */
[----:B------:R-:W-:-:S04]  /*1fd0*/  IMAD.WIDE.U32 R14, R15, 0x4, R2 ;  /* 0x000000040f0e7825 */ /* 0x000fc800078e0002 */
[--C-:B------:R-:W-:Y:S01]  /*1fe0*/  IMAD.WIDE.U32 R30, R31, 0x4, R2.reuse ;  /* 0x000000041f1e7825 */ /* 0x100fe200078e0002 */
[----:B------:R0:W4:Y:S03]  /*1ff0*/  LDG.E R26, desc[UR6][R14.64] ;  /* 0x000000060e1a7981 */ /* 0x000126000c1e1900 */
[----:B------:R-:W-:Y:S01]  /*2000*/  VIADD R7, R21, 0x800 ;  /* 0x0000080015077836 */ /* 0x000fe20000000000 */
[----:B------:R5:W4:Y:S01]  /*2010*/  LDG.E R22, desc[UR6][R30.64] ;  /* 0x000000061e167981 */ /* 0x000b22000c1e1900 */
[----:B------:R-:W-:-:S04]  /*2020*/  IMAD.WIDE.U32 R4, R5, 0x4, R2 ;  /* 0x0000000405047825 */ /* 0x000fc800078e0002 */
[--C-:B-1----:R-:W-:Y:S01]  /*2030*/  IMAD.WIDE.U32 R12, R9, 0x4, R2.reuse ;  /* 0x00000004090c7825 */ /* 0x102fe200078e0002 */
[----:B------:R1:W4:Y:S03]  /*2040*/  LDG.E R28, desc[UR6][R4.64] ;  /* 0x00000006041c7981 */ /* 0x000326000c1e1900 */
[C---:B------:R-:W-:Y:S01]  /*2050*/  VIADD R9, R21.reuse, 0x1000 ;  /* 0x0000100015097836 */ /* 0x040fe20000000000 */
[----:B------:R-:W4:Y:S01]  /*2060*/  LDG.E R33, desc[UR6][R12.64] ;  /* 0x000000060c217981 */ /* 0x000f22000c1e1900 */
[----:B------:R-:W-:Y:S02]  /*2070*/  VIADD R11, R21, 0xc00 ;  /* 0x00000c00150b7836 */ /* 0x000fe40000000000 */
[----:B------:R-:W-:-:S04]  /*2080*/  IMAD.WIDE.U32 R6, R7, 0x4, R2 ;  /* 0x0000000407067825 */ /* 0x000fc800078e0002 */
[--C-:B0-----:R-:W-:Y:S01]  /*2090*/  IMAD.WIDE.U32 R14, R9, 0x4, R2.reuse ;  /* 0x00000004090e7825 */ /* 0x101fe200078e0002 */
[----:B------:R0:W4:Y:S03]  /*20a0*/  LDG.E R18, desc[UR6][R6.64] ;  /* 0x0000000606127981 */ /* 0x000126000c1e1900 */
[----:B------:R-:W-:Y:S01]  /*20b0*/  IMAD.WIDE.U32 R10, R11, 0x4, R2 ;  /* 0x000000040b0a7825 */ /* 0x000fe200078e0002 */
[----:B------:R-:W4:Y:S03]  /*20c0*/  LDG.E R34, desc[UR6][R14.64] ;  /* 0x000000060e227981 */ /* 0x000f26000c1e1900 */
[C---:B------:R-:W-:Y:S01]  /*20d0*/  VIADD R9, R21.reuse, 0x1200 ;  /* 0x0000120015097836 */ /* 0x040fe20000000000 */
[----:B------:R0:W4:Y:S01]  /*20e0*/  LDG.E R29, desc[UR6][R10.64] ;  /* 0x000000060a1d7981 */ /* 0x000122000c1e1900 */
[----:B-----5:R-:W-:-:S02]  /*20f0*/  VIADD R31, R21, 0x1400 ;  /* 0x00001400151f7836 */ /* 0x020fc40000000000 */
[----:B------:R-:W-:Y:S02]  /*2100*/  VIADD R35, R21, 0x1600 ;  /* 0x0000160015237836 */ /* 0x000fe40000000000 */
[----:B-1----:R-:W-:-:S04]  /*2110*/  IMAD.WIDE.U32 R4, R9, 0x4, R2 ;  /* 0x0000000409047825 */ /* 0x002fc800078e0002 */
[----:B------:R-:W-:Y:S02]  /*2120*/  VIADD R37, R21, 0x1800 ;  /* 0x0000180015257836 */ /* 0x000fe40000000000 */
[--C-:B0-----:R-:W-:Y:S01]  /*2130*/  IMAD.WIDE.U32 R6, R31, 0x4, R2.reuse ;  /* 0x000000041f067825 */ /* 0x101fe200078e0002 */
[----:B------:R0:W5:Y:S03]  /*2140*/  LDG.E R4, desc[UR6][R4.64] ;  /* 0x0000000604047981 */ /* 0x000166000c1e1900 */
[----:B------:R-:W-:Y:S02]  /*2150*/  IMAD.WIDE.U32 R8, R35, 0x4, R2 ;  /* 0x0000000423087825 */ /* 0x000fe400078e0002 */
[----:B------:R1:W5:Y:S02]  /*2160*/  LDG.E R6, desc[UR6][R6.64] ;  /* 0x0000000606067981 */ /* 0x000364000c1e1900 */
[----:B------:R-:W-:-:S02]  /*2170*/  VIADD R31, R21, 0x1a00 ;  /* 0x00001a00151f7836 */ /* 0x000fc40000000000 */
[--C-:B------:R-:W-:Y:S01]  /*2180*/  IMAD.WIDE.U32 R10, R37, 0x4, R2.reuse ;  /* 0x00000004250a7825 */ /* 0x100fe200078e0002 */
[----:B------:R1:W5:Y:S03]  /*2190*/  LDG.E R8, desc[UR6][R8.64] ;  /* 0x0000000608087981 */ /* 0x000366000c1e1900 */
[--C-:B------:R-:W-:Y:S02]  /*21a0*/  IMAD.WIDE.U32 R30, R31, 0x4, R2.reuse ;  /* 0x000000041f1e7825 */ /* 0x100fe400078e0002 */
[----:B------:R-:W5:Y:S02]  /*21b0*/  LDG.E R10, desc[UR6][R10.64] ;  /* 0x000000060a0a7981 */ /* 0x000f64000c1e1900 */
[----:B------:R-:W-:Y:S02]  /*21c0*/  VIADD R13, R21, 0x1c00 ;  /* 0x00001c00150d7836 */ /* 0x000fe40000000000 */
[----:B------:R-:W5:Y:S02]  /*21d0*/  LDG.E R30, desc[UR6][R30.64] ;  /* 0x000000061e1e7981 */ /* 0x000f64000c1e1900 */
[----:B------:R-:W-:-:S04]  /*21e0*/  IMAD.WIDE.U32 R12, R13, 0x4, R2 ;  /* 0x000000040d0c7825 */ /* 0x000fc800078e0002 */
[----:B------:R-:W-:Y:S02]  /*21f0*/  VIADD R15, R21, 0x1e00 ;  /* 0x00001e00150f7836 */ /* 0x000fe40000000000 */
[----:B------:R-:W5:Y:S02]  /*2200*/  LDG.E R12, desc[UR6][R12.64] ;  /* 0x000000060c0c7981 */ /* 0x000f64000c1e1900 */
[----:B------:R-:W-:-:S06]  /*2210*/  IMAD.WIDE.U32 R14, R15, 0x4, R2 ;  /* 0x000000040f0e7825 */ /* 0x000fcc00078e0002 */
[----:B------:R-:W5:Y:S01]  /*2220*/  LDG.E R14, desc[UR6][R14.64] ;  /* 0x000000060e0e7981 */ /* 0x000f62000c1e1900 */
[----:B------:R-:W-:Y:S02]  /*2230*/  VIADD R16, R16, 0x10 ;  /* 0x0000001010107836 */ /* 0x000fe40000000000 */
[----:B------:R-:W-:Y:S02]  /*2240*/  VIADD R20, R20, 0x2000 ;  /* 0x0000200014147836 */ /* 0x000fe40000000000 */
[----:B------:R-:W-:Y:S01]  /*2250*/  VIADD R21, R21, 0x2000 ;  /* 0x0000200015157836 */ /* 0x000fe20000000000 */
[----:B--2---:R-:W-:Y:S02]  /*2260*/  ISETP.GT.AND P0, PT, R24, 0x5, PT ;  /* 0x000000051800780c */ /* 0x004fe40003f04270 */
[----:B---3--:R-:W-:Y:S02]  /*2270*/  ISETP.GT.AND P1, PT, R23, 0x5, PT ;  /* 0x000000051700780c */ /* 0x008fe40003f24270 */
[----:B0-----:R-:W-:-:S02]  /*2280*/  SEL R5, RZ, 0x1, !P0 ;  /* 0x00000001ff057807 */ /* 0x001fc40004000000 */
[----:B------:R-:W-:-:S04]  /*2290*/  SEL R24, RZ, 0x1, !P1 ;  /* 0x00000001ff187807 */ /* 0x000fc80004800000 */
[----:B------:R-:W-:Y:S02]  /*22a0*/  IADD3 R25, P3, P2, R24, R25, R5 ;  /* 0x0000001918197210 */ /* 0x000fe40007a7e005 */
[----:B----4-:R-:W-:Y:S02]  /*22b0*/  ISETP.GT.AND P0, PT, R26, 0x5, PT ;  /* 0x000000051a00780c */ /* 0x010fe40003f04270 */
[----:B------:R-:W-:Y:S02]  /*22c0*/  ISETP.GT.AND P1, PT, R22, 0x5, PT ;  /* 0x000000051600780c */ /* 0x000fe40003f24270 */
[----:B------:R-:W-:Y:S02]  /*22d0*/  SEL R22, RZ, 0x1, !P0 ;  /* 0x00000001ff167807 */ /* 0x000fe40004000000 */
[----:B------:R-:W-:Y:S02]  /*22e0*/  ISETP.GT.AND P5, PT, R28, 0x5, PT ;  /* 0x000000051c00780c */ /* 0x000fe40003fa4270 */
[----:B-1----:R-:W-:-:S02]  /*22f0*/  SEL R7, RZ, 0x1, !P1 ;  /* 0x00000001ff077807 */ /* 0x002fc40004800000 */
[----:B------:R-:W-:Y:S02]  /*2300*/  SEL R5, RZ, 0x1, !P5 ;  /* 0x00000001ff057807 */ /* 0x000fe40006800000 */
[----:B------:R-:W-:Y:S02]  /*2310*/  ISETP.GT.AND P5, PT, R33, 0x5, PT ;  /* 0x000000052100780c */ /* 0x000fe40003fa4270 */
[----:B------:R-:W-:Y:S02]  /*2320*/  IADD3 R7, P4, P6, R7, R25, R22 ;  /* 0x0000001907077210 */ /* 0x000fe40007e9e016 */
[----:B------:R-:W-:Y:S02]  /*2330*/  ISETP.GT.AND P1, PT, R18, 0x5, PT ;  /* 0x000000051200780c */ /* 0x000fe40003f24270 */
[----:B------:R-:W-:Y:S02]  /*2340*/  IADD3.X R27, PT, PT, RZ, R27, RZ, P3, P2 ;  /* 0x0000001bff1b7210 */ /* 0x000fe40001fe44ff */
[----:B------:R-:W-:-:S02]  /*2350*/  SEL R22, RZ, 0x1, !P1 ;  /* 0x00000001ff167807 */ /* 0x000fc40004800000 */
[----:B------:R-:W-:Y:S02]  /*2360*/  SEL R9, RZ, 0x1, !P5 ;  /* 0x00000001ff097807 */ /* 0x000fe40006800000 */
[----:B------:R-:W-:Y:S02]  /*2370*/  ISETP.GT.AND P0, PT, R29, 0x5, PT ;  /* 0x000000051d00780c */ /* 0x000fe40003f04270 */
[----:B------:R-:W-:Y:S02]  /*2380*/  ISETP.GT.AND P5, PT, R34, 0x5, PT ;  /* 0x000000052200780c */ /* 0x000fe40003fa4270 */
[----:B------:R-:W-:Y:S02]  /*2390*/  SEL R18, RZ, 0x1, !P0 ;  /* 0x00000001ff127807 */ /* 0x000fe40004000000 */
[----:B------:R-:W-:Y:S02]  /*23a0*/  IADD3.X R27, PT, PT, RZ, R27, RZ, P4, P6 ;  /* 0x0000001bff1b7210 */ /* 0x000fe400027ec4ff */
[----:B------:R-:W-:-:S02]  /*23b0*/  IADD3 R5, P1, P0, R5, R7, R22 ;  /* 0x0000000705057210 */ /* 0x000fc4000783e016 */
[----:B-----5:R-:W-:Y:S02]  /*23c0*/  ISETP.GT.AND P6, PT, R4, 0x5, PT ;  /* 0x000000050400780c */ /* 0x020fe40003fc4270 */
[----:B------:R-:W-:Y:S02]  /*23d0*/  SEL R4, RZ, 0x1, !P5 ;  /* 0x00000001ff047807 */ /* 0x000fe40006800000 */
[----:B------:R-:W-:Y:S02]  /*23e0*/  IADD3 R9, P3, P2, R9, R5, R18 ;  /* 0x0000000509097210 */ /* 0x000fe40007a7e012 */
[----:B------:R-:W-:Y:S02]  /*23f0*/  ISETP.GT.AND P4, PT, R6, 0x5, PT ;  /* 0x000000050600780c */ /* 0x000fe40003f84270 */
[----:B------:R-:W-:Y:S02]  /*2400*/  SEL R7, RZ, 0x1, !P6 ;  /* 0x00000001ff077807 */ /* 0x000fe40007000000 */
[----:B------:R-:W-:-:S02]  /*2410*/  ISETP.GT.AND P5, PT, R8, 0x5, PT ;  /* 0x000000050800780c */ /* 0x000fc40003fa4270 */
[----:B------:R-:W-:Y:S02]  /*2420*/  SEL R5, RZ, 0x1, !P4 ;  /* 0x00000001ff057807 */ /* 0x000fe40006000000 */
[----:B------:R-:W-:Y:S02]  /*2430*/  SEL R6, RZ, 0x1, !P5 ;  /* 0x00000001ff067807 */ /* 0x000fe40006800000 */
[----:B------:R-:W-:Y:S02]  /*2440*/  ISETP.GT.AND P6, PT, R10, 0x5, PT ;  /* 0x000000050a00780c */ /* 0x000fe40003fc4270 */
[----:B------:R-:W-:Y:S02]  /*2450*/  IADD3 R7, P4, P5, R7, R9, R4 ;  /* 0x0000000907077210 */ /* 0x000fe40007d9e004 */
[----:B------:R-:W-:Y:S02]  /*2460*/  IADD3.X R27, PT, PT, RZ, R27, RZ, P1, P0 ;  /* 0x0000001bff1b7210 */ /* 0x000fe40000fe04ff */
[----:B------:R-:W-:-:S02]  /*2470*/  ISETP.GT.AND P0, PT, R30, 0x5, PT ;  /* 0x000000051e00780c */ /* 0x000fc40003f04270 */
[----:B------:R-:W-:Y:S02]  /*2480*/  SEL R4, RZ, 0x1, !P6 ;  /* 0x00000001ff047807 */ /* 0x000fe40007000000 */
[----:B------:R-:W-:Y:S02]  /*2490*/  IADD3 R6, P1, P6, R6, R7, R5 ;  /* 0x0000000706067210 */ /* 0x000fe40007e3e005 */
[----:B------:R-:W-:Y:S02]  /*24a0*/  IADD3.X R27, PT, PT, RZ, R27, RZ, P3, P2 ;  /* 0x0000001bff1b7210 */ /* 0x000fe40001fe44ff */
[----:B------:R-:W-:Y:S02]  /*24b0*/  SEL R5, RZ, 0x1, !P0 ;  /* 0x00000001ff057807 */ /* 0x000fe40004000000 */
[----:B------:R-:W-:Y:S02]  /*24c0*/  ISETP.GT.AND P0, PT, R12, 0x5, PT ;  /* 0x000000050c00780c */ /* 0x000fe40003f04270 */
[----:B------:R-:W-:-:S02]  /*24d0*/  IADD3.X R27, PT, PT, RZ, R27, RZ, P4, P5 ;  /* 0x0000001bff1b7210 */ /* 0x000fc400027ea4ff */
[----:B------:R-:W-:Y:S02]  /*24e0*/  IADD3 R5, P3, P4, R5, R6, R4 ;  /* 0x0000000605057210 */ /* 0x000fe40007c7e004 */
[----:B------:R-:W-:Y:S02]  /*24f0*/  SEL R4, RZ, 0x1, !P0 ;  /* 0x00000001ff047807 */ /* 0x000fe40004000000 */
[----:B------:R-:W-:Y:S02]  /*2500*/  ISETP.NE.AND P0, PT, R16, RZ, PT ;  /* 0x000000ff1000720c */ /* 0x000fe40003f05270 */
[----:B------:R-:W-:Y:S02]  /*2510*/  ISETP.GT.AND P2, PT, R14, 0x5, PT ;  /* 0x000000050e00780c */ /* 0x000fe40003f44270 */
[----:B------:R-:W-:Y:S02]  /*2520*/  IADD3.X R27, PT, PT, RZ, R27, RZ, P1, P6 ;  /* 0x0000001bff1b7210 */ /* 0x000fe40000fec4ff */
[----:B------:R-:W-:-:S02]  /*2530*/  SEL R25, RZ, 0x1, !P2 ;  /* 0x00000001ff197807 */ /* 0x000fc40005000000 */
[----:B------:R-:W-:Y:S02]  /*2540*/  IADD3.X R27, PT, PT, RZ, R27, RZ, P3, P4 ;  /* 0x0000001bff1b7210 */ /* 0x000fe40001fe84ff */
[----:B------:R-:W-:-:S04]  /*2550*/  IADD3 R25, P1, P2, R25, R5, R4 ;  /* 0x0000000519197210 */ /* 0x000fc80007a3e004 */
[----:B------:R-:W-:Y:S01]  /*2560*/  IADD3.X R27, PT, PT, RZ, R27, RZ, P1, P2 ;  /* 0x0000001bff1b7210 */ /* 0x000fe20000fe44ff */
[----:B------:R-:W-:Y:S08]  /*2570*/  @P0 BRA `(.L_x_398) ;  /* 0xfffffff800700947 */ /* 0x000ff0000383ffff */
[----:B------:R-:W-:Y:S05]  /*2580*/  BSYNC.RECONVERGENT B3 ;  /* 0x0000000000037941 */ /* 0x000fea0003800200 */
.L_x_397:
[----:B------:R-:W-:-:S07]  /*2590*/  VIADD R20, R20, 0xfffff000 ;  /* 0xfffff00014147836 */ /* 0x000fce0000000000 */
.L_x_396:
[----:B------:R-:W-:Y:S05]  /*25a0*/  BSYNC.RECONVERGENT B2 ;  /* 0x0000000000027941 */ /* 0x000fea0003800200 */
.L_x_395:
        /* <DEDUP_REMOVED lines=14> */
[----:B0-----:R-:W-:-:S04]  /*2690*/  IMAD.WIDE.U32 R4, R21, 0x4, R2 ;  /* 0x0000000415047825 */ /* 0x001fc800078e0002 */
[--C-:B------:R-:W-:Y:S02]  /*26a0*/  IMAD.WIDE.U32 R6, R7, 0x4, R2.reuse ;  /* 0x0000000407067825 */ /* 0x100fe400078e0002 */
[----:B------:R-:W2:Y:S02]  /*26b0*/  LDG.E R4, desc[UR6][R4.64] ;  /* 0x0000000604047981 */ /* 0x000ea4000c1e1900 */
[--C-:B------:R-:W-:Y:S02]  /*26c0*/  IMAD.WIDE.U32 R8, R9, 0x4, R2.reuse ;  /* 0x0000000409087825 */ /* 0x100fe400078e0002 */
[----:B------:R0:W3:Y:S02]  /*26d0*/  LDG.E R16, desc[UR6][R6.64] ;  /* 0x0000000606107981 */ /* 0x0000e4000c1e1900 */
[--C-:B------:R-:W-:Y:S02]  /*26e0*/  IMAD.WIDE.U32 R10, R11, 0x4, R2.reuse ;  /* 0x000000040b0a7825 */ /* 0x100fe400078e0002 */
[----:B------:R-:W4:Y:S02]  /*26f0*/  LDG.E R8, desc[UR6][R8.64] ;  /* 0x0000000608087981 */ /* 0x000f24000c1e1900 */
[----:B------:R-:W-:-:S02]  /*2700*/  IMAD.WIDE.U32 R12, R13, 0x4, R2 ;  /* 0x000000040d0c7825 */ /* 0x000fc400078e0002 */
[----:B------:R-:W5:Y:S02]  /*2710*/  LDG.E R10, desc[UR6][R10.64] ;  /* 0x000000060a0a7981 */ /* 0x000f64000c1e1900 */
[--C-:B------:R-:W-:Y:S02]  /*2720*/  IMAD.WIDE.U32 R14, R15, 0x4, R2.reuse ;  /* 0x000000040f0e7825 */ /* 0x100fe400078e0002 */
[----:B------:R-:W5:Y:S02]  /*2730*/  LDG.E R12, desc[UR6][R12.64] ;  /* 0x000000060c0c7981 */ /* 0x000f64000c1e1900 */
[C---:B------:R-:W-:Y:S02]  /*2740*/  VIADD R23, R21.reuse, 0xc00 ;  /* 0x00000c0015177836 */ /* 0x040fe40000000000 */
[----:B------:R-:W-:Y:S01]  /*2750*/  VIADD R21, R21, 0xe00 ;  /* 0x00000e0015157836 */ /* 0x000fe20000000000 */
[----:B------:R-:W5:Y:S01]  /*2760*/  LDG.E R14, desc[UR6][R14.64] ;  /* 0x000000060e0e7981 */ /* 0x000f62000c1e1900 */
[----:B0-----:R-:W-:-:S04]  /*2770*/  IMAD.WIDE.U32 R6, R23, 0x4, R2 ;  /* 0x0000000417067825 */ /* 0x001fc800078e0002 */
[----:B------:R-:W-:Y:S02]  /*2780*/  IMAD.WIDE.U32 R2, R21, 0x4, R2 ;  /* 0x0000000415027825 */ /* 0x000fe400078e0002 */
[----:B------:R-:W5:Y:S04]  /*2790*/  LDG.E R6, desc[UR6][R6.64] ;  /* 0x0000000606067981 */ /* 0x000f68000c1e1900 */
[----:B------:R0:W5:Y:S01]  /*27a0*/  LDG.E R2, desc[UR6][R2.64] ;  /* 0x0000000602027981 */ /* 0x000162000c1e1900 */
[----:B------:R-:W-:Y:S01]  /*27b0*/  VIADD R20, R20, 0x1000 ;  /* 0x0000100014147836 */ /* 0x000fe20000000000 */
[----:B--2---:R-:W-:Y:S02]  /*27c0*/  ISETP.GT.AND P1, PT, R4, 0x5, PT ;  /* 0x000000050400780c */ /* 0x004fe40003f24270 */
[----:B---3--:R-:W-:-:S02]  /*27d0*/  ISETP.GT.AND P2, PT, R16, 0x5, PT ;  /* 0x000000051000780c */ /* 0x008fc40003f44270 */
[----:B------:R-:W-:Y:S02]  /*27e0*/  SEL R5, RZ, 0x1, !P1 ;  /* 0x00000001ff057807 */ /* 0x000fe40004800000 */
[----:B------:R-:W-:Y:S02]  /*27f0*/  SEL R4, RZ, 0x1, !P2 ;  /* 0x00000001ff047807 */ /* 0x000fe40005000000 */
[----:B----4-:R-:W-:Y:S02]  /*2800*/  ISETP.GT.AND P1, PT, R8, 0x5, PT ;  /* 0x000000050800780c */ /* 0x010fe40003f24270 */
[----:B-----5:R-:W-:Y:S02]  /*2810*/  ISETP.GT.AND P2, PT, R10, 0x5, PT ;  /* 0x000000050a00780c */ /* 0x020fe40003f44270 */
[----:B------:R-:W-:Y:S02]  /*2820*/  IADD3 R25, P5, P6, R4, R25, R5 ;  /* 0x0000001904197210 */ /* 0x000fe40007ebe005 */
[----:B------:R-:W-:-:S02]  /*2830*/  SEL R4, RZ, 0x1, !P1 ;  /* 0x00000001ff047807 */ /* 0x000fc40004800000 */
[----:B------:R-:W-:Y:S02]  /*2840*/  SEL R5, RZ, 0x1, !P2 ;  /* 0x00000001ff057807 */ /* 0x000fe40005000000 */
[----:B------:R-:W-:Y:S02]  /*2850*/  ISETP.GT.AND P3, PT, R12, 0x5, PT ;  /* 0x000000050c00780c */ /* 0x000fe40003f64270 */
[----:B------:R-:W-:Y:S02]  /*2860*/  ISETP.GT.AND P4, PT, R14, 0x5, PT ;  /* 0x000000050e00780c */ /* 0x000fe40003f84270 */
[----:B------:R-:W-:Y:S02]  /*2870*/  IADD3 R5, P1, P2, R5, R25, R4 ;  /* 0x0000001905057210 */ /* 0x000fe40007a3e004 */
[----:B------:R-:W-:Y:S02]  /*2880*/  SEL R4, RZ, 0x1, !P3 ;  /* 0x00000001ff047807 */ /* 0x000fe40005800000 */
[----:B0-----:R-:W-:-:S02]  /*2890*/  SEL R3, RZ, 0x1, !P4 ;  /* 0x00000001ff037807 */ /* 0x001fc40006000000 */
[----:B------:R-:W-:Y:S02]  /*28a0*/  ISETP.GT.AND P4, PT, R6, 0x5, PT ;  /* 0x000000050600780c */ /* 0x000fe40003f84270 */
[----:B------:R-:W-:Y:S02]  /*28b0*/  ISETP.GT.AND P3, PT, R2, 0x5, PT ;  /* 0x000000050200780c */ /* 0x000fe40003f64270 */
[----:B------:R-:W-:Y:S02]  /*28c0*/  IADD3.X R27, PT, PT, RZ, R27, RZ, P5, P6 ;  /* 0x0000001bff1b7210 */ /* 0x000fe40002fec4ff */
[----:B------:R-:W-:Y:S02]  /*28d0*/  IADD3 R3, P5, P6, R3, R5, R4 ;  /* 0x0000000503037210 */ /* 0x000fe40007ebe004 */
[----:B------:R-:W-:Y:S02]  /*28e0*/  SEL R2, RZ, 0x1, !P4 ;  /* 0x00000001ff027807 */ /* 0x000fe40006000000 */
[----:B------:R-:W-:-:S02]  /*28f0*/  SEL R25, RZ, 0x1, !P3 ;  /* 0x00000001ff197807 */ /* 0x000fc40005800000 */
[----:B------:R-:W-:Y:S02]  /*2900*/  IADD3.X R27, PT, PT, RZ, R27, RZ, P1, P2 ;  /* 0x0000001bff1b7210 */ /* 0x000fe40000fe44ff */
[----:B------:R-:W-:Y:S02]  /*2910*/  IADD3 R25, P1, P2, R25, R3, R2 ;  /* 0x0000000319197210 */ /* 0x000fe40007a3e002 */
[----:B------:R-:W-:-:S04]  /*2920*/  IADD3.X R27, PT, PT, RZ, R27, RZ, P5, P6 ;  /* 0x0000001bff1b7210 */ /* 0x000fc80002fec4ff */
[----:B------:R-:W-:-:S07]  /*2930*/  IADD3.X R27, PT, PT, RZ, R27, RZ, P1, P2 ;  /* 0x0000001bff1b7210 */ /* 0x000fce0000fe44ff */
.L_x_400:
[----:B------:R-:W-:Y:S05]  /*2940*/  BSYNC.RECONVERGENT B2 ;  /* 0x0000000000027941 */ /* 0x000fea0003800200 */
.L_x_399:
        /* <DEDUP_REMOVED lines=32> */
.L_x_402:
[----:B------:R-:W-:Y:S05]  /*2b50*/  BSYNC.RECONVERGENT B2 ;  /* 0x0000000000027941 */ /* 0x000fea0003800200 */
.L_x_401:
[----:B------:R-:W-:Y:S05]  /*2b60*/  @!P0 BRA `(.L_x_394) ;  /* 0x0000000000348947 */ /* 0x000fea0003800000 */
[----:B------:R-:W0:Y:S01]  /*2b70*/  LDC.64 R4, c[0x0][0x380] ;  /* 0x0000e000ff047b82 */ /* 0x000e220000000a00 */
[----:B------:R-:W-:Y:S02]  /*2b80*/  IMAD.IADD R17, R20, 0x1, R17 ;  /* 0x0000000114117824 */ /* 0x000fe400078e0211 */
[----:B------:R-:W-:-:S07]  /*2b90*/  IMAD.MOV R6, RZ, RZ, -R19 ;  /* 0x000000ffff067224 */ /* 0x000fce00078e0a13 */
.L_x_403:
        /* <DEDUP_REMOVED lines=10> */
.L_x_394:
[----:B------:R-:W-:Y:S05]  /*2c40*/  BSYNC.RECONVERGENT B1 ;  /* 0x0000000000017941 */ /* 0x000fea0003800200 */
.L_x_392:
        /* <DEDUP_REMOVED lines=29> */
[----:B------:R-:W-:Y:S02]  /*2e20*/  @!P2 MOV R7, 0x400 ;  /* 0x000004000007a802 */ /* 0x000fe40000000f00 */
[----:B-1----:R-:W-:Y:S01]  /*2e30*/  SEL R3, R3, RZ, !P1 ;  /* 0x000000ff03037207 */ /* 0x002fe20004800000 */
[----:B------:R-:W0:Y:S01]  /*2e40*/  SHFL.DOWN PT, R2, R5, 0x10, 0x1f ;  /* 0x0a001f0005027f89 */ /* 0x000e2200000e0000 */
[----:B------:R-:W-:Y:S02]  /*2e50*/  ISETP.GT.AND P1, PT, R9, 0xf, PT ;  /* 0x0000000f0900780c */ /* 0x000fe40003f24270 */
[----:B--2---:R-:W-:Y:S01]  /*2e60*/  @!P2 LEA R7, R8, R7, 0x18 ;  /* 0x000000070807a211 */ /* 0x004fe200078ec0ff */
[----:B------:R-:W-:Y:S01]  /*2e70*/  IMAD.X R4, R3, 0x1, R6, P0 ;  /* 0x0000000103047824 */ /* 0x000fe200000e0606 */
[----:B------:R-:W-:-:S04]  /*2e80*/  @!P2 SHF.R.U32.HI R6, RZ, 0x2, R0 ;  /* 0x00000002ff06a819 */ /* 0x000fc80000011600 */
        /* <DEDUP_REMOVED lines=38> */
.L_x_390:
[----:B------:R-:W-:Y:S05]  /*30f0*/  BSYNC.RECONVERGENT B0 ;  /* 0x0000000000007941 */ /* 0x000fea0003800200 */
.L_x_375:
[----:B------:R-:W-:Y:S05]  /*3100*/  @P0 EXIT ;  /* 0x000000000000094d */ /* 0x000fea0003800000 */
[----:B------:R-:W0:Y:S01]  /*3110*/  LDCU.64 UR4, c[0x0][0x3a0] ;  /* 0x00007400ff0477ac */ /* 0x000e220008000a00 */
[----:B------:R-:W3:Y:S01]  /*3120*/  LDC.64 R4, c[0x0][0x390] ;  /* 0x0000e400ff047b82 */ /* 0x000ee20000000a00 */
[----:B012---:R-:W-:-:S04]  /*3130*/  IADD3 R2, P0, PT, R2, UR4, RZ ;  /* 0x0000000402027c10 */ /* 0x007fc8000ff1e0ff */
[----:B------:R-:W-:-:S05]  /*3140*/  IADD3.X R3, PT, PT, R3, UR5, RZ, P0, !PT ;  /* 0x0000000503037c10 */ /* 0x000fca00087fe4ff */
[----:B---3--:R-:W-:Y:S01]  /*3150*/  STG.E.64 desc[UR6][R4.64], R2 ;  /* 0x0000000204007986 */ /* 0x008fe2000c101b06 */
[----:B------:R-:W-:Y:S05]  /*3160*/  EXIT ;  /* 0x000000000000794d */ /* 0x000fea0003800000 */
.L_x_404:
        /* <DEDUP_REMOVED lines=9> */
.L_x_915:


//--------------------- .text._ZN3cub18CUB_300001_SM_10006detail8for_each13static_kernelINS2_12policy_hub_t12policy_500_tEmN6thrust24THRUST_300001_SM_1000_NS8cuda_cub20__uninitialized_fill7functorINS7_10device_ptrIiEEiEEEEvT0_T1_ --------------------------
	.section	.text._ZN3cub18CUB_300001_SM_10006detail8for_each13static_kernelINS2_12policy_hub_t12policy_500_tEmN6thrust24THRUST_300001_SM_1000_NS8cuda_cub20__uninitialized_fill7functorINS7_10device_ptrIiEEiEEEEvT0_T1_,"ax",@progbits
	.align	128
        .global         _ZN3cub18CUB_300001_SM_10006detail8for_each13static_kernelINS2_12policy_hub_t12policy_500_tEmN6thrust24THRUST_300001_SM_1000_NS8cuda_cub20__uninitialized_fill7functorINS7_10device_ptrIiEEiEEEEvT0_T1_
        .type           _ZN3cub18CUB_300001_SM_10006detail8for_each13static_kernelINS2_12policy_hub_t12policy_500_tEmN6thrust24THRUST_300001_SM_1000_NS8cuda_cub20__uninitialized_fill7functorINS7_10device_ptrIiEEiEEEEvT0_T1_,@function
        .size           _ZN3cub18CUB_300001_SM_10006detail8for_each13static_kernelINS2_12policy_hub_t12policy_500_tEmN6thrust24THRUST_300001_SM_1000_NS8cuda_cub20__uninitialized_fill7functorINS7_10device_ptrIiEEiEEEEvT0_T1_,(.L_x_916 - _ZN3cub18CUB_300001_SM_10006detail8for_each13static_kernelINS2_12policy_hub_t12policy_500_tEmN6thrust24THRUST_300001_SM_1000_NS8cuda_cub20__uninitialized_fill7functorINS7_10device_ptrIiEEiEEEEvT0_T1_)
        .other          _ZN3cub18CUB_300001_SM_10006detail8for_each13static_kernelINS2_12policy_hub_t12policy_500_tEmN6thrust24THRUST_300001_SM_1000_NS8cuda_cub20__uninitialized_fill7functorINS7_10device_ptrIiEEiEEEEvT0_T1_,@"STO_CUDA_ENTRY STV_DEFAULT"
_ZN3cub18CUB_300001_SM_10006detail8for_each13static_kernelINS2_12policy_hub_t12policy_500_tEmN6thrust24THRUST_300001_SM_1000_NS8cuda_cub20__uninitialized_fill7functorINS7_10device_ptrIiEEiEEEEvT0_T1_:
.text._ZN3cub18CUB_300001_SM_10006detail8for_each13static_kernelINS2_12policy_hub_t12policy_500_tEmN6thrust24THRUST_300001_SM_1000_NS8cuda_cub20__uninitialized_fill7functorINS7_10device_ptrIiEEiEEEEvT0_T1_:
[----:B------:R-:W-:Y:S08]  /*0000*/  LDC R1, c[0x0][0x37c] ;  /* 0x0000df00ff017b82 */ /* 0x000ff00000000800 */
[----:B------:R-:W0:Y:S01]  /*0010*/  S2UR UR4, SR_CTAID.X ;  /* 0x00000000000479c3 */ /* 0x000e220000002500 */
[----:B------:R-:W1:Y:S01]  /*0020*/  LDCU.64 UR6, c[0x0][0x380] ;  /* 0x00007000ff0677ac */ /* 0x000e620008000a00 */
[----:B------:R-:W2:Y:S01]  /*0030*/  LDCU.64 UR8, c[0x0][0x358] ;  /* 0x00006b00ff0877ac */ /* 0x000ea20008000a00 */
[----:B0-----:R-:W-:-:S04]  /*0040*/  UIMAD.WIDE.U32 UR4, UR4, 0x200, URZ ;  /* 0x00000200040478a5 */ /* 0x001fc8000f8e00ff */
[----:B-1----:R-:W-:-:S04]  /*0050*/  UIADD3 UR6, UP0, UPT, -UR4, UR6, URZ ;  /* 0x0000000604067290 */ /* 0x002fc8000ff1e1ff */
[----:B------:R-:W-:Y:S02]  /*0060*/  UIADD3.X UR7, UPT, UPT, ~UR5, UR7, URZ, UP0, !UPT ;  /* 0x0000000705077290 */ /* 0x000fe400087fe5ff */
[----:B------:R-:W-:-:S04]  /*0070*/  UISETP.GE.U32.AND UP0, UPT, UR6, 0x200, UPT ;  /* 0x000002000600788c */ /* 0x000fc8000bf06070 */
[----:B------:R-:W-:-:S09]  /*0080*/  UISETP.GE.U32.AND.EX UP0, UPT, UR7, URZ, UPT, UP0 ;  /* 0x000000ff0700728c */ /* 0x000fd2000bf06100 */
[----:B--2---:R-:W-:Y:S05]  /*0090*/  BRA.U !UP0, `(.L_x_405) ;  /* 0x0000000108287547 */ /* 0x004fea000b800000 */
[----:B------:R-:W0:Y:S01]  /*00a0*/  S2R R0, SR_TID.X ;  /* 0x0000000000007919 */ /* 0x000e220000002100 */
[----:B------:R-:W1:Y:S01]  /*00b0*/  LDCU.64 UR6, c[0x0][0x388] ;  /* 0x00007100ff0677ac */ /* 0x000e620008000a00 */
[----:B------:R-:W2:Y:S01]  /*00c0*/  LDC R5, c[0x0][0x390] ;  /* 0x0000e400ff057b82 */ /* 0x000ea20000000800 */
[----:B0-----:R-:W-:-:S05]  /*00d0*/  IADD3 R0, P0, PT, R0, UR4, RZ ;  /* 0x0000000400007c10 */ /* 0x001fca000ff1e0ff */
[----:B------:R-:W-:Y:S01]  /*00e0*/  IMAD.X R3, RZ, RZ, UR5, P0 ;  /* 0x00000005ff037e24 */ /* 0x000fe200080e06ff */
[----:B-1----:R-:W-:-:S04]  /*00f0*/  LEA R2, P0, R0, UR6, 0x2 ;  /* 0x0000000600027c11 */ /* 0x002fc8000f8010ff */
[----:B------:R-:W-:-:S05]  /*0100*/  LEA.HI.X R3, R0, UR7, R3, 0x2, P0 ;  /* 0x0000000700037c11 */ /* 0x000fca00080f1403 */
[----:B--2---:R-:W-:Y:S04]  /*0110*/  STG.E desc[UR8][R2.64], R5 ;  /* 0x0000000502007986 */ /* 0x004fe8000c101908 */
[----:B------:R-:W-:Y:S01]  /*0120*/  STG.E desc[UR8][R2.64+0x400], R5 ;  /* 0x0004000502007986 */ /* 0x000fe2000c101908 */
[----:B------:R-:W-:Y:S05]  /*0130*/  EXIT ;  /* 0x000000000000794d */ /* 0x000fea0003800000 */
.L_x_405:
[----:B------:R-:W0:Y:S01]  /*0140*/  S2R R0, SR_TID.X ;  /* 0x0000000000007919 */ /* 0x000e220000002100 */
[----:B------:R-:W-:Y:S01]  /*0150*/  IMAD.U32 R2, RZ, RZ, UR7 ;  /* 0x00000007ff027e24 */ /* 0x000fe2000f8e00ff */
[----:B------:R-:W1:Y:S01]  /*0160*/  LDCU.64 UR10, c[0x0][0x388] ;  /* 0x00007100ff0a77ac */ /* 0x000e620008000a00 */
[----:B------:R-:W-:Y:S01]  /*0170*/  IMAD.U32 R4, RZ, RZ, UR7 ;  /* 0x00000007ff047e24 */ /* 0x000fe2000f8e00ff */
[----:B0-----:R-:W-:-:S04]  /*0180*/  ISETP.LT.U32.AND P0, PT, R0, UR6, PT ;  /* 0x0000000600007c0c */ /* 0x001fc8000bf01070 */
[----:B------:R-:W-:Y:S01]  /*0190*/  ISETP.GT.U32.AND.EX P0, PT, R2, RZ, PT, P0 ;  /* 0x000000ff0200720c */ /* 0x000fe20003f04100 */
[C---:B------:R-:W-:Y:S01]  /*01a0*/  VIADD R2, R0.reuse, 0x100 ;  /* 0x0000010000027836 */ /* 0x040fe20000000000 */
[----:B------:R-:W-:-:S04]  /*01b0*/  IADD3 R0, P2, PT, R0, UR4, RZ ;  /* 0x0000000400007c10 */ /* 0x000fc8000ff5e0ff */
[----:B------:R-:W-:Y:S01]  /*01c0*/  ISETP.LT.U32.AND P1, PT, R2, UR6, PT ;  /* 0x0000000602007c0c */ /* 0x000fe2000bf21070 */
[----:B------:R-:W-:Y:S01]  /*01d0*/  IMAD.X R3, RZ, RZ, UR5, P2 ;  /* 0x00000005ff037e24 */ /* 0x000fe200090e06ff */
[----:B-1----:R-:W-:Y:S02]  /*01e0*/  LEA R2, P2, R0, UR10, 0x2 ;  /* 0x0000000a00027c11 */ /* 0x002fe4000f8410ff */
[----:B------:R-:W-:Y:S02]  /*01f0*/  ISETP.GT.U32.AND.EX P1, PT, R4, RZ, PT, P1 ;  /* 0x000000ff0400720c */ /* 0x000fe40003f24110 */
[----:B------:R-:W-:Y:S01]  /*0200*/  LEA.HI.X R3, R0, UR11, R3, 0x2, P2 ;  /* 0x0000000b00037c11 */ /* 0x000fe200090f1403 */
[----:B------:R-:W0:Y:S04]  /*0210*/  @P0 LDC R5, c[0x0][0x390] ;  /* 0x0000e400ff050b82 */ /* 0x000e280000000800 */
[----:B0-----:R0:W-:Y:S06]  /*0220*/  @P0 STG.E desc[UR8][R2.64], R5 ;  /* 0x0000000502000986 */ /* 0x0011ec000c101908 */
[----:B------:R-:W-:Y:S05]  /*0230*/  @!P1 EXIT ;  /* 0x000000000000994d */ /* 0x000fea0003800000 */
[----:B0-----:R-:W0:Y:S02]  /*0240*/  LDC R5, c[0x0][0x390] ;  /* 0x0000e400ff057b82 */ /* 0x001e240000000800 */
[----:B0-----:R-:W-:Y:S01]  /*0250*/  STG.E desc[UR8][R2.64+0x400], R5 ;  /* 0x0004000502007986 */ /* 0x001fe2000c101908 */
[----:B------:R-:W-:Y:S05]  /*0260*/  EXIT ;  /* 0x000000000000794d */ /* 0x000fea0003800000 */
.L_x_406:
        /* <DEDUP_REMOVED lines=9> */
.L_x_916:


//--------------------- .text._ZN3cub18CUB_300001_SM_10006detail11EmptyKernelIvEEvv --------------------------
	.section	.text._ZN3cub18CUB_300001_SM_10006detail11EmptyKernelIvEEvv,"ax",@progbits
	.align	128
        .global         _ZN3cub18CUB_300001_SM_10006detail11EmptyKernelIvEEvv
        .type           _ZN3cub18CUB_300001_SM_10006detail11EmptyKernelIvEEvv,@function
        .size           _ZN3cub18CUB_300001_SM_10006detail11EmptyKernelIvEEvv,(.L_x_917 - _ZN3cub18CUB_300001_SM_10006detail11EmptyKernelIvEEvv)
        .other          _ZN3cub18CUB_300001_SM_10006detail11EmptyKernelIvEEvv,@"STO_CUDA_ENTRY STV_DEFAULT"
_ZN3cub18CUB_300001_SM_10006detail11EmptyKernelIvEEvv:
.text._ZN3cub18CUB_300001_SM_10006detail11EmptyKernelIvEEvv:
[----:B------:R-:W-:Y:S01]  /*0000*/  LDC R1, c[0x0][0x37c] ;  /* 0x0000df00ff017b82 */ /* 0x000fe20000000800 */
[----:B------:R-:W-:Y:S05]  /*0010*/  EXIT ;  /* 0x000000000000794d */ /* 0x000fea0003800000 */
.L_x_407:
        /* <DEDUP_REMOVED lines=14> */
.L_x_917:


//--------------------- .text._ZN6thrust24THRUST_300001_SM_1000_NS8cuda_cub4core6detail13_kernel_agentINS1_15__reduce_by_key16ReduceByKeyAgentINS0_6detail15normal_iteratorINS0_10device_ptrIiEEEESB_SB_SB_N4cuda3std3__48equal_toIiEENSE_4plusIiEEPllEEJSB_SB_SB_SB_SJ_N3cub18CUB_300001_SM_100024ReduceByKeyScanTileStateIilLb1EEESG_SI_llEEEvDpT0_ --------------------------
	.section	.text._ZN6thrust24THRUST_300001_SM_1000_NS8cuda_cub4core6detail13_kernel_agentINS1_15__reduce_by_key16ReduceByKeyAgentINS0_6detail15normal_iteratorINS0_10device_ptrIiEEEESB_SB_SB_N4cuda3std3__48equal_toIiEENSE_4plusIiEEPllEEJSB_SB_SB_SB_SJ_N3cub18CUB_300001_SM_100024ReduceByKeyScanTileStateIilLb1EEESG_SI_llEEEvDpT0_,"ax",@progbits
	.align	128
        .global         _ZN6thrust24THRUST_300001_SM_1000_NS8cuda_cub4core6detail13_kernel_agentINS1_15__reduce_by_key16ReduceByKeyAgentINS0_6detail15normal_iteratorINS0_10device_ptrIiEEEESB_SB_SB_N4cuda3std3__48equal_toIiEENSE_4plusIiEEPllEEJSB_SB_SB_SB_SJ_N3cub18CUB_300001_SM_100024ReduceByKeyScanTileStateIilLb1EEESG_SI_llEEEvDpT0_
        .type           _ZN6thrust24THRUST_300001_SM_1000_NS8cuda_cub4core6detail13_kernel_agentINS1_15__reduce_by_key16ReduceByKeyAgentINS0_6detail15normal_iteratorINS0_10device_ptrIiEEEESB_SB_SB_N4cuda3std3__48equal_toIiEENSE_4plusIiEEPllEEJSB_SB_SB_SB_SJ_N3cub18CUB_300001_SM_100024ReduceByKeyScanTileStateIilLb1EEESG_SI_llEEEvDpT0_,@function
        .size           _ZN6thrust24THRUST_300001_SM_1000_NS8cuda_cub4core6detail13_kernel_agentINS1_15__reduce_by_key16ReduceByKeyAgentINS0_6detail15normal_iteratorINS0_10device_ptrIiEEEESB_SB_SB_N4cuda3std3__48equal_toIiEENSE_4plusIiEEPllEEJSB_SB_SB_SB_SJ_N3cub18CUB_300001_SM_100024ReduceByKeyScanTileStateIilLb1EEESG_SI_llEEEvDpT0_,(.L_x_918 - _ZN6thrust24THRUST_300001_SM_1000_NS8cuda_cub4core6detail13_kernel_agentINS1_15__reduce_by_key16ReduceByKeyAgentINS0_6detail15normal_iteratorINS0_10device_ptrIiEEEESB_SB_SB_N4cuda3std3__48equal_toIiEENSE_4plusIiEEPllEEJSB_SB_SB_SB_SJ_N3cub18CUB_300001_SM_100024ReduceByKeyScanTileStateIilLb1EEESG_SI_llEEEvDpT0_)
        .other          _ZN6thrust24THRUST_300001_SM_1000_NS8cuda_cub4core6detail13_kernel_agentINS1_15__reduce_by_key16ReduceByKeyAgentINS0_6detail15normal_iteratorINS0_10device_ptrIiEEEESB_SB_SB_N4cuda3std3__48equal_toIiEENSE_4plusIiEEPllEEJSB_SB_SB_SB_SJ_N3cub18CUB_300001_SM_100024ReduceByKeyScanTileStateIilLb1EEESG_SI_llEEEvDpT0_,@"STO_CUDA_ENTRY STV_DEFAULT"
_ZN6thrust24THRUST_300001_SM_1000_NS8cuda_cub4core6detail13_kernel_agentINS1_15__reduce_by_key16ReduceByKeyAgentINS0_6detail15normal_iteratorINS0_10device_ptrIiEEEESB_SB_SB_N4cuda3std3__48equal_toIiEENSE_4plusIiEEPllEEJSB_SB_SB_SB_SJ_N3cub18CUB_300001_SM_100024ReduceByKeyScanTileStateIilLb1EEESG_SI_llEEEvDpT0_:
.text._ZN6thrust24THRUST_300001_SM_1000_NS8cuda_cub4core6detail13_kernel_agentINS1_15__reduce_by_key16ReduceByKeyAgentINS0_6detail15normal_iteratorINS0_10device_ptrIiEEEESB_SB_SB_N4cuda3std3__48equal_toIiEENSE_4plusIiEEPllEEJSB_SB_SB_SB_SJ_N3cub18CUB_300001_SM_100024ReduceByKeyScanTileStateIilLb1EEESG_SI_llEEEvDpT0_:
[----:B------:R-:W-:Y:S01]  /*0000*/  LDC R1, c[0x0][0x37c] ;  /* 0x0000df00ff017b82 */ /* 0x000fe20000000800 */
[----:B------:R-:W0:Y:S01]  /*0010*/  S2R R39, SR_CTAID.X ;  /* 0x0000000000277919 */ /* 0x000e220000002500 */
[----:B------:R-:W1:Y:S01]  /*0020*/  LDCU.64 UR4, c[0x0][0x3b8] ;  /* 0x00007700ff0477ac */ /* 0x000e620008000a00 */
[----:B------:R-:W2:Y:S01]  /*0030*/  LDCU.64 UR8, c[0x0][0x358] ;  /* 0x00006b00ff0877ac */ /* 0x000ea20008000a00 */
[----:B0-----:R-:W-:-:S03]  /*0040*/  IMAD.WIDE.U32 R2, R39, 0x900, RZ ;  /* 0x0000090027027825 */ /* 0x001fc600078e00ff */
[----:B-1----:R-:W-:-:S04]  /*0050*/  IADD3 R26, P1, PT, -R2, UR4, RZ ;  /* 0x00000004021a7c10 */ /* 0x002fc8000ff3e1ff */
[----:B------:R-:W-:Y:S02]  /*0060*/  ISETP.GE.U32.AND P0, PT, R26, 0x901, PT ;  /* 0x000009011a00780c */ /* 0x000fe40003f06070 */
[----:B------:R-:W-:-:S04]  /*0070*/  IADD3.X R30, PT, PT, ~R3, UR5, RZ, P1, !PT ;  /* 0x00000005031e7c10 */ /* 0x000fc80008ffe5ff */
[----:B------:R-:W-:-:S13]  /*0080*/  ISETP.GE.AND.EX P0, PT, R30, RZ, PT, P0 ;  /* 0x000000ff1e00720c */ /* 0x000fda0003f06300 */
[----:B--2---:R-:W-:Y:S05]  /*0090*/  @!P0 BRA `(.L_x_408) ;  /* 0x0000005c00388947 */ /* 0x004fea0003800000 */
[----:B------:R-:W-:-:S13]  /*00a0*/  ISETP.NE.AND P0, PT, R39, RZ, PT ;  /* 0x000000ff2700720c */ /* 0x000fda0003f05270 */
[----:B------:R-:W-:Y:S05]  /*00b0*/  @P0 BRA `(.L_x_409) ;  /* 0x0000002400080947 */ /* 0x000fea0003800000 */
[----:B------:R-:W0:Y:S01]  /*00c0*/  S2R R0, SR_TID.X ;  /* 0x0000000000007919 */ /* 0x000e220000002100 */
[----:B------:R-:W1:Y:S01]  /*00d0*/  LDCU.64 UR4, c[0x0][0x380] ;  /* 0x00007000ff0477ac */ /* 0x000e620008000a00 */
[C---:B0-----:R-:W-:Y:S02]  /*00e0*/  LOP3.LUT R4, R0.reuse, 0x1f, RZ, 0xc0, !PT ;  /* 0x0000001f00047812 */ /* 0x041fe400078ec0ff */
[----:B------:R-:W-:-:S05]  /*00f0*/  LOP3.LUT R5, R0, 0x3e0, RZ, 0xc0, !PT ;  /* 0x000003e000057812 */ /* 0x000fca00078ec0ff */
[----:B------:R-:W-:-:S05]  /*0100*/  IMAD R5, R5, 0x9, R4 ;  /* 0x0000000905057824 */ /* 0x000fca00078e0204 */
[----:B------:R-:W-:-:S05]  /*0110*/  IADD3 R5, P0, PT, R2, R5, RZ ;  /* 0x0000000502057210 */ /* 0x000fca0007f1e0ff */
[----:B------:R-:W-:Y:S02]  /*0120*/  IMAD.X R2, RZ, RZ, R3, P0 ;  /* 0x000000ffff027224 */ /* 0x000fe400000e0603 */
[----:B------:R-:W-:-:S03]  /*0130*/  IMAD.SHL.U32 R4, R5, 0x4, RZ ;  /* 0x0000000405047824 */ /* 0x000fc600078e00ff */
[----:B------:R-:W-:Y:S02]  /*0140*/  SHF.L.U64.HI R5, R5, 0x2, R2 ;  /* 0x0000000205057819 */ /* 0x000fe40000010202 */
[----:B-1----:R-:W-:-:S04]  /*0150*/  IADD3 R2, P0, PT, R4, UR4, RZ ;  /* 0x0000000404027c10 */ /* 0x002fc8000ff1e0ff */
[----:B------:R-:W-:Y:S01]  /*0160*/  IADD3.X R3, PT, PT, R5, UR5, RZ, P0, !PT ;  /* 0x0000000505037c10 */ /* 0x000fe200087fe4ff */
[----:B------:R-:W0:Y:S04]  /*0170*/  LDCU.64 UR4, c[0x0][0x388] ;  /* 0x00007100ff0477ac */ /* 0x000e280008000a00 */
[----:B------:R-:W2:Y:S04]  /*0180*/  LDG.E.CONSTANT R6, desc[UR8][R2.64] ;  /* 0x0000000802067981 */ /* 0x000ea8000c1e9900 */
[----:B------:R-:W3:Y:S04]  /*0190*/  LDG.E.CONSTANT R7, desc[UR8][R2.64+0x80] ;  /* 0x0000800802077981 */ /* 0x000ee8000c1e9900 */
[----:B------:R-:W4:Y:S04]  /*01a0*/  LDG.E.CONSTANT R8, desc[UR8][R2.64+0x100] ;  /* 0x0001000802087981 */ /* 0x000f28000c1e9900 */
[----:B------:R-:W5:Y:S04]  /*01b0*/  LDG.E.CONSTANT R9, desc[UR8][R2.64+0x180] ;  /* 0x0001800802097981 */ /* 0x000f68000c1e9900 */
[----:B------:R-:W5:Y:S04]  /*01c0*/  LDG.E.CONSTANT R11, desc[UR8][R2.64+0x200] ;  /* 0x00020008020b7981 */ /* 0x000f68000c1e9900 */
[----:B------:R-:W5:Y:S04]  /*01d0*/  LDG.E.CONSTANT R13, desc[UR8][R2.64+0x280] ;  /* 0x00028008020d7981 */ /* 0x000f68000c1e9900 */
[----:B------:R-:W5:Y:S04]  /*01e0*/  LDG.E.CONSTANT R15, desc[UR8][R2.64+0x300] ;  /* 0x00030008020f7981 */ /* 0x000f68000c1e9900 */
[----:B------:R-:W5:Y:S04]  /*01f0*/  LDG.E.CONSTANT R17, desc[UR8][R2.64+0x380] ;  /* 0x0003800802117981 */ /* 0x000f68000c1e9900 */
[----:B------:R1:W5:Y:S01]  /*0200*/  LDG.E.CONSTANT R19, desc[UR8][R2.64+0x400] ;  /* 0x0004000802137981 */ /* 0x000362000c1e9900 */
[----:B0-----:R-:W-:-:S04]  /*0210*/  IADD3 R4, P0, PT, R4, UR4, RZ ;  /* 0x0000000404047c10 */ /* 0x001fc8000ff1e0ff */
[----:B------:R-:W-:-:S05]  /*0220*/  IADD3.X R5, PT, PT, R5, UR5, RZ, P0, !PT ;  /* 0x0000000505057c10 */ /* 0x000fca00087fe4ff */
[----:B------:R-:W5:Y:S04]  /*0230*/  LDG.E.CONSTANT R21, desc[UR8][R4.64] ;  /* 0x0000000804157981 */ /* 0x000f68000c1e9900 */
[----:B------:R-:W5:Y:S04]  /*0240*/  LDG.E.CONSTANT R23, desc[UR8][R4.64+0x80] ;  /* 0x0000800804177981 */ /* 0x000f68000c1e9900 */
[----:B------:R-:W5:Y:S04]  /*0250*/  LDG.E.CONSTANT R25, desc[UR8][R4.64+0x100] ;  /* 0x0001000804197981 */ /* 0x000f68000c1e9900 */
[----:B------:R-:W5:Y:S04]  /*0260*/  LDG.E.CONSTANT R29, desc[UR8][R4.64+0x180] ;  /* 0x00018008041d7981 */ /* 0x000f68000c1e9900 */
[----:B------:R-:W5:Y:S04]  /*0270*/  LDG.E.CONSTANT R31, desc[UR8][R4.64+0x200] ;  /* 0x00020008041f7981 */ /* 0x000f68000c1e9900 */
[----:B------:R-:W5:Y:S04]  /*0280*/  LDG.E.CONSTANT R33, desc[UR8][R4.64+0x280] ;  /* 0x0002800804217981 */ /* 0x000f68000c1e9900 */
[----:B------:R-:W5:Y:S04]  /*0290*/  LDG.E.CONSTANT R35, desc[UR8][R4.64+0x300] ;  /* 0x0003000804237981 */ /* 0x000f68000c1e9900 */
[----:B------:R-:W5:Y:S04]  /*02a0*/  LDG.E.CONSTANT R37, desc[UR8][R4.64+0x380] ;  /* 0x0003800804257981 */ /* 0x000f68000c1e9900 */
[----:B------:R0:W5:Y:S01]  /*02b0*/  LDG.E.CONSTANT R39, desc[UR8][R4.64+0x400] ;  /* 0x0004000804277981 */ /* 0x000162000c1e9900 */
[----:B------:R-:W0:Y:S01]  /*02c0*/  S2UR UR5, SR_CgaCtaId ;  /* 0x00000000000579c3 */ /* 0x000e220000008800 */
[----:B------:R-:W-:Y:S01]  /*02d0*/  SHF.R.U32.HI R40, RZ, 0x5, R0 ;  /* 0x00000005ff287819 */ /* 0x000fe20000011600 */
[----:B------:R-:W-:Y:S01]  /*02e0*/  UMOV UR4, 0x400 ;  /* 0x0000040000047882 */ /* 0x000fe20000000000 */
[----:B-1----:R-:W1:Y:S01]  /*02f0*/  S2R R3, SR_LANEID ;  /* 0x0000000000037919 */ /* 0x002e620000000000 */
[----:B------:R-:W-:Y:S01]  /*0300*/  ISETP.NE.AND P1, PT, R0, RZ, PT ;  /* 0x000000ff0000720c */ /* 0x000fe20003f25270 */
[----:B0-----:R-:W-:-:S03]  /*0310*/  ULEA UR5, UR5, UR4, 0x18 ;  /* 0x0000000405057291 */ /* 0x001fc6000f8ec0ff */
[----:B------:R-:W-:Y:S01]  /*0320*/  UMOV UR4, URZ ;  /* 0x000000ff00047c82 */ /* 0x000fe20008000000 */
[----:B-1----:R-:W-:-:S05]  /*0330*/  IMAD R2, R40, 0x120, R3 ;  /* 0x0000012028027824 */ /* 0x002fca00078e0203 */
[----:B------:R-:W-:-:S05]  /*0340*/  LEA R24, R2, UR5, 0x2 ;  /* 0x0000000502187c11 */ /* 0x000fca000f8e10ff */
[----:B------:R-:W-:Y:S01]  /*0350*/  IMAD R5, R3, 0x20, R24 ;  /* 0x0000002003057824 */ /* 0x000fe200078e0218 */
[----:B--2---:R0:W-:Y:S04]  /*0360*/  STS [R24], R6 ;  /* 0x0000000618007388 */ /* 0x0041e80000000800 */
[----:B---3--:R-:W-:Y:S04]  /*0370*/  STS [R24+0x80], R7 ;  /* 0x0000800718007388 */ /* 0x008fe80000000800 */
[----:B----4-:R-:W-:Y:S01]  /*0380*/  STS [R24+0x100], R8 ;  /* 0x0001000818007388 */ /* 0x010fe20000000800 */
[----:B0-----:R-:W-:-:S03]  /*0390*/  LEA R6, R0, UR5, 0x2 ;  /* 0x0000000500067c11 */ /* 0x001fc6000f8e10ff */
[----:B-----5:R-:W-:Y:S04]  /*03a0*/  STS [R24+0x180], R9 ;  /* 0x0001800918007388 */ /* 0x020fe80000000800 */
[----:B------:R-:W-:Y:S04]  /*03b0*/  STS [R24+0x200], R11 ;  /* 0x0002000b18007388 */ /* 0x000fe80000000800 */
[----:B------:R-:W-:Y:S04]  /*03c0*/  STS [R24+0x280], R13 ;  /* 0x0002800d18007388 */ /* 0x000fe80000000800 */
[----:B------:R-:W-:Y:S04]  /*03d0*/  STS [R24+0x300], R15 ;  /* 0x0003000f18007388 */ /* 0x000fe80000000800 */
[----:B------:R-:W-:Y:S04]  /*03e0*/  STS [R24+0x380], R17 ;  /* 0x0003801118007388 */ /* 0x000fe80000000800 */
[----:B------:R-:W-:Y:S01]  /*03f0*/  STS [R24+0x400], R19 ;  /* 0x0004001318007388 */ /* 0x000fe20000000800 */
[----:B------:R-:W-:-:S03]  /*0400*/  NOP ;  /* 0x0000000000007918 */ /* 0x000fc60000000000 */
[----:B------:R-:W-:Y:S04]  /*0410*/  LDS R27, [R5+0x20] ;  /* 0x00002000051b7984 */ /* 0x000fe80000000800 */
[----:B------:R-:W-:Y:S04]  /*0420*/  LDS R2, [R5] ;  /* 0x0000000005027984 */ /* 0x000fe80000000800 */
[----:B------:R-:W0:Y:S04]  /*0430*/  LDS R8, [R5+0x4] ;  /* 0x0000040005087984 */ /* 0x000e280000000800 */
[----:B------:R-:W1:Y:S04]  /*0440*/  LDS R10, [R5+0x8] ;  /* 0x00000800050a7984 */ /* 0x000e680000000800 */
[----:B------:R-:W2:Y:S04]  /*0450*/  LDS R12, [R5+0xc] ;  /* 0x00000c00050c7984 */ /* 0x000ea80000000800 */
[----:B------:R-:W3:Y:S04]  /*0460*/  LDS R14, [R5+0x10] ;  /* 0x00001000050e7984 */ /* 0x000ee80000000800 */
[----:B------:R-:W-:Y:S04]  /*0470*/  LDS R16, [R5+0x14] ;  /* 0x0000140005107984 */ /* 0x000fe80000000800 */
[----:B------:R-:W-:Y:S04]  /*0480*/  LDS R18, [R5+0x18] ;  /* 0x0000180005127984 */ /* 0x000fe80000000800 */
[----:B------:R-:W-:Y:S01]  /*0490*/  LDS R20, [R5+0x1c] ;  /* 0x00001c0005147984 */ /* 0x000fe20000000800 */
[----:B------:R-:W-:Y:S01]  /*04a0*/  BAR.SYNC.DEFER_BLOCKING 0x0 ;  /* 0x0000000000007b1d */ /* 0x000fe20000010000 */
[----:B0-----:R-:W-:-:S02]  /*04b0*/  ISETP.NE.AND P4, PT, R2, R8, PT ;  /* 0x000000080200720c */ /* 0x001fc40003f85270 */
[----:B-1----:R-:W-:-:S04]  /*04c0*/  ISETP.NE.AND P2, PT, R8, R10, PT ;  /* 0x0000000a0800720c */ /* 0x002fc80003f45270 */
[----:B------:R-:W-:Y:S02]  /*04d0*/  SEL R32, RZ, 0x1, !P2 ;  /* 0x00000001ff207807 */ /* 0x000fe40005000000 */
[----:B--2---:R-:W-:Y:S01]  /*04e0*/  ISETP.NE.AND P5, PT, R10, R12, PT ;  /* 0x0000000c0a00720c */ /* 0x004fe20003fa5270 */
[----:B------:R-:W-:Y:S01]  /*04f0*/  STS [R24], R21 ;  /* 0x0000001518007388 */ /* 0x000fe20000000800 */
[----:B---3--:R-:W-:Y:S02]  /*0500*/  ISETP.NE.AND P2, PT, R12, R14, PT ;  /* 0x0000000e0c00720c */ /* 0x008fe40003f45270 */
[----:B------:R-:W-:Y:S01]  /*0510*/  P2R R44, PR, RZ, 0x20 ;  /* 0x00000020ff2c7803 */ /* 0x000fe20000000000 */
[----:B------:R-:W-:Y:S04]  /*0520*/  STS [R24+0x80], R23 ;  /* 0x0000801718007388 */ /* 0x000fe80000000800 */
[----:B------:R-:W-:Y:S04]  /*0530*/  STS [R24+0x100], R25 ;  /* 0x0001001918007388 */ /* 0x000fe80000000800 */
[----:B------:R-:W-:Y:S04]  /*0540*/  STS [R24+0x180], R29 ;  /* 0x0001801d18007388 */ /* 0x000fe80000000800 */
[----:B------:R0:W-:Y:S04]  /*0550*/  STS [R24+0x200], R31 ;  /* 0x0002001f18007388 */ /* 0x0001e80000000800 */
[----:B------:R1:W-:Y:S04]  /*0560*/  STS [R24+0x280], R33 ;  /* 0x0002802118007388 */ /* 0x0003e80000000800 */
[----:B------:R-:W-:Y:S01]  /*0570*/  STS [R24+0x300], R35 ;  /* 0x0003002318007388 */ /* 0x000fe20000000800 */
[----:B0-----:R-:W-:-:S03]  /*0580*/  IMAD.MOV.U32 R31, RZ, RZ, RZ ;  /* 0x000000ffff1f7224 */ /* 0x001fc600078e00ff */
[----:B------:R-:W-:Y:S01]  /*0590*/  STS [R24+0x380], R37 ;  /* 0x0003802518007388 */ /* 0x000fe20000000800 */
[----:B-1----:R-:W-:-:S03]  /*05a0*/  SEL R33, RZ, 0x1, !P5 ;  /* 0x00000001ff217807 */ /* 0x002fc60006800000 */
[----:B------:R0:W-:Y:S01]  /*05b0*/  STS [R24+0x400], R39 ;  /* 0x0004002718007388 */ /* 0x0001e20000000800 */
[----:B------:R-:W-:-:S03]  /*05c0*/  NOP ;  /* 0x0000000000007918 */ /* 0x000fc60000000000 */
[----:B------:R-:W-:Y:S01]  /*05d0*/  LDS R42, [R5] ;  /* 0x00000000052a7984 */ /* 0x000fe20000000800 */
[----:B0-----:R-:W-:-:S03]  /*05e0*/  SEL R24, RZ, 0x1, !P4 ;  /* 0x00000001ff187807 */ /* 0x001fc60006000000 */
        /* <DEDUP_REMOVED lines=9> */
[----:B------:R-:W-:Y:S02]  /*0680*/  STS [R6+0x4d8], R27 ;  /* 0x0004d81b06007388 */ /* 0x000fe40000000800 */
[----:B------:R-:W-:Y:S06]  /*0690*/  BAR.SYNC.DEFER_BLOCKING 0x0 ;  /* 0x0000000000007b1d */ /* 0x000fec0000010000 */
[----:B------:R0:W1:Y:S02]  /*06a0*/  @P1 LDS R22, [R6+0x4d4] ;  /* 0x0004d40006161984 */ /* 0x0000640000000800 */
[----:B0-----:R-:W-:-:S02]  /*06b0*/  SEL R6, RZ, 0x1, !P2 ;  /* 0x00000001ff067807 */ /* 0x001fc40005000000 */
[----:B-1----:R-:W-:-:S04]  /*06c0*/  @P1 ISETP.NE.AND P0, PT, R22, R2, PT ;  /* 0x000000021600120c */ /* 0x002fc80003f05270 */
[----:B------:R-:W-:-:S04]  /*06d0*/  @P1 SEL R31, RZ, 0x1, !P0 ;  /* 0x00000001ff1f1807 */ /* 0x000fc80004000000 */
[----:B------:R-:W-:-:S04]  /*06e0*/  IADD3 R5, P0, PT, R31, R24, RZ ;  /* 0x000000181f057210 */ /* 0x000fc80007f1e0ff */
[----:B------:R-:W-:Y:S01]  /*06f0*/  IADD3 R32, P3, PT, R5, R32, RZ ;  /* 0x0000002005207210 */ /* 0x000fe20007f7e0ff */
[----:B------:R-:W-:-:S03]  /*0700*/  IMAD.X R34, RZ, RZ, UR4, P0 ;  /* 0x00000004ff227e24 */ /* 0x000fc600080e06ff */
[----:B------:R-:W-:Y:S01]  /*0710*/  IADD3 R33, P1, PT, R32, R33, RZ ;  /* 0x0000002120217210 */ /* 0x000fe20007f3e0ff */
[----:B------:R-:W-:Y:S01]  /*0720*/  IMAD.X R34, RZ, RZ, R34, P3 ;  /* 0x000000ffff227224 */ /* 0x000fe200018e0622 */
[----:B------:R-:W-:Y:S02]  /*0730*/  ISETP.NE.AND P3, PT, R14, R16, PT ;  /* 0x000000100e00720c */ /* 0x000fe40003f65270 */
[----:B------:R-:W-:Y:S01]  /*0740*/  IADD3 R35, P0, PT, R33, R6, RZ ;  /* 0x0000000621237210 */ /* 0x000fe20007f1e0ff */
[----:B------:R-:W-:Y:S01]  /*0750*/  IMAD.X R36, RZ, RZ, R34, P1 ;  /* 0x000000ffff247224 */ /* 0x000fe200008e0622 */
[----:B------:R-:W-:Y:S02]  /*0760*/  SEL R6, RZ, 0x1, !P3 ;  /* 0x00000001ff067807 */ /* 0x000fe40005800000 */
[----:B------:R-:W-:Y:S01]  /*0770*/  ISETP.NE.AND P1, PT, R16, R18, PT ;  /* 0x000000121000720c */ /* 0x000fe20003f25270 */
[----:B------:R-:W-:Y:S01]  /*0780*/  IMAD.X R26, RZ, RZ, R36, P0 ;  /* 0x000000ffff1a7224 */ /* 0x000fe200000e0624 */
[----:B------:R-:W-:-:S02]  /*0790*/  IADD3 R37, P0, PT, R35, R6, RZ ;  /* 0x0000000623257210 */ /* 0x000fc40007f1e0ff */
[----:B------:R-:W-:Y:S02]  /*07a0*/  SEL R38, RZ, 0x1, !P1 ;  /* 0x00000001ff267807 */ /* 0x000fe40004800000 */
[----:B------:R-:W-:Y:S01]  /*07b0*/  SEL R6, R42, RZ, !P4 ;  /* 0x000000ff2a067207 */ /* 0x000fe20006000000 */
[----:B------:R-:W-:Y:S01]  /*07c0*/  IMAD.X R28, RZ, RZ, R26, P0 ;  /* 0x000000ffff1c7224 */ /* 0x000fe200000e061a */
[----:B------:R-:W-:-:S03]  /*07d0*/  IADD3 R38, P0, PT, R37, R38, RZ ;  /* 0x0000002625267210 */ /* 0x000fc60007f1e0ff */
[----:B------:R-:W-:Y:S02]  /*07e0*/  IMAD.IADD R6, R9, 0x1, R6 ;  /* 0x0000000109067824 */ /* 0x000fe400078e0206 */
[----:B------:R-:W-:Y:S01]  /*07f0*/  IMAD.X R29, RZ, RZ, R28, P0 ;  /* 0x000000ffff1d7224 */ /* 0x000fe200000e061c */
[----:B------:R-:W-:-:S04]  /*0800*/  ISETP.NE.AND P0, PT, R18, R20, PT ;  /* 0x000000141200720c */ /* 0x000fc80003f05270 */
[----:B------:R-:W-:-:S04]  /*0810*/  SEL R39, RZ, 0x1, !P0 ;  /* 0x00000001ff277807 */ /* 0x000fc80004000000 */
[----:B------:R-:W-:-:S05]  /*0820*/  IADD3 R39, P6, PT, R38, R39, RZ ;  /* 0x0000002726277210 */ /* 0x000fca0007fde0ff */
[----:B------:R-:W-:Y:S01]  /*0830*/  IMAD.X R30, RZ, RZ, R29, P6 ;  /* 0x000000ffff1e7224 */ /* 0x000fe200030e061d */
[----:B------:R-:W-:-:S04]  /*0840*/  ISETP.NE.AND P6, PT, R8, R10, PT ;  /* 0x0000000a0800720c */ /* 0x000fc80003fc5270 */
[----:B------:R-:W-:Y:S02]  /*0850*/  SEL R6, R6, RZ, !P6 ;  /* 0x000000ff06067207 */ /* 0x000fe40007000000 */
[----:B------:R-:W-:-:S03]  /*0860*/  ISETP.NE.AND P6, PT, R20, R27, PT ;  /* 0x0000001b1400720c */ /* 0x000fc60003fc5270 */
[----:B------:R-:W-:Y:S01]  /*0870*/  IMAD.IADD R6, R11, 0x1, R6 ;  /* 0x000000010b067824 */ /* 0x000fe200078e0206 */
[----:B------:R-:W-:-:S04]  /*0880*/  SEL R24, RZ, 0x1, !P6 ;  /* 0x00000001ff187807 */ /* 0x000fc80007000000 */
[----:B------:R-:W-:Y:S02]  /*0890*/  SEL R6, R6, RZ, !P5 ;  /* 0x000000ff06067207 */ /* 0x000fe40006800000 */
[----:B------:R-:W-:-:S03]  /*08a0*/  ISETP.GE.AND P5, PT, R3, 0x10, PT ;  /* 0x000000100300780c */ /* 0x000fc60003fa6270 */
[----:B------:R-:W-:-:S05]  /*08b0*/  IMAD.IADD R6, R13, 0x1, R6 ;  /* 0x000000010d067824 */ /* 0x000fca00078e0206 */
[----:B------:R-:W-:-:S05]  /*08c0*/  SEL R6, R6, RZ, !P2 ;  /* 0x000000ff06067207 */ /* 0x000fca0005000000 */
[----:B------:R-:W-:-:S05]  /*08d0*/  IMAD.IADD R6, R15, 0x1, R6 ;  /* 0x000000010f067824 */ /* 0x000fca00078e0206 */
[----:B------:R-:W-:-:S05]  /*08e0*/  SEL R6, R6, RZ, !P3 ;  /* 0x000000ff06067207 */ /* 0x000fca0005800000 */
[----:B------:R-:W-:-:S05]  /*08f0*/  IMAD.IADD R6, R17, 0x1, R6 ;  /* 0x0000000111067824 */ /* 0x000fca00078e0206 */
[----:B------:R-:W-:-:S05]  /*0900*/  SEL R6, R6, RZ, !P1 ;  /* 0x000000ff06067207 */ /* 0x000fca0004800000 */
[----:B------:R-:W-:-:S05]  /*0910*/  IMAD.IADD R6, R19, 0x1, R6 ;  /* 0x0000000113067824 */ /* 0x000fca00078e0206 */
[----:B------:R-:W-:-:S05]  /*0920*/  SEL R6, R6, RZ, !P0 ;  /* 0x000000ff06067207 */ /* 0x000fca0004000000 */
[----:B------:R-:W-:-:S05]  /*0930*/  IMAD.IADD R6, R21, 0x1, R6 ;  /* 0x0000000115067824 */ /* 0x000fca00078e0206 */
[----:B------:R-:W-:Y:S02]  /*0940*/  SEL R5, R6, RZ, !P6 ;  /* 0x000000ff06057207 */ /* 0x000fe40007000000 */
[----:B------:R-:W-:-:S03]  /*0950*/  IADD3 R24, P6, PT, R39, R24, RZ ;  /* 0x0000001827187210 */ /* 0x000fc60007fde0ff */
[----:B------:R-:W-:Y:S02]  /*0960*/  IMAD.IADD R4, R4, 0x1, R5 ;  /* 0x0000000104047824 */ /* 0x000fe400078e0205 */
[----:B------:R-:W-:Y:S01]  /*0970*/  IMAD.X R25, RZ, RZ, R30, P6 ;  /* 0x000000ffff197224 */ /* 0x000fe200030e061e */
[----:B------:R-:W-:Y:S02]  /*0980*/  ISETP.NE.U32.AND P6, PT, R24, RZ, PT ;  /* 0x000000ff1800720c */ /* 0x000fe40003fc5070 */
[----:B------:R-:W0:Y:S02]  /*0990*/  SHFL.UP PT, R5, R4, 0x1, RZ ;  /* 0x0420000004057989 */ /* 0x000e2400000e00ff */
[----:B------:R-:W-:Y:S02]  /*09a0*/  ISETP.NE.AND.EX P6, PT, R25, RZ, PT, P6 ;  /* 0x000000ff1900720c */ /* 0x000fe40003fc5360 */
[----:B------:R-:W1:Y:S02]  /*09b0*/  SHFL.UP PT, R6, R25, 0x1, RZ ;  /* 0x0420000019067989 */ /* 0x000e6400000e00ff */
[----:B0-----:R-:W-:-:S02]  /*09c0*/  SEL R7, R5, RZ, !P6 ;  /* 0x000000ff05077207 */ /* 0x001fc40007000000 */
[----:B------:R-:W0:Y:S01]  /*09d0*/  SHFL.UP PT, R5, R24, 0x1, RZ ;  /* 0x0420000018057989 */ /* 0x000e2200000e00ff */
[----:B------:R-:W-:-:S04]  /*09e0*/  ISETP.GE.AND P6, PT, R3, 0x1, PT ;  /* 0x000000010300780c */ /* 0x000fc80003fc6270 */
[----:B------:R-:W-:Y:S02]  /*09f0*/  SEL R7, R7, RZ, P6 ;  /* 0x000000ff07077207 */ /* 0x000fe40003000000 */
[----:B-1----:R-:W-:-:S03]  /*0a00*/  SEL R6, R6, RZ, P6 ;  /* 0x000000ff06067207 */ /* 0x002fc60003000000 */
[----:B------:R-:W-:-:S05]  /*0a10*/  IMAD.IADD R7, R4, 0x1, R7 ;  /* 0x0000000104077824 */ /* 0x000fca00078e0207 */
[----:B------:R-:W1:Y:S01]  /*0a20*/  SHFL.UP PT, R4, R7, 0x2, RZ ;  /* 0x0440000007047989 */ /* 0x000e6200000e00ff */
[----:B0-----:R-:W-:-:S04]  /*0a30*/  SEL R5, R5, RZ, P6 ;  /* 0x000000ff05057207 */ /* 0x001fc80003000000 */
[----:B------:R-:W-:-:S05]  /*0a40*/  IADD3 R23, P6, PT, R5, R24, RZ ;  /* 0x0000001805177210 */ /* 0x000fca0007fde0ff */
[----:B------:R-:W-:Y:S01]  /*0a50*/  IMAD.X R46, R6, 0x1, R25, P6 ;  /* 0x00000001062e7824 */ /* 0x000fe200030e0619 */
[----:B------:R-:W-:-:S04]  /*0a60*/  ISETP.NE.U32.AND P6, PT, R23, RZ, PT ;  /* 0x000000ff1700720c */ /* 0x000fc80003fc5070 */
[----:B------:R-:W-:Y:S01]  /*0a70*/  ISETP.NE.AND.EX P6, PT, R46, RZ, PT, P6 ;  /* 0x000000ff2e00720c */ /* 0x000fe20003fc5360 */
[----:B------:R-:W0:Y:S03]  /*0a80*/  SHFL.UP PT, R5, R46, 0x2, RZ ;  /* 0x044000002e057989 */ /* 0x000e2600000e00ff */
[----:B-1----:R-:W-:Y:S02]  /*0a90*/  SEL R6, R4, RZ, !P6 ;  /* 0x000000ff04067207 */ /* 0x002fe40007000000 */
[----:B------:R-:W1:Y:S01]  /*0aa0*/  SHFL.UP PT, R4, R23, 0x2, RZ ;  /* 0x0440000017047989 */ /* 0x000e6200000e00ff */
[----:B------:R-:W-:-:S04]  /*0ab0*/  ISETP.GE.AND P6, PT, R3, 0x2, PT ;  /* 0x000000020300780c */ /* 0x000fc80003fc6270 */
[----:B------:R-:W-:-:S05]  /*0ac0*/  SEL R6, R6, RZ, P6 ;  /* 0x000000ff06067207 */ /* 0x000fca0003000000 */
[----:B------:R-:W-:Y:S01]  /*0ad0*/  IMAD.IADD R6, R7, 0x1, R6 ;  /* 0x0000000107067824 */ /* 0x000fe200078e0206 */
[----:B0-----:R-:W-:Y:S02]  /*0ae0*/  SEL R5, R5, RZ, P6 ;  /* 0x000000ff05057207 */ /* 0x001fe40003000000 */
[----:B-1----:R-:W-:-:S04]  /*0af0*/  SEL R4, R4, RZ, P6 ;  /* 0x000000ff04047207 */ /* 0x002fc80003000000 */
[----:B------:R-:W-:Y:S02]  /*0b00*/  IADD3 R25, P6, PT, R4, R23, RZ ;  /* 0x0000001704197210 */ /* 0x000fe40007fde0ff */
[----:B------:R-:W0:Y:S03]  /*0b10*/  SHFL.UP PT, R4, R6, 0x4, RZ ;  /* 0x0480000006047989 */ /* 0x000e2600000e00ff */
[----:B------:R-:W-:Y:S01]  /*0b20*/  IMAD.X R24, R5, 0x1, R46, P6 ;  /* 0x0000000105187824 */ /* 0x000fe200030e062e */
[----:B------:R-:W-:-:S04]  /*0b30*/  ISETP.NE.U32.AND P6, PT, R25, RZ, PT ;  /* 0x000000ff1900720c */ /* 0x000fc80003fc5070 */
[----:B------:R-:W-:Y:S01]  /*0b40*/  ISETP.NE.AND.EX P6, PT, R24, RZ, PT, P6 ;  /* 0x000000ff1800720c */ /* 0x000fe20003fc5360 */
[----:B------:R-:W1:Y:S03]  /*0b50*/  SHFL.UP PT, R5, R24, 0x4, RZ ;  /* 0x0480000018057989 */ /* 0x000e6600000e00ff */
[----:B0-----:R-:W-:Y:S02]  /*0b60*/  SEL R7, R4, RZ, !P6 ;  /* 0x000000ff04077207 */ /* 0x001fe40007000000 */
[----:B------:R-:W0:Y:S01]  /*0b70*/  SHFL.UP PT, R4, R25, 0x4, RZ ;  /* 0x0480000019047989 */ /* 0x000e2200000e00ff */
[----:B------:R-:W-:-:S04]  /*0b80*/  ISETP.GE.AND P6, PT, R3, 0x4, PT ;  /* 0x000000040300780c */ /* 0x000fc80003fc6270 */
[----:B------:R-:W-:Y:S02]  /*0b90*/  SEL R7, R7, RZ, P6 ;  /* 0x000000ff07077207 */ /* 0x000fe40003000000 */
[----:B-1----:R-:W-:-:S03]  /*0ba0*/  SEL R5, R5, RZ, P6 ;  /* 0x000000ff05057207 */ /* 0x002fc60003000000 */
[----:B------:R-:W-:Y:S01]  /*0bb0*/  IMAD.IADD R7, R6, 0x1, R7 ;  /* 0x0000000106077824 */ /* 0x000fe200078e0207 */
[----:B0-----:R-:W-:-:S04]  /*0bc0*/  SEL R4, R4, RZ, P6 ;  /* 0x000000ff04047207 */ /* 0x001fc80003000000 */
        /* <DEDUP_REMOVED lines=20> */
[----:B------:R-:W0:Y:S02]  /*0d10*/  SHFL.UP PT, R4, R25, 0x10, RZ ;  /* 0x0600000019047989 */ /* 0x000e2400000e00ff */
[----:B------:R-:W-:Y:S02]  /*0d20*/  SEL R7, R7, RZ, P5 ;  /* 0x000000ff07077207 */ /* 0x000fe40002800000 */
[----:B-1----:R-:W-:-:S03]  /*0d30*/  SEL R5, R5, RZ, P5 ;  /* 0x000000ff05057207 */ /* 0x002fc60002800000 */
[----:B------:R-:W-:Y:S01]  /*0d40*/  IMAD.IADD R43, R6, 0x1, R7 ;  /* 0x00000001062b7824 */ /* 0x000fe200078e0207 */
[----:B0-----:R-:W-:Y:S02]  /*0d50*/  SEL R4, R4, RZ, P5 ;  /* 0x000000ff04047207 */ /* 0x001fe40002800000 */
[----:B------:R-:W-:Y:S02]  /*0d60*/  ISETP.NE.AND P5, PT, R3, RZ, PT ;  /* 0x000000ff0300720c */ /* 0x000fe40003fa5270 */
[----:B------:R-:W-:-:S05]  /*0d70*/  IADD3 R4, P6, PT, R4, R25, RZ ;  /* 0x0000001904047210 */ /* 0x000fca0007fde0ff */
[----:B------:R-:W-:Y:S01]  /*0d80*/  IMAD.X R5, R5, 0x1, R24, P6 ;  /* 0x0000000105057824 */ /* 0x000fe200030e0618 */
[----:B------:R-:W-:-:S13]  /*0d90*/  ISETP.NE.AND P6, PT, R3, 0x1f, PT ;  /* 0x0000001f0300780c */ /* 0x000fda0003fc5270 */
[----:B------:R-:W-:-:S05]  /*0da0*/  @!P6 LEA R23, R40, UR5, 0x4 ;  /* 0x000000052817ec11 */ /* 0x000fca000f8e20ff */
[----:B------:R-:W-:Y:S04]  /*0db0*/  @!P6 STS.64 [R23], R4 ;  /* 0x000000041700e388 */ /* 0x000fe80000000a00 */
[----:B------:R-:W-:Y:S01]  /*0dc0*/  @!P6 STS [R23+0x8], R43 ;  /* 0x0000082b1700e388 */ /* 0x000fe20000000800 */
[----:B------:R-:W-:Y:S06]  /*0dd0*/  BAR.SYNC.DEFER_BLOCKING 0x0 ;  /* 0x0000000000007b1d */ /* 0x000fec0000010000 */
[----:B------:R-:W-:Y:S04]  /*0de0*/  SHFL.UP PT, R4, R4, 0x1, RZ ;  /* 0x0420000004047989 */ /* 0x000fe800000e00ff */
[----:B------:R-:W-:Y:S04]  /*0df0*/  SHFL.UP PT, R5, R5, 0x1, RZ ;  /* 0x0420000005057989 */ /* 0x000fe800000e00ff */
[----:B------:R-:W-:Y:S04]  /*0e00*/  LDS.64 R24, [UR5+0x10] ;  /* 0x00001005ff187984 */ /* 0x000fe80008000a00 */
[----:B------:R-:W0:Y:S04]  /*0e10*/  LDS.64 R6, [UR5] ;  /* 0x00000005ff067984 */ /* 0x000e280008000a00 */
[----:B------:R-:W1:Y:S04]  /*0e20*/  LDS R41, [UR5+0x8] ;  /* 0x00000805ff297984 */ /* 0x000e680008000800 */
[----:B------:R-:W2:Y:S01]  /*0e30*/  LDS R23, [UR5+0x18] ;  /* 0x00001805ff177984 */ /* 0x000ea20008000800 */
[----:B0-----:R-:W-:-:S05]  /*0e40*/  IADD3 R49, P6, PT, R6, R24, RZ ;  /* 0x0000001806317210 */ /* 0x001fca0007fde0ff */
[----:B------:R-:W-:Y:S01]  /*0e50*/  IMAD.X R51, R7, 0x1, R25, P6 ;  /* 0x0000000107337824 */ /* 0x000fe200030e0619 */
[----:B------:R-:W-:-:S04]  /*0e60*/  ISETP.NE.U32.AND P6, PT, R24, RZ, PT ;  /* 0x000000ff1800720c */ /* 0x000fc80003fc5070 */
[----:B------:R-:W-:Y:S02]  /*0e70*/  ISETP.NE.AND.EX P6, PT, R25, RZ, PT, P6 ;  /* 0x000000ff1900720c */ /* 0x000fe40003fc5360 */
[----:B------:R-:W0:Y:S02]  /*0e80*/  LDS.64 R24, [UR5+0x20] ;  /* 0x00002005ff187984 */ /* 0x000e240008000a00 */
[----:B-1----:R-:W-:-:S05]  /*0e90*/  SEL R46, R41, RZ, !P6 ;  /* 0x000000ff292e7207 */ /* 0x002fca0007000000 */
[----:B--2---:R-:W-:Y:S02]  /*0ea0*/  IMAD.IADD R46, R23, 0x1, R46 ;  /* 0x00000001172e7824 */ /* 0x004fe400078e022e */
[----:B------:R-:W1:Y:S01]  /*0eb0*/  LDS R23, [UR5+0x28] ;  /* 0x00002805ff177984 */ /* 0x000e620008000800 */
[----:B0-----:R-:W-:-:S05]  /*0ec0*/  IADD3 R45, P6, PT, R24, R49, RZ ;  /* 0x00000031182d7210 */ /* 0x001fca0007fde0ff */
[----:B------:R-:W-:Y:S01]  /*0ed0*/  IMAD.X R47, R25, 0x1, R51, P6 ;  /* 0x00000001192f7824 */ /* 0x000fe200030e0633 */
[----:B------:R-:W-:-:S04]  /*0ee0*/  ISETP.NE.AND P6, PT, R40, 0x2, PT ;  /* 0x000000022800780c */ /* 0x000fc80003fc5270 */
[----:B------:R-:W-:Y:S02]  /*0ef0*/  SEL R48, R49, R6, !P6 ;  /* 0x0000000631307207 */ /* 0x000fe40007000000 */
[----:B------:R-:W-:Y:S02]  /*0f00*/  SEL R50, R51, R7, !P6 ;  /* 0x0000000733327207 */ /* 0x000fe40007000000 */
[----:B------:R-:W0:Y:S01]  /*0f10*/  LDS.64 R6, [UR5+0x30] ;  /* 0x00003005ff067984 */ /* 0x000e220008000a00 */
[----:B------:R-:W-:Y:S02]  /*0f20*/  SEL R41, R46, R41, !P6 ;  /* 0x000000292e297207 */ /* 0x000fe40007000000 */
[----:B------:R-:W-:-:S04]  /*0f30*/  ISETP.NE.U32.AND P6, PT, R24, RZ, PT ;  /* 0x000000ff1800720c */ /* 0x000fc80003fc5070 */
[----:B------:R-:W-:-:S04]  /*0f40*/  ISETP.NE.AND.EX P6, PT, R25, RZ, PT, P6 ;  /* 0x000000ff1900720c */ /* 0x000fc80003fc5360 */
[----:B------:R-:W-:-:S05]  /*0f50*/  SEL R46, R46, RZ, !P6 ;  /* 0x000000ff2e2e7207 */ /* 0x000fca0007000000 */
[----:B-1----:R-:W-:Y:S02]  /*0f60*/  IMAD.IADD R46, R23, 0x1, R46 ;  /* 0x00000001172e7824 */ /* 0x002fe400078e022e */
[----:B------:R-:W1:Y:S01]  /*0f70*/  LDS R23, [UR5+0x38] ;  /* 0x00003805ff177984 */ /* 0x000e620008000800 */
[----:B0-----:R-:W-:-:S05]  /*0f80*/  IADD3 R25, P6, PT, R6, R45, RZ ;  /* 0x0000002d06197210 */ /* 0x001fca0007fde0ff */
[----:B------:R-:W-:Y:S01]  /*0f90*/  IMAD.X R49, R7, 0x1, R47, P6 ;  /* 0x0000000107317824 */ /* 0x000fe200030e062f */
[----:B------:R-:W-:-:S04]  /*0fa0*/  ISETP.NE.AND P6, PT, R40, 0x3, PT ;  /* 0x000000032800780c */ /* 0x000fc80003fc5270 */
[----:B------:R-:W-:Y:S02]  /*0fb0*/  SEL R48, R45, R48, !P6 ;  /* 0x000000302d307207 */ /* 0x000fe40007000000 */
[----:B------:R-:W-:Y:S02]  /*0fc0*/  SEL R50, R47, R50, !P6 ;  /* 0x000000322f327207 */ /* 0x000fe40007000000 */
[----:B------:R-:W-:Y:S02]  /*0fd0*/  SEL R41, R46, R41, !P6 ;  /* 0x000000292e297207 */ /* 0x000fe40007000000 */
[----:B------:R-:W-:-:S04]  /*0fe0*/  ISETP.NE.U32.AND P6, PT, R6, RZ, PT ;  /* 0x000000ff0600720c */ /* 0x000fc80003fc5070 */
[----:B------:R-:W-:Y:S02]  /*0ff0*/  ISETP.NE.AND.EX P6, PT, R7, RZ, PT, P6 ;  /* 0x000000ff0700720c */ /* 0x000fe40003fc5360 */
[----:B------:R-:W0:Y:S02]  /*1000*/  LDS.64 R6, [UR5+0x40] ;  /* 0x00004005ff067984 */ /* 0x000e240008000a00 */
        /* <DEDUP_REMOVED lines=25> */
[----:B-1----:R-:W-:Y:S01]  /*11a0*/  IMAD.IADD R46, R23, 0x1, R46 ;  /* 0x00000001172e7824 */ /* 0x002fe200078e022e */
[----:B0-----:R-:W-:-:S05]  /*11b0*/  IADD3 R47, P6, PT, R6, R25, RZ ;  /* 0x00000019062f7210 */ /* 0x001fca0007fde0ff */
[----:B------:R-:W-:Y:S01]  /*11c0*/  IMAD.X R45, R7, 0x1, R49, P6 ;  /* 0x00000001072d7824 */ /* 0x000fe200030e0631 */
[----:B------:R-:W-:-:S04]  /*11d0*/  ISETP.NE.AND P6, PT, R40, 0x6, PT ;  /* 0x000000062800780c */ /* 0x000fc80003fc5270 */
[----:B------:R-:W-:Y:S02]  /*11e0*/  SEL R48, R25, R48, !P6 ;  /* 0x0000003019307207 */ /* 0x000fe40007000000 */
[----:B------:R-:W-:Y:S02]  /*11f0*/  SEL R50, R49, R50, !P6 ;  /* 0x0000003231327207 */ /* 0x000fe40007000000 */
[----:B------:R-:W-:Y:S02]  /*1200*/  SEL R24, R46, R41, !P6 ;  /* 0x000000292e187207 */ /* 0x000fe40007000000 */
[----:B------:R-:W-:Y:S02]  /*1210*/  ISETP.NE.U32.AND P6, PT, R6, RZ, PT ;  /* 0x000000ff0600720c */ /* 0x000fe40003fc5070 */
[----:B------:R-:W-:Y:S02]  /*1220*/  SEL R41, R5, RZ, P5 ;  /* 0x000000ff05297207 */ /* 0x000fe40002800000 */
[----:B------:R-:W-:-:S02]  /*1230*/  ISETP.NE.AND.EX P6, PT, R7, RZ, PT, P6 ;  /* 0x000000ff0700720c */ /* 0x000fc40003fc5360 */
[----:B------:R-:W0:Y:S02]  /*1240*/  LDS R7, [UR5+0x68] ;  /* 0x00006805ff077984 */ /* 0x000e240008000800 */
[----:B------:R-:W-:Y:S02]  /*1250*/  SEL R46, R46, RZ, !P6 ;  /* 0x000000ff2e2e7207 */ /* 0x000fe40007000000 */
[----:B------:R-:W-:Y:S02]  /*1260*/  ISETP.NE.AND P6, PT, R40, 0x7, PT ;  /* 0x000000072800780c */ /* 0x000fe40003fc5270 */
[----:B------:R-:W-:Y:S02]  /*1270*/  SEL R40, R4, RZ, P5 ;  /* 0x000000ff04287207 */ /* 0x000fe40002800000 */
[----:B------:R-:W-:Y:S02]  /*1280*/  SEL R6, R47, R48, !P6 ;  /* 0x000000302f067207 */ /* 0x000fe40007000000 */
[----:B------:R-:W-:Y:S01]  /*1290*/  SEL R23, R45, R50, !P6 ;  /* 0x000000322d177207 */ /* 0x000fe20007000000 */
[----:B0-----:R-:W-:Y:S01]  /*12a0*/  IMAD.IADD R7, R7, 0x1, R46 ;  /* 0x0000000107077824 */ /* 0x001fe200078e022e */
[----:B------:R-:W-:-:S04]  /*12b0*/  SEL R46, RZ, 0x1, !P4 ;  /* 0x00000001ff2e7807 */ /* 0x000fc80006000000 */
[----:B------:R-:W-:Y:S02]  /*12c0*/  SEL R24, R7, R24, !P6 ;  /* 0x0000001807187207 */ /* 0x000fe40007000000 */
[----:B------:R-:W-:-:S04]  /*12d0*/  ISETP.GE.U32.AND P6, PT, R0, 0x20, PT ;  /* 0x000000200000780c */ /* 0x000fc80003fc6070 */
[----:B------:R-:W-:Y:S02]  /*12e0*/  SEL R3, R6, RZ, P6 ;  /* 0x000000ff06037207 */ /* 0x000fe40003000000 */
[----:B------:R-:W-:Y:S02]  /*12f0*/  SEL R6, R23, RZ, P6 ;  /* 0x000000ff17067207 */ /* 0x000fe40003000000 */
[----:B------:R-:W-:-:S05]  /*1300*/  IADD3 R40, P6, PT, R40, R3, RZ ;  /* 0x0000000328287210 */ /* 0x000fca0007fde0ff */
[----:B------:R-:W-:Y:S01]  /*1310*/  IMAD.X R41, R41, 0x1, R6, P6 ;  /* 0x0000000129297824 */ /* 0x000fe200030e0606 */
[----:B------:R-:W-:-:S04]  /*1320*/  ISETP.GE.U32.AND P6, PT, R0, 0x20, PT ;  /* 0x000000200000780c */ /* 0x000fc80003fc6070 */
[----:B------:R-:W-:Y:S02]  /*1330*/  SEL R23, R24, RZ, P6 ;  /* 0x000000ff18177207 */ /* 0x000fe40003000000 */
[----:B------:R-:W-:Y:S02]  /*1340*/  ISETP.NE.U32.AND P6, PT, R4, RZ, PT ;  /* 0x000000ff0400720c */ /* 0x000fe40003fc5070 */
[----:B------:R-:W0:Y:S02]  /*1350*/  SHFL.UP PT, R4, R43, 0x1, RZ ;  /* 0x042000002b047989 */ /* 0x000e2400000e00ff */
[----:B------:R-:W-:-:S04]  /*1360*/  ISETP.NE.AND.EX P6, PT, R5, RZ, PT, P6 ;  /* 0x000000ff0500720c */ /* 0x000fc80003fc5360 */
[----:B------:R-:W-:Y:S02]  /*1370*/  SEL R3, R23, RZ, !P6 ;  /* 0x000000ff17037207 */ /* 0x000fe40007000000 */
[----:B------:R-:W-:-:S04]  /*1380*/  ISETP.NE.U32.AND P6, PT, R31, RZ, PT ;  /* 0x000000ff1f00720c */ /* 0x000fc80003fc5070 */
[----:B------:R-:W-:Y:S01]  /*1390*/  ISETP.NE.AND.EX P6, PT, RZ, UR4, PT, P6 ;  /* 0x00000004ff007c0c */ /* 0x000fe2000bfc5360 */
[----:B0-----:R-:W-:Y:S01]  /*13a0*/  @P5 IMAD.IADD R23, R4, 0x1, R3 ;  /* 0x0000000104175824 */ /* 0x001fe200078e0203 */
[----:B------:R-:W-:-:S04]  /*13b0*/  ISETP.NE.AND P5, PT, R8, R10, PT ;  /* 0x0000000a0800720c */ /* 0x000fc80003fa5270 */
[----:B------:R-:W-:-:S05]  /*13c0*/  SEL R3, R23, RZ, !P6 ;  /* 0x000000ff17037207 */ /* 0x000fca0007000000 */
[----:B------:R-:W-:Y:S02]  /*13d0*/  IMAD.IADD R3, R42, 0x1, R3 ;  /* 0x000000012a037824 */ /* 0x000fe400078e0203 */
[----:B------:R-:W-:Y:S03]  /*13e0*/  LDS R42, [UR5+0x78] ;  /* 0x00007805ff2a7984 */ /* 0x000fe60008000800 */
[----:B------:R-:W-:Y:S02]  /*13f0*/  SEL R4, R3, RZ, !P4 ;  /* 0x000000ff03047207 */ /* 0x000fe40006000000 */
[----:B------:R-:W-:-:S03]  /*1400*/  IADD3 R32, P4, PT, R40, R32, RZ ;  /* 0x0000002028207210 */ /* 0x000fc60007f9e0ff */
[----:B------:R-:W-:Y:S02]  /*1410*/  IMAD.IADD R9, R9, 0x1, R4 ;  /* 0x0000000109097824 */ /* 0x000fe400078e0204 */
[----:B------:R-:W0:Y:S03]  /*1420*/  LDS.64 R4, [UR5+0x70] ;  /* 0x00007005ff047984 */ /* 0x000e260008000a00 */
[----:B------:R-:W-:Y:S02]  /*1430*/  SEL R6, R9, RZ, !P5 ;  /* 0x000000ff09067207 */ /* 0x000fe40006800000 */
[----:B------:R-:W-:-:S03]  /*1440*/  ISETP.NE.AND P5, PT, R44, RZ, PT ;  /* 0x000000ff2c00720c */ /* 0x000fc60003fa5270 */
[----:B------:R-:W-:-:S05]  /*1450*/  IMAD.IADD R11, R11, 0x1, R6 ;  /* 0x000000010b0b7824 */ /* 0x000fca00078e0206 */
[----:B------:R-:W-:Y:S02]  /*1460*/  SEL R6, R11, RZ, !P5 ;  /* 0x000000ff0b067207 */ /* 0x000fe40006800000 */
[----:B------:R-:W-:-:S03]  /*1470*/  ISETP.NE.AND P5, PT, R0, RZ, PT ;  /* 0x000000ff0000720c */ /* 0x000fc60003fa5270 */
[----:B------:R-:W-:-:S05]  /*1480*/  IMAD.IADD R13, R13, 0x1, R6 ;  /* 0x000000010d0d7824 */ /* 0x000fca00078e0206 */
[----:B------:R-:W-:-:S05]  /*1490*/  SEL R6, R13, RZ, !P2 ;  /* 0x000000ff0d067207 */ /* 0x000fca0005000000 */
[----:B------:R-:W1:Y:S01]  /*14a0*/  @!P5 LDC.64 R24, c[0x0][0x3a8] ;  /* 0x0000ea00ff18db82 */ /* 0x000e620000000a00 */
[----:B------:R-:W-:-:S05]  /*14b0*/  IMAD.IADD R15, R15, 0x1, R6 ;  /* 0x000000010f0f7824 */ /* 0x000fca00078e0206 */
[----:B------:R-:W-:-:S05]  /*14c0*/  SEL R44, R15, RZ, !P3 ;  /* 0x000000ff0f2c7207 */ /* 0x000fca0005800000 */
[----:B------:R-:W-:Y:S01]  /*14d0*/  IMAD.IADD R17, R17, 0x1, R44 ;  /* 0x0000000111117824 */ /* 0x000fe200078e022c */
[C---:B0-----:R-:W-:Y:S02]  /*14e0*/  ISETP.NE.U32.AND P2, PT, R4.reuse, RZ, PT ;  /* 0x000000ff0400720c */ /* 0x041fe40003f45070 */
[----:B------:R-:W-:Y:S02]  /*14f0*/  IADD3 R6, P3, PT, R4, R47, RZ ;  /* 0x0000002f04067210 */ /* 0x000fe40007f7e0ff */
[----:B------:R-:W-:-:S04]  /*1500*/  ISETP.NE.AND.EX P2, PT, R5, RZ, PT, P2 ;  /* 0x000000ff0500720c */ /* 0x000fc80003f45320 */
[----:B------:R-:W-:Y:S01]  /*1510*/  SEL R43, R7, RZ, !P2 ;  /* 0x000000ff072b7207 */ /* 0x000fe20005000000 */
[----:B------:R-:W-:Y:S01]  /*1520*/  IMAD.X R7, R5, 0x1, R45, P3 ;  /* 0x0000000105077824 */ /* 0x000fe200018e062d */
[----:B------:R-:W-:Y:S01]  /*1530*/  ISETP.GE.U32.AND P2, PT, R6, 0x101, PT ;  /* 0x000001010600780c */ /* 0x000fe20003f46070 */
[----:B------:R-:W-:Y:S01]  /*1540*/  @!P5 IMAD.MOV.U32 R5, RZ, RZ, 0x65 ;  /* 0x00000065ff05d424 */ /* 0x000fe200078e00ff */
[----:B------:R-:W-:Y:S01]  /*1550*/  IADD3 R45, P3, PT, R31, R46, RZ ;  /* 0x0000002e1f2d7210 */ /* 0x000fe20007f7e0ff */
[----:B------:R-:W-:Y:S01]  /*1560*/  IMAD.IADD R4, R42, 0x1, R43 ;  /* 0x000000012a047824 */ /* 0x000fe200078e022b */
[----:B------:R-:W-:Y:S02]  /*1570*/  SEL R42, R17, RZ, !P1 ;  /* 0x000000ff112a7207 */ /* 0x000fe40004800000 */
[----:B------:R-:W-:Y:S02]  /*1580*/  ISETP.GE.AND.EX P1, PT, R7, RZ, PT, P2 ;  /* 0x000000ff0700720c */ /* 0x000fe40003f26320 */
[----:B-1----:R0:W-:Y:S01]  /*1590*/  @!P5 ST.E.128.STRONG.GPU desc[UR8][R24.64+0x200], R4 ;  /* 0x000200041800d985 */ /* 0x0021e2000c10fd08 */
[----:B------:R-:W-:Y:S01]  /*15a0*/  IMAD.IADD R19, R19, 0x1, R42 ;  /* 0x0000000113137824 */ /* 0x000fe200078e022a */
[----:B------:R-:W-:Y:S01]  /*15b0*/  IADD3 R43, P2, PT, R31, R40, RZ ;  /* 0x000000281f2b7210 */ /* 0x000fe20007f5e0ff */
[----:B------:R-:W-:Y:S01]  /*15c0*/  IMAD.X R42, RZ, RZ, UR4, P3 ;  /* 0x00000004ff2a7e24 */ /* 0x000fe200098e06ff */
[----:B------:R-:W-:-:S02]  /*15d0*/  IADD3 R31, P3, PT, R40, R45, RZ ;  /* 0x0000002d281f7210 */ /* 0x000fc40007f7e0ff */
[C---:B------:R-:W-:Y:S02]  /*15e0*/  IADD3 R33, P5, PT, R40.reuse, R33, RZ ;  /* 0x0000002128217210 */ /* 0x040fe40007fbe0ff */
[----:B------:R-:W-:Y:S01]  /*15f0*/  SEL R44, R19, RZ, !P0 ;  /* 0x000000ff132c7207 */ /* 0x000fe20004000000 */
[C---:B------:R-:W-:Y:S01]  /*1600*/  IMAD.X R42, R41.reuse, 0x1, R42, P3 ;  /* 0x00000001292a7824 */ /* 0x040fe200018e062a */
[C---:B------:R-:W-:Y:S01]  /*1610*/  IADD3 R35, P0, PT, R40.reuse, R35, RZ ;  /* 0x0000002328237210 */ /* 0x040fe20007f1e0ff */
[----:B------:R-:W-:Y:S01]  /*1620*/  IMAD.X R36, R41, 0x1, R36, P5 ;  /* 0x0000000129247824 */ /* 0x000fe200028e0624 */
[C---:B------:R-:W-:Y:S01]  /*1630*/  IADD3 R37, P3, PT, R40.reuse, R37, RZ ;  /* 0x0000002528257210 */ /* 0x040fe20007f7e0ff */
[----:B------:R-:W-:Y:S01]  /*1640*/  IMAD.IADD R21, R21, 0x1, R44 ;  /* 0x0000000115157824 */ /* 0x000fe200078e022c */
[C---:B------:R-:W-:Y:S01]  /*1650*/  IADD3 R39, P5, PT, R40.reuse, R39, RZ ;  /* 0x0000002728277210 */ /* 0x040fe20007fbe0ff */
[C---:B------:R-:W-:Y:S02]  /*1660*/  IMAD.X R26, R41.reuse, 0x1, R26, P0 ;  /* 0x00000001291a7824 */ /* 0x040fe400000e061a */
[C---:B------:R-:W-:Y:S01]  /*1670*/  IMAD.X R28, R41.reuse, 0x1, R28, P3 ;  /* 0x00000001291c7824 */ /* 0x040fe200018e061c */
[C---:B0-----:R-:W-:Y:S01]  /*1680*/  IADD3.X R4, PT, PT, R41.reuse, UR4, RZ, P2, !PT ;  /* 0x0000000429047c10 */ /* 0x041fe200097fe4ff */
[C---:B------:R-:W-:Y:S01]  /*1690*/  IMAD.X R5, R41.reuse, 0x1, R34, P4 ;  /* 0x0000000129057824 */ /* 0x040fe200020e0622 */
[----:B------:R-:W-:Y:S01]  /*16a0*/  IADD3 R38, P4, PT, R40, R38, RZ ;  /* 0x0000002628267210 */ /* 0x000fe20007f9e0ff */
[----:B------:R-:W-:-:S04]  /*16b0*/  IMAD.X R30, R41, 0x1, R30, P5 ;  /* 0x00000001291e7824 */ /* 0x000fc800028e061e */
[----:B------:R-:W-:Y:S01]  /*16c0*/  IMAD.X R29, R41, 0x1, R29, P4 ;  /* 0x00000001291d7824 */ /* 0x000fe200020e061d */
[----:B------:R-:W-:Y:S07]  /*16d0*/  @!P1 BRA `(.L_x_410) ;  /* 0x0000000400b49947 */ /* 0x000fee0003800000 */
[----:B------:R-:W-:Y:S01]  /*16e0*/  BAR.SYNC.DEFER_BLOCKING 0x0 ;  /* 0x0000000000007b1d */ /* 0x000fe20000010000 */
[----:B------:R-:W-:Y:S02]  /*16f0*/  ISETP.NE.AND P2, PT, R2, R8, PT ;  /* 0x000000080200720c */ /* 0x000fe40003f45270 */
[----:B------:R-:W-:Y:S02]  /*1700*/  @P6 LEA R40, R40, UR5, 0x3 ;  /* 0x0000000528286c11 */ /* 0x000fe4000f8e18ff */
[----:B------:R-:W-:Y:S02]  /*1710*/  ISETP.NE.AND P0, PT, R8, R10, PT ;  /* 0x0000000a0800720c */ /* 0x000fe40003f05270 */
[----:B------:R-:W-:Y:S02]  /*1720*/  ISETP.NE.AND P1, PT, R10, R12, PT ;  /* 0x0000000c0a00720c */ /* 0x000fe40003f25270 */
[----:B------:R-:W-:Y:S02]  /*1730*/  ISETP.NE.AND P5, PT, R14, R16, PT ;  /* 0x000000100e00720c */ /* 0x000fe40003fa5270 */
[----:B------:R-:W-:-:S02]  /*1740*/  ISETP.NE.AND P4, PT, R16, R18, PT ;  /* 0x000000121000720c */ /* 0x000fc40003f85270 */
[----:B------:R-:W-:Y:S02]  /*1750*/  ISETP.NE.AND P3, PT, R18, R20, PT ;  /* 0x000000141200720c */ /* 0x000fe40003f65270 */
[----:B------:R-:W-:-:S03]  /*1760*/  @P2 LEA R43, R43, UR5, 0x3 ;  /* 0x000000052b2b2c11 */ /* 0x000fc6000f8e18ff */
[----:B------:R-:W-:Y:S02]  /*1770*/  @P0 LEA R31, R31, UR5, 0x3 ;  /* 0x000000051f1f0c11 */ /* 0x000fe4000f8e18ff */
[----:B------:R-:W-:Y:S02]  /*1780*/  @P1 LEA R32, R32, UR5, 0x3 ;  /* 0x0000000520201c11 */ /* 0x000fe4000f8e18ff */
[----:B------:R-:W-:Y:S01]  /*1790*/  @P5 LEA R35, R35, UR5, 0x3 ;  /* 0x0000000523235c11 */ /* 0x000fe2000f8e18ff */
[----:B------:R0:W-:Y:S01]  /*17a0*/  @P6 STS.64 [R40], R22 ;  /* 0x0000001628006388 */ /* 0x0001e20000000a00 */
[----:B------:R-:W-:Y:S02]  /*17b0*/  ISETP.NE.AND P6, PT, R12, R14, PT ;  /* 0x0000000e0c00720c */ /* 0x000fe40003fc5270 */
[----:B------:R-:W-:Y:S01]  /*17c0*/  @P4 LEA R37, R37, UR5, 0x3 ;  /* 0x0000000525254c11 */ /* 0x000fe2000f8e18ff */
[----:B------:R0:W-:Y:S01]  /*17d0*/  @P2 STS.64 [R43], R2 ;  /* 0x000000022b002388 */ /* 0x0001e20000000a00 */
[----:B------:R-:W-:-:S02]  /*17e0*/  ISETP.NE.AND P2, PT, R20, R27, PT ;  /* 0x0000001b1400720c */ /* 0x000fc40003f45270 */
[----:B------:R-:W-:Y:S01]  /*17f0*/  @P3 LEA R38, R38, UR5, 0x3 ;  /* 0x0000000526263c11 */ /* 0x000fe2000f8e18ff */
[----:B------:R0:W-:Y:S01]  /*1800*/  @P0 STS.64 [R31], R8 ;  /* 0x000000081f000388 */ /* 0x0001e20000000a00 */
[----:B------:R-:W-:-:S03]  /*1810*/  ISETP.GT.U32.AND P0, PT, R6, R0, PT ;  /* 0x000000000600720c */ /* 0x000fc60003f04070 */
[----:B------:R0:W-:Y:S01]  /*1820*/  @P1 STS.64 [R32], R10 ;  /* 0x0000000a20001388 */ /* 0x0001e20000000a00 */
[----:B------:R-:W-:Y:S02]  /*1830*/  ISETP.GT.U32.AND.EX P0, PT, R7, RZ, PT, P0 ;  /* 0x000000ff0700720c */ /* 0x000fe40003f04100 */
[----:B------:R-:W-:-:S03]  /*1840*/  @P6 LEA R33, R33, UR5, 0x3 ;  /* 0x0000000521216c11 */ /* 0x000fc6000f8e18ff */
[----:B------:R-:W-:Y:S02]  /*1850*/  @P2 LEA R39, R39, UR5, 0x3 ;  /* 0x0000000527272c11 */ /* 0x000fe4000f8e18ff */
[----:B------:R0:W-:Y:S04]  /*1860*/  @P6 STS.64 [R33], R12 ;  /* 0x0000000c21006388 */ /* 0x0001e80000000a00 */
[----:B------:R0:W-:Y:S04]  /*1870*/  @P5 STS.64 [R35], R14 ;  /* 0x0000000e23005388 */ /* 0x0001e80000000a00 */
[----:B------:R0:W-:Y:S04]  /*1880*/  @P4 STS.64 [R37], R16 ;  /* 0x0000001025004388 */ /* 0x0001e80000000a00 */
[----:B------:R0:W-:Y:S04]  /*1890*/  @P3 STS.64 [R38], R18 ;  /* 0x0000001226003388 */ /* 0x0001e80000000a00 */
[----:B------:R0:W-:Y:S01]  /*18a0*/  @P2 STS.64 [R39], R20 ;  /* 0x0000001427002388 */ /* 0x0001e20000000a00 */
[----:B------:R-:W-:Y:S06]  /*18b0*/  BAR.SYNC.DEFER_BLOCKING 0x0 ;  /* 0x0000000000007b1d */ /* 0x000fec0000010000 */
[----:B------:R-:W-:Y:S05]  /*18c0*/  @!P0 EXIT ;  /* 0x000000000000894d */ /* 0x000fea0003800000 */
[----:B0-----:R-:W-:Y:S01]  /*18d0*/  IMAD.MOV.U32 R21, RZ, RZ, R0 ;  /* 0x000000ffff157224 */ /* 0x001fe200078e0000 */
[----:B------:R-:W0:Y:S01]  /*18e0*/  LDCU.128 UR16, c[0x0][0x390] ;  /* 0x00007200ff1077ac */ /* 0x000e220008000c00 */
[----:B------:R-:W-:Y:S01]  /*18f0*/  IMAD.MOV.U32 R20, RZ, RZ, RZ ;  /* 0x000000ffff147224 */ /* 0x000fe200078e00ff */
[----:B------:R-:W-:Y:S02]  /*1900*/  BSSY.RECONVERGENT B0, `(.L_x_411) ;  /* 0x000002a000007945 */ /* 0x000fe40003800200 */
[----:B------:R-:W-:Y:S02]  /*1910*/  LOP3.LUT R3, RZ, R21, RZ, 0x33, !PT ;  /* 0x00000015ff037212 */ /* 0x000fe400078e33ff */
[----:B------:R-:W-:Y:S02]  /*1920*/  LOP3.LUT R2, RZ, R20, RZ, 0x33, !PT ;  /* 0x00000014ff027212 */ /* 0x000fe400078e33ff */
[----:B------:R-:W-:-:S04]  /*1930*/  IADD3 R3, P0, PT, R3, R6, RZ ;  /* 0x0000000603037210 */ /* 0x000fc80007f1e0ff */
[C---:B------:R-:W-:Y:S01]  /*1940*/  LOP3.LUT R4, R3.reuse, 0x300, RZ, 0xc0, !PT ;  /* 0x0000030003047812 */ /* 0x040fe200078ec0ff */
[----:B------:R-:W-:Y:S01]  /*1950*/  IMAD.X R2, R2, 0x1, R7, P0 ;  /* 0x0000000102027824 */ /* 0x000fe200000e0607 */
[----:B------:R-:W-:Y:S02]  /*1960*/  ISETP.GE.U32.AND P0, PT, R3, 0x300, PT ;  /* 0x000003000300780c */ /* 0x000fe40003f06070 */
[----:B------:R-:W-:Y:S02]  /*1970*/  ISETP.NE.U32.AND P1, PT, R4, 0x300, PT ;  /* 0x000003000400780c */ /* 0x000fe40003f25070 */
[----:B------:R-:W-:Y:S02]  /*1980*/  ISETP.GE.U32.AND.EX P0, PT, R2, RZ, PT, P0 ;  /* 0x000000ff0200720c */ /* 0x000fe40003f06100 */
[----:B------:R-:W-:-:S13]  /*1990*/  ISETP.NE.AND.EX P1, PT, RZ, RZ, PT, P1 ;  /* 0x000000ffff00720c */ /* 0x000fda0003f25310 */
[----:B0-----:R-:W-:Y:S05]  /*19a0*/  @!P1 BRA `(.L_x_412) ;  /* 0x00000000007c9947 */ /* 0x001fea0003800000 */
[----:B------:R-:W0:Y:S01]  /*19b0*/  LDCU.128 UR12, c[0x0][0x390] ;  /* 0x00007200ff0c77ac */ /* 0x000e220008000c00 */
[----:B------:R-:W-:Y:S01]  /*19c0*/  SHF.R.U64 R14, R3, 0x8, R2 ;  /* 0x00000008030e7819 */ /* 0x000fe20000001202 */
[C---:B------:R-:W-:Y:S01]  /*19d0*/  IMAD.SHL.U32 R10, R21.reuse, 0x4, RZ ;  /* 0x00000004150a7824 */ /* 0x040fe200078e00ff */
[----:B------:R-:W-:Y:S01]  /*19e0*/  SHF.L.U64.HI R11, R21, 0x2, R20 ;  /* 0x00000002150b7819 */ /* 0x000fe20000010214 */
[----:B------:R-:W-:Y:S01]  /*19f0*/  IMAD.MOV.U32 R15, RZ, RZ, RZ ;  /* 0x000000ffff0f7224 */ /* 0x000fe200078e00ff */
[----:B------:R-:W-:Y:S01]  /*1a00*/  LEA R0, R0, UR5, 0x3 ;  /* 0x0000000500007c11 */ /* 0x000fe2000f8e18ff */
[----:B------:R-:W-:-:S05]  /*1a10*/  VIADD R14, R14, 0x1 ;  /* 0x000000010e0e7836 */ /* 0x000fca0000000000 */
[----:B------:R-:W-:-:S04]  /*1a20*/  LOP3.LUT R14, R14, 0x3, RZ, 0xc0, !PT ;  /* 0x000000030e0e7812 */ /* 0x000fc800078ec0ff */
[----:B------:R-:W-:Y:S02]  /*1a30*/  LEA R21, P3, R14, R21, 0x8 ;  /* 0x000000150e157211 */ /* 0x000fe400078640ff */
[C---:B0-----:R-:W-:Y:S02]  /*1a40*/  IADD3 R12, P1, PT, R10.reuse, UR14, RZ ;  /* 0x0000000e0a0c7c10 */ /* 0x041fe4000ff3e0ff */
[----:B------:R-:W-:Y:S02]  /*1a50*/  IADD3 R10, P2, PT, R10, UR12, RZ ;  /* 0x0000000c0a0a7c10 */ /* 0x000fe4000ff5e0ff */
[C---:B------:R-:W-:Y:S02]  /*1a60*/  IADD3.X R13, PT, PT, R11.reuse, UR15, RZ, P1, !PT ;  /* 0x0000000f0b0d7c10 */ /* 0x040fe40008ffe4ff */
[----:B------:R-:W-:Y:S02]  /*1a70*/  IADD3.X R11, PT, PT, R11, UR13, RZ, P2, !PT ;  /* 0x0000000d0b0b7c10 */ /* 0x000fe400097fe4ff */
[----:B------:R-:W-:-:S07]  /*1a80*/  LEA.HI.X R20, R14, R20, R15, 0x8, P3 ;  /* 0x000000140e147211 */ /* 0x000fce00018f440f */
.L_x_413:
[----:B0-----:R0:W1:Y:S01]  /*1a90*/  LDS.64 R8, [R0] ;  /* 0x0000000000087984 */ /* 0x0010620000000a00 */
[----:B------:R-:W-:Y:S01]  /*1aa0*/  IMAD.MOV.U32 R2, RZ, RZ, R10 ;  /* 0x000000ffff027224 */ /* 0x000fe200078e000a */
[----:B------:R-:W-:Y:S01]  /*1ab0*/  IADD3 R14, P1, PT, R14, -0x1, RZ ;  /* 0xffffffff0e0e7810 */ /* 0x000fe20007f3e0ff */
[----:B------:R-:W-:Y:S01]  /*1ac0*/  IMAD.MOV.U32 R3, RZ, RZ, R11 ;  /* 0x000000ffff037224 */ /* 0x000fe200078e000b */
[----:B------:R-:W-:Y:S01]  /*1ad0*/  IADD3 R10, P3, PT, R10, 0x400, RZ ;  /* 0x000004000a0a7810 */ /* 0x000fe20007f7e0ff */
[----:B------:R-:W-:Y:S01]  /*1ae0*/  IMAD.MOV.U32 R4, RZ, RZ, R12 ;  /* 0x000000ffff047224 */ /* 0x000fe200078e000c */
[----:B------:R-:W-:Y:S01]  /*1af0*/  IADD3.X R15, PT, PT, R15, -0x1, RZ, P1, !PT ;  /* 0xffffffff0f0f7810 */ /* 0x000fe20000ffe4ff */
[----:B------:R-:W-:Y:S01]  /*1b00*/  IMAD.MOV.U32 R5, RZ, RZ, R13 ;  /* 0x000000ffff057224 */ /* 0x000fe200078e000d */
[----:B------:R-:W-:Y:S01]  /*1b10*/  ISETP.NE.U32.AND P1, PT, R14, RZ, PT ;  /* 0x000000ff0e00720c */ /* 0x000fe20003f25070 */
[----:B0-----:R-:W-:Y:S01]  /*1b20*/  VIADD R0, R0, 0x800 ;  /* 0x0000080000007836 */ /* 0x001fe20000000000 */
[----:B------:R-:W-:Y:S01]  /*1b30*/  IADD3 R12, P2, PT, R12, 0x400, RZ ;  /* 0x000004000c0c7810 */ /* 0x000fe20007f5e0ff */
[----:B------:R-:W-:Y:S01]  /*1b40*/  IMAD.X R11, RZ, RZ, R11, P3 ;  /* 0x000000ffff0b7224 */ /* 0x000fe200018e060b */
[----:B------:R-:W-:-:S03]  /*1b50*/  ISETP.NE.AND.EX P1, PT, R15, RZ, PT, P1 ;  /* 0x000000ff0f00720c */ /* 0x000fc60003f25310 */
[----:B------:R-:W-:Y:S01]  /*1b60*/  IMAD.X R13, RZ, RZ, R13, P2 ;  /* 0x000000ffff0d7224 */ /* 0x000fe200010e060d */
[----:B-1----:R0:W-:Y:S04]  /*1b70*/  STG.E desc[UR8][R2.64], R8 ;  /* 0x0000000802007986 */ /* 0x0021e8000c101908 */
[----:B------:R0:W-:Y:S05]  /*1b80*/  STG.E desc[UR8][R4.64], R9 ;  /* 0x0000000904007986 */ /* 0x0001ea000c101908 */
[----:B------:R-:W-:Y:S05]  /*1b90*/  @P1 BRA `(.L_x_413) ;  /* 0xfffffffc00bc1947 */ /* 0x000fea000383ffff */
.L_x_412:
[----:B------:R-:W-:Y:S05]  /*1ba0*/  BSYNC.RECONVERGENT B0 ;  /* 0x0000000000007941 */ /* 0x000fea0003800200 */
.L_x_411:
[----:B------:R-:W-:Y:S05]  /*1bb0*/  @!P0 EXIT ;  /* 0x000000000000894d */ /* 0x000fea0003800000 */
.L_x_414:
[C---:B------:R-:W-:Y:S01]  /*1bc0*/  LEA R0, R21.reuse, UR5, 0x3 ;  /* 0x0000000515007c11 */ /* 0x040fe2000f8e18ff */
[C---:B----4-:R-:W-:Y:S01]  /*1bd0*/  IMAD.SHL.U32 R10, R21.reuse, 0x4, RZ ;  /* 0x00000004150a7824 */ /* 0x050fe200078e00ff */
[C---:B0-----:R-:W-:Y:S01]  /*1be0*/  SHF.L.U64.HI R3, R21.reuse, 0x2, R20 ;  /* 0x0000000215037819 */ /* 0x041fe20000010214 */
[----:B------:R-:W-:Y:S02]  /*1bf0*/  VIADD R21, R21, 0x400 ;  /* 0x0000040015157836 */ /* 0x000fe40000000000 */
[----:B------:R-:W0:Y:S01]  /*1c00*/  LDS.64 R12, [R0] ;  /* 0x00000000000c7984 */ /* 0x000e220000000a00 */
[C---:B------:R-:W-:Y:S01]  /*1c10*/  IADD3 R8, P0, PT, R10.reuse, UR16, RZ ;  /* 0x000000100a087c10 */ /* 0x040fe2000ff1e0ff */
[----:B------:R-:W-:Y:S01]  /*1c20*/  IMAD.MOV.U32 R20, RZ, RZ, RZ ;  /* 0x000000ffff147224 */ /* 0x000fe200078e00ff */
[C---:B------:R-:W-:Y:S01]  /*1c30*/  LOP3.LUT R4, R10.reuse, 0xfffffffc, RZ, 0xc0, !PT ;  /* 0xfffffffc0a047812 */ /* 0x040fe200078ec0ff */
[----:B------:R-:W1:Y:S01]  /*1c40*/  LDS.64 R14, [R0+0x800] ;  /* 0x00080000000e7984 */ /* 0x000e620000000a00 */
[----:B------:R-:W-:-:S02]  /*1c50*/  IADD3 R10, P1, PT, R10, UR18, RZ ;  /* 0x000000120a0a7c10 */ /* 0x000fc4000ff3e0ff */
[C---:B------:R-:W-:Y:S01]  /*1c60*/  IADD3.X R9, PT, PT, R3.reuse, UR17, RZ, P0, !PT ;  /* 0x0000001103097c10 */ /* 0x040fe200087fe4ff */
[----:B------:R-:W2:Y:S01]  /*1c70*/  LDS.64 R16, [R0+0x1000] ;  /* 0x0010000000107984 */ /* 0x000ea20000000a00 */
[C---:B------:R-:W-:Y:S02]  /*1c80*/  LOP3.LUT R5, R3.reuse, 0x3, RZ, 0xc0, !PT ;  /* 0x0000000303057812 */ /* 0x040fe400078ec0ff */
[C---:B------:R-:W-:Y:S01]  /*1c90*/  IADD3 R2, P0, PT, R4.reuse, UR16, RZ ;  /* 0x0000001004027c10 */ /* 0x040fe2000ff1e0ff */
[----:B------:R-:W3:Y:S01]  /*1ca0*/  LDS.64 R18, [R0+0x1800] ;  /* 0x0018000000127984 */ /* 0x000ee20000000a00 */
[----:B------:R-:W-:Y:S02]  /*1cb0*/  IADD3.X R11, PT, PT, R3, UR19, RZ, P1, !PT ;  /* 0x00000013030b7c10 */ /* 0x000fe40008ffe4ff */
[----:B------:R-:W-:Y:S02]  /*1cc0*/  IADD3 R4, P1, PT, R4, UR18, RZ ;  /* 0x0000001204047c10 */ /* 0x000fe4000ff3e0ff */
[----:B------:R-:W-:-:S02]  /*1cd0*/  IADD3.X R3, PT, PT, R5, UR17, RZ, P0, !PT ;  /* 0x0000001105037c10 */ /* 0x000fc400087fe4ff */
[----:B------:R-:W-:Y:S02]  /*1ce0*/  IADD3.X R5, PT, PT, R5, UR19, RZ, P1, !PT ;  /* 0x0000001305057c10 */ /* 0x000fe40008ffe4ff */
[----:B------:R-:W-:-:S04]  /*1cf0*/  ISETP.GT.U32.AND P0, PT, R6, R21, PT ;  /* 0x000000150600720c */ /* 0x000fc80003f04070 */
[----:B------:R-:W-:Y:S01]  /*1d00*/  ISETP.GT.U32.AND.EX P0, PT, R7, RZ, PT, P0 ;  /* 0x000000ff0700720c */ /* 0x000fe20003f04100 */
[----:B0-----:R4:W-:Y:S04]  /*1d10*/  STG.E desc[UR8][R8.64], R12 ;  /* 0x0000000c08007986 */ /* 0x0019e8000c101908 */
[----:B------:R4:W-:Y:S04]  /*1d20*/  STG.E desc[UR8][R10.64], R13 ;  /* 0x0000000d0a007986 */ /* 0x0009e8000c101908 */
[----:B-1----:R4:W-:Y:S04]  /*1d30*/  STG.E desc[UR8][R2.64+0x400], R14 ;  /* 0x0004000e02007986 */ /* 0x0029e8000c101908 */
[----:B------:R4:W-:Y:S04]  /*1d40*/  STG.E desc[UR8][R4.64+0x400], R15 ;  /* 0x0004000f04007986 */ /* 0x0009e8000c101908 */
[----:B--2---:R4:W-:Y:S04]  /*1d50*/  STG.E desc[UR8][R2.64+0x800], R16 ;  /* 0x0008001002007986 */ /* 0x0049e8000c101908 */
[----:B------:R4:W-:Y:S04]  /*1d60*/  STG.E desc[UR8][R4.64+0x800], R17 ;  /* 0x0008001104007986 */ /* 0x0009e8000c101908 */
[----:B---3--:R4:W-:Y:S04]  /*1d70*/  STG.E desc[UR8][R2.64+0xc00], R18 ;  /* 0x000c001202007986 */ /* 0x0089e8000c101908 */
[----:B------:R4:W-:Y:S01]  /*1d80*/  STG.E desc[UR8][R4.64+0xc00], R19 ;  /* 0x000c001304007986 */ /* 0x0009e2000c101908 */
[----:B------:R-:W-:Y:S05]  /*1d90*/  @P0 BRA `(.L_x_414) ;  /* 0xfffffffc00880947 */ /* 0x000fea000383ffff */
[----:B------:R-:W-:Y:S05]  /*1da0*/  EXIT ;  /* 0x000000000000794d */ /* 0x000fea0003800000 */
.L_x_410:
[----:B------:R-:W-:Y:S01]  /*1db0*/  BSSY.RECONVERGENT B0, `(.L_x_415) ;  /* 0x000000e000007945 */ /* 0x000fe20003800200 */
[----:B------:R-:W-:Y:S02]  /*1dc0*/  ISETP.NE.AND P1, PT, R20, R27, PT ;  /* 0x0000001b1400720c */ /* 0x000fe40003f25270 */
[----:B------:R-:W-:Y:S02]  /*1dd0*/  ISETP.NE.AND P4, PT, R2, R8, PT ;  /* 0x000000080200720c */ /* 0x000fe40003f85270 */
[----:B------:R-:W-:Y:S01]  /*1de0*/  ISETP.NE.AND P0, PT, R8, R10, PT ;  /* 0x0000000a0800720c */ /* 0x000fe20003f05270 */
[----:B------:R-:W-:-:S12]  /*1df0*/  @!P6 BRA `(.L_x_416) ;  /* 0x000000000024e947 */ /* 0x000fd80003800000 */
[----:B------:R-:W0:Y:S01]  /*1e00*/  LDCU.128 UR4, c[0x0][0x390] ;  /* 0x00007200ff0477ac */ /* 0x000e220008000c00 */
[C---:B------:R-:W-:Y:S01]  /*1e10*/  IMAD.SHL.U32 R24, R40.reuse, 0x4, RZ ;  /* 0x0000000428187824 */ /* 0x040fe200078e00ff */
[----:B------:R-:W-:-:S04]  /*1e20*/  SHF.L.U64.HI R40, R40, 0x2, R41 ;  /* 0x0000000228287819 */ /* 0x000fc80000010229 */
[C---:B0-----:R-:W-:Y:S02]  /*1e30*/  IADD3 R6, P2, PT, R24.reuse, UR4, RZ ;  /* 0x0000000418067c10 */ /* 0x041fe4000ff5e0ff */
[----:B------:R-:W-:Y:S02]  /*1e40*/  IADD3 R24, P3, PT, R24, UR6, RZ ;  /* 0x0000000618187c10 */ /* 0x000fe4000ff7e0ff */
[C---:B------:R-:W-:Y:S02]  /*1e50*/  IADD3.X R7, PT, PT, R40.reuse, UR5, RZ, P2, !PT ;  /* 0x0000000528077c10 */ /* 0x040fe400097fe4ff */
[----:B------:R-:W-:-:S03]  /*1e60*/  IADD3.X R25, PT, PT, R40, UR7, RZ, P3, !PT ;  /* 0x0000000728197c10 */ /* 0x000fc60009ffe4ff */
[----:B------:R0:W-:Y:S04]  /*1e70*/  STG.E desc[UR8][R6.64], R22 ;  /* 0x0000001606007986 */ /* 0x0001e8000c101908 */
[----:B------:R0:W-:Y:S02]  /*1e80*/  STG.E desc[UR8][R24.64], R23 ;  /* 0x0000001718007986 */ /* 0x0001e4000c101908 */
.L_x_416:
[----:B------:R-:W-:Y:S05]  /*1e90*/  BSYNC.RECONVERGENT B0 ;  /* 0x0000000000007941 */ /* 0x000fea0003800200 */
.L_x_415:
[----:B------:R-:W-:Y:S04]  /*1ea0*/  BSSY.RECONVERGENT B0, `(.L_x_417) ;  /* 0x000000b000007945 */ /* 0x000fe80003800200 */
[----:B------:R-:W-:Y:S05]  /*1eb0*/  @!P4 BRA `(.L_x_418) ;  /* 0x000000000024c947 */ /* 0x000fea0003800000 */
[----:B------:R-:W1:Y:S01]  /*1ec0*/  LDCU.128 UR4, c[0x0][0x390] ;  /* 0x00007200ff0477ac */ /* 0x000e620008000c00 */
[C---:B0-----:R-:W-:Y:S01]  /*1ed0*/  IMAD.SHL.U32 R22, R43.reuse, 0x4, RZ ;  /* 0x000000042b167824 */ /* 0x041fe200078e00ff */
[----:B------:R-:W-:-:S04]  /*1ee0*/  SHF.L.U64.HI R43, R43, 0x2, R4 ;  /* 0x000000022b2b7819 */ /* 0x000fc80000010204 */
[C---:B-1----:R-:W-:Y:S02]  /*1ef0*/  IADD3 R6, P2, PT, R22.reuse, UR4, RZ ;  /* 0x0000000416067c10 */ /* 0x042fe4000ff5e0ff */
[----:B------:R-:W-:Y:S02]  /*1f00*/  IADD3 R22, P3, PT, R22, UR6, RZ ;  /* 0x0000000616167c10 */ /* 0x000fe4000ff7e0ff */
[C---:B------:R-:W-:Y:S02]  /*1f10*/  IADD3.X R7, PT, PT, R43.reuse, UR5, RZ, P2, !PT ;  /* 0x000000052b077c10 */ /* 0x040fe400097fe4ff */
[----:B------:R-:W-:-:S03]  /*1f20*/  IADD3.X R23, PT, PT, R43, UR7, RZ, P3, !PT ;  /* 0x000000072b177c10 */ /* 0x000fc60009ffe4ff */
[----:B------:R1:W-:Y:S04]  /*1f30*/  STG.E desc[UR8][R6.64], R2 ;  /* 0x0000000206007986 */ /* 0x0003e8000c101908 */
[----:B------:R1:W-:Y:S02]  /*1f40*/  STG.E desc[UR8][R22.64], R3 ;  /* 0x0000000316007986 */ /* 0x0003e4000c101908 */
.L_x_418:
[----:B------:R-:W-:Y:S05]  /*1f50*/  BSYNC.RECONVERGENT B0 ;  /* 0x0000000000007941 */ /* 0x000fea0003800200 */
.L_x_417:
[----:B------:R-:W-:Y:S01]  /*1f60*/  BSSY.RECONVERGENT B0, `(.L_x_419) ;  /* 0x0000010000007945 */ /* 0x000fe20003800200 */
[----:B------:R-:W-:Y:S02]  /*1f70*/  ISETP.NE.AND P2, PT, R10, R12, PT ;  /* 0x0000000c0a00720c */ /* 0x000fe40003f45270 */
[----:B------:R-:W-:Y:S02]  /*1f80*/  ISETP.NE.AND P3, PT, R12, R14, PT ;  /* 0x0000000e0c00720c */ /* 0x000fe40003f65270 */
[----:B------:R-:W-:Y:S02]  /*1f90*/  ISETP.NE.AND P4, PT, R14, R16, PT ;  /* 0x000000100e00720c */ /* 0x000fe40003f85270 */
[----:B------:R-:W-:Y:S02]  /*1fa0*/  ISETP.NE.AND P5, PT, R16, R18, PT ;  /* 0x000000121000720c */ /* 0x000fe40003fa5270 */
[----:B------:R-:W-:Y:S01]  /*1fb0*/  ISETP.NE.AND P6, PT, R18, R20, PT ;  /* 0x000000141200720c */ /* 0x000fe20003fc5270 */
[----:B------:R-:W-:-:S12]  /*1fc0*/  @!P0 BRA `(.L_x_420) ;  /* 0x0000000000248947 */ /* 0x000fd80003800000 */
[----:B------:R-:W2:Y:S01]  /*1fd0*/  LDCU.128 UR4, c[0x0][0x390] ;  /* 0x00007200ff0477ac */ /* 0x000ea20008000c00 */
[C---:B01----:R-:W-:Y:S01]  /*1fe0*/  IMAD.SHL.U32 R6, R31.reuse, 0x4, RZ ;  /* 0x000000041f067824 */ /* 0x043fe200078e00ff */
[----:B------:R-:W-:-:S04]  /*1ff0*/  SHF.L.U64.HI R42, R31, 0x2, R42 ;  /* 0x000000021f2a7819 */ /* 0x000fc8000001022a */
[----:B--2---:R-:W-:-:S04]  /*2000*/  IADD3 R2, P0, PT, R6, UR4, RZ ;  /* 0x0000000406027c10 */ /* 0x004fc8000ff1e0ff */
[----:B------:R-:W-:Y:S02]  /*2010*/  IADD3.X R3, PT, PT, R42, UR5, RZ, P0, !PT ;  /* 0x000000052a037c10 */ /* 0x000fe400087fe4ff */
[----:B------:R-:W-:-:S03]  /*2020*/  IADD3 R6, P0, PT, R6, UR6, RZ ;  /* 0x0000000606067c10 */ /* 0x000fc6000ff1e0ff */
[----:B------:R2:W-:Y:S01]  /*2030*/  STG.E desc[UR8][R2.64], R8 ;  /* 0x0000000802007986 */ /* 0x0005e2000c101908 */
[----:B------:R-:W-:-:S05]  /*2040*/  IADD3.X R7, PT, PT, R42, UR7, RZ, P0, !PT ;  /* 0x000000072a077c10 */ /* 0x000fca00087fe4ff */
[----:B------:R2:W-:Y:S04]  /*2050*/  STG.E desc[UR8][R6.64], R9 ;  /* 0x0000000906007986 */ /* 0x0005e8000c101908 */
.L_x_420:
[----:B------:R-:W-:Y:S05]  /*2060*/  BSYNC.RECONVERGENT B0 ;  /* 0x0000000000007941 */ /* 0x000fea0003800200 */
.L_x_419:
[----:B------:R-:W-:Y:S04]  /*2070*/  BSSY.RECONVERGENT B0, `(.L_x_421) ;  /* 0x000000b000007945 */ /* 0x000fe80003800200 */
[----:B------:R-:W-:Y:S05]  /*2080*/  @!P2 BRA `(.L_x_422) ;  /* 0x000000000024a947 */ /* 0x000fea0003800000 */
[----:B------:R-:W1:Y:S01]  /*2090*/  LDCU.128 UR4, c[0x0][0x390] ;  /* 0x00007200ff0477ac */ /* 0x000e620008000c00 */
[C---:B------:R-:W-:Y:S01]  /*20a0*/  IMAD.SHL.U32 R4, R32.reuse, 0x4, RZ ;  /* 0x0000000420047824 */ /* 0x040fe200078e00ff */
[----:B------:R-:W-:-:S04]  /*20b0*/  SHF.L.U64.HI R5, R32, 0x2, R5 ;  /* 0x0000000220057819 */ /* 0x000fc80000010205 */
[C---:B-12---:R-:W-:Y:S02]  /*20c0*/  IADD3 R2, P0, PT, R4.reuse, UR4, RZ ;  /* 0x0000000404027c10 */ /* 0x046fe4000ff1e0ff */
[----:B------:R-:W-:Y:S02]  /*20d0*/  IADD3 R4, P2, PT, R4, UR6, RZ ;  /* 0x0000000604047c10 */ /* 0x000fe4000ff5e0ff */
[C---:B------:R-:W-:Y:S02]  /*20e0*/  IADD3.X R3, PT, PT, R5.reuse, UR5, RZ, P0, !PT ;  /* 0x0000000505037c10 */ /* 0x040fe400087fe4ff */
[----:B------:R-:W-:-:S03]  /*20f0*/  IADD3.X R5, PT, PT, R5, UR7, RZ, P2, !PT ;  /* 0x0000000705057c10 */ /* 0x000fc600097fe4ff */
[----:B------:R3:W-:Y:S04]  /*2100*/  STG.E desc[UR8][R2.64], R10 ;  /* 0x0000000a02007986 */ /* 0x0007e8000c101908 */
[----:B------:R3:W-:Y:S02]  /*2110*/  STG.E desc[UR8][R4.64], R11 ;  /* 0x0000000b04007986 */ /* 0x0007e4000c101908 */
.L_x_422:
[----:B------:R-:W-:Y:S05]  /*2120*/  BSYNC.RECONVERGENT B0 ;  /* 0x0000000000007941 */ /* 0x000fea0003800200 */
.L_x_421:
[----:B------:R-:W-:Y:S04]  /*2130*/  BSSY.RECONVERGENT B0, `(.L_x_423) ;  /* 0x000000b000007945 */ /* 0x000fe80003800200 */
[----:B------:R-:W-:Y:S05]  /*2140*/  @!P3 BRA `(.L_x_424) ;  /* 0x000000000024b947 */ /* 0x000fea0003800000 */
[----:B------:R-:W1:Y:S01]  /*2150*/  LDCU.128 UR4, c[0x0][0x390] ;  /* 0x00007200ff0477ac */ /* 0x000e620008000c00 */
[C---:B---3--:R-:W-:Y:S01]  /*2160*/  IMAD.SHL.U32 R4, R33.reuse, 0x4, RZ ;  /* 0x0000000421047824 */ /* 0x048fe200078e00ff */
[----:B------:R-:W-:-:S04]  /*2170*/  SHF.L.U64.HI R36, R33, 0x2, R36 ;  /* 0x0000000221247819 */ /* 0x000fc80000010224 */
[C---:B-12---:R-:W-:Y:S02]  /*2180*/  IADD3 R2, P0, PT, R4.reuse, UR4, RZ ;  /* 0x0000000404027c10 */ /* 0x046fe4000ff1e0ff */
[----:B------:R-:W-:Y:S02]  /*2190*/  IADD3 R4, P2, PT, R4, UR6, RZ ;  /* 0x0000000604047c10 */ /* 0x000fe4000ff5e0ff */
[C---:B------:R-:W-:Y:S02]  /*21a0*/  IADD3.X R3, PT, PT, R36.reuse, UR5, RZ, P0, !PT ;  /* 0x0000000524037c10 */ /* 0x040fe400087fe4ff */
[----:B------:R-:W-:-:S03]  /*21b0*/  IADD3.X R5, PT, PT, R36, UR7, RZ, P2, !PT ;  /* 0x0000000724057c10 */ /* 0x000fc600097fe4ff */
[----:B------:R4:W-:Y:S04]  /*21c0*/  STG.E desc[UR8][R2.64], R12 ;  /* 0x0000000c02007986 */ /* 0x0009e8000c101908 */
[----:B------:R4:W-:Y:S02]  /*21d0*/  STG.E desc[UR8][R4.64], R13 ;  /* 0x0000000d04007986 */ /* 0x0009e4000c101908 */
.L_x_424:
[----:B------:R-:W-:Y:S05]  /*21e0*/  BSYNC.RECONVERGENT B0 ;  /* 0x0000000000007941 */ /* 0x000fea0003800200 */
.L_x_423:
[----:B------:R-:W-:Y:S04]  /*21f0*/  BSSY.RECONVERGENT B0, `(.L_x_425) ;  /* 0x000000b000007945 */ /* 0x000fe80003800200 */
[----:B------:R-:W-:Y:S05]  /*2200*/  @!P4 BRA `(.L_x_426) ;  /* 0x000000000024c947 */ /* 0x000fea0003800000 */
[----:B------:R-:W1:Y:S01]  /*2210*/  LDCU.128 UR4, c[0x0][0x390] ;  /* 0x00007200ff0477ac */ /* 0x000e620008000c00 */
[C---:B---34-:R-:W-:Y:S01]  /*2220*/  IMAD.SHL.U32 R4, R35.reuse, 0x4, RZ ;  /* 0x0000000423047824 */ /* 0x058fe200078e00ff */
[----:B------:R-:W-:-:S04]  /*2230*/  SHF.L.U64.HI R26, R35, 0x2, R26 ;  /* 0x00000002231a7819 */ /* 0x000fc8000001021a */
[C---:B-12---:R-:W-:Y:S02]  /*2240*/  IADD3 R2, P0, PT, R4.reuse, UR4, RZ ;  /* 0x0000000404027c10 */ /* 0x046fe4000ff1e0ff */
[----:B------:R-:W-:Y:S02]  /*2250*/  IADD3 R4, P2, PT, R4, UR6, RZ ;  /* 0x0000000604047c10 */ /* 0x000fe4000ff5e0ff */
[C---:B------:R-:W-:Y:S02]  /*2260*/  IADD3.X R3, PT, PT, R26.reuse, UR5, RZ, P0, !PT ;  /* 0x000000051a037c10 */ /* 0x040fe400087fe4ff */
[----:B------:R-:W-:-:S03]  /*2270*/  IADD3.X R5, PT, PT, R26, UR7, RZ, P2, !PT ;  /* 0x000000071a057c10 */ /* 0x000fc600097fe4ff */
[----:B------:R1:W-:Y:S04]  /*2280*/  STG.E desc[UR8][R2.64], R14 ;  /* 0x0000000e02007986 */ /* 0x0003e8000c101908 */
[----:B------:R1:W-:Y:S02]  /*2290*/  STG.E desc[UR8][R4.64], R15 ;  /* 0x0000000f04007986 */ /* 0x0003e4000c101908 */
.L_x_426:
[----:B------:R-:W-:Y:S05]  /*22a0*/  BSYNC.RECONVERGENT B0 ;  /* 0x0000000000007941 */ /* 0x000fea0003800200 */
.L_x_425:
[----:B------:R-:W-:Y:S04]  /*22b0*/  BSSY.RECONVERGENT B0, `(.L_x_427) ;  /* 0x000000b000007945 */ /* 0x000fe80003800200 */
[----:B------:R-:W-:Y:S05]  /*22c0*/  @!P5 BRA `(.L_x_428) ;  /* 0x000000000024d947 */ /* 0x000fea0003800000 */
[----:B------:R-:W2:Y:S01]  /*22d0*/  LDCU.128 UR4, c[0x0][0x390] ;  /* 0x00007200ff0477ac */ /* 0x000ea20008000c00 */
[C---:B-1-34-:R-:W-:Y:S01]  /*22e0*/  IMAD.SHL.U32 R4, R37.reuse, 0x4, RZ ;  /* 0x0000000425047824 */ /* 0x05afe200078e00ff */
[----:B------:R-:W-:-:S04]  /*22f0*/  SHF.L.U64.HI R28, R37, 0x2, R28 ;  /* 0x00000002251c7819 */ /* 0x000fc8000001021c */
[C---:B--2---:R-:W-:Y:S02]  /*2300*/  IADD3 R2, P0, PT, R4.reuse, UR4, RZ ;  /* 0x0000000404027c10 */ /* 0x044fe4000ff1e0ff */
[----:B------:R-:W-:Y:S02]  /*2310*/  IADD3 R4, P2, PT, R4, UR6, RZ ;  /* 0x0000000604047c10 */ /* 0x000fe4000ff5e0ff */
[C---:B------:R-:W-:Y:S02]  /*2320*/  IADD3.X R3, PT, PT, R28.reuse, UR5, RZ, P0, !PT ;  /* 0x000000051c037c10 */ /* 0x040fe400087fe4ff */
[----:B------:R-:W-:-:S03]  /*2330*/  IADD3.X R5, PT, PT, R28, UR7, RZ, P2, !PT ;  /* 0x000000071c057c10 */ /* 0x000fc600097fe4ff */
[----:B------:R1:W-:Y:S04]  /*2340*/  STG.E desc[UR8][R2.64], R16 ;  /* 0x0000001002007986 */ /* 0x0003e8000c101908 */
[----:B------:R1:W-:Y:S02]  /*2350*/  STG.E desc[UR8][R4.64], R17 ;  /* 0x0000001104007986 */ /* 0x0003e4000c101908 */
.L_x_428:
[----:B------:R-:W-:Y:S05]  /*2360*/  BSYNC.RECONVERGENT B0 ;  /* 0x0000000000007941 */ /* 0x000fea0003800200 */
.L_x_427:
        /* <DEDUP_REMOVED lines=11> */
.L_x_430:
[----:B------:R-:W-:Y:S05]  /*2420*/  BSYNC.RECONVERGENT B0 ;  /* 0x0000000000007941 */ /* 0x000fea0003800200 */
.L_x_429:
[----:B------:R-:W-:Y:S05]  /*2430*/  @!P1 EXIT ;  /* 0x000000000000994d */ /* 0x000fea0003800000 */
[----:B------:R-:W2:Y:S01]  /*2440*/  LDCU.128 UR4, c[0x0][0x390] ;  /* 0x00007200ff0477ac */ /* 0x000ea20008000c00 */
[C---:B-1-34-:R-:W-:Y:S01]  /*2450*/  IMAD.SHL.U32 R4, R39.reuse, 0x4, RZ ;  /* 0x0000000427047824 */ /* 0x05afe200078e00ff */
[----:B------:R-:W-:-:S04]  /*2460*/  SHF.L.U64.HI R30, R39, 0x2, R30 ;  /* 0x00000002271e7819 */ /* 0x000fc8000001021e */
[C---:B--2---:R-:W-:Y:S02]  /*2470*/  IADD3 R2, P0, PT, R4.reuse, UR4, RZ ;  /* 0x0000000404027c10 */ /* 0x044fe4000ff1e0ff */
[----:B------:R-:W-:Y:S02]  /*2480*/  IADD3 R4, P1, PT, R4, UR6, RZ ;  /* 0x0000000604047c10 */ /* 0x000fe4000ff3e0ff */
[C---:B------:R-:W-:Y:S02]  /*2490*/  IADD3.X R3, PT, PT, R30.reuse, UR5, RZ, P0, !PT ;  /* 0x000000051e037c10 */ /* 0x040fe400087fe4ff */
[----:B------:R-:W-:-:S03]  /*24a0*/  IADD3.X R5, PT, PT, R30, UR7, RZ, P1, !PT ;  /* 0x000000071e057c10 */ /* 0x000fc60008ffe4ff */
[----:B------:R-:W-:Y:S04]  /*24b0*/  STG.E desc[UR8][R2.64], R20 ;  /* 0x0000001402007986 */ /* 0x000fe8000c101908 */
[----:B------:R-:W-:Y:S01]  /*24c0*/  STG.E desc[UR8][R4.64], R21 ;  /* 0x0000001504007986 */ /* 0x000fe2000c101908 */
[----:B------:R-:W-:Y:S05]  /*24d0*/  EXIT ;  /* 0x000000000000794d */ /* 0x000fea0003800000 */
.L_x_409:
        /* <DEDUP_REMOVED lines=21> */
[----:B0-----:R-:W-:-:S02]  /*2630*/  IADD3 R6, P0, PT, R6, UR4, RZ ;  /* 0x0000000406067c10 */ /* 0x001fc4000ff1e0ff */
[----:B------:R-:W-:Y:S02]  /*2640*/  ISETP.NE.AND P1, PT, R40, RZ, PT ;  /* 0x000000ff2800720c */ /* 0x000fe40003f25270 */
[----:B------:R-:W-:-:S05]  /*2650*/  IADD3.X R7, PT, PT, R5, UR5, RZ, P0, !PT ;  /* 0x0000000505077c10 */ /* 0x000fca00087fe4ff */
[----:B------:R-:W5:Y:S04]  /*2660*/  LDG.E.CONSTANT R23, desc[UR8][R6.64] ;  /* 0x0000000806177981 */ /* 0x000f68000c1e9900 */
[----:B------:R-:W5:Y:S02]  /*2670*/  LDG.E.CONSTANT R27, desc[UR8][R6.64+0x80] ;  /* 0x00008008061b7981 */ /* 0x000f64000c1e9900 */
[----:B------:R-:W0:Y:S02]  /*2680*/  @!P1 LDC.64 R4, c[0x0][0x380] ;  /* 0x0000e000ff049b82 */ /* 0x000e240000000a00 */
[----:B------:R-:W5:Y:S04]  /*2690*/  LDG.E.CONSTANT R29, desc[UR8][R6.64+0x100] ;  /* 0x00010008061d7981 */ /* 0x000f68000c1e9900 */
[----:B------:R-:W5:Y:S04]  /*26a0*/  LDG.E.CONSTANT R31, desc[UR8][R6.64+0x180] ;  /* 0x00018008061f7981 */ /* 0x000f68000c1e9900 */
[----:B------:R-:W5:Y:S04]  /*26b0*/  LDG.E.CONSTANT R33, desc[UR8][R6.64+0x200] ;  /* 0x0002000806217981 */ /* 0x000f68000c1e9900 */
[----:B------:R-:W5:Y:S04]  /*26c0*/  LDG.E.CONSTANT R35, desc[UR8][R6.64+0x280] ;  /* 0x0002800806237981 */ /* 0x000f68000c1e9900 */
[----:B------:R-:W5:Y:S04]  /*26d0*/  LDG.E.CONSTANT R37, desc[UR8][R6.64+0x300] ;  /* 0x0003000806257981 */ /* 0x000f68000c1e9900 */
[----:B------:R-:W5:Y:S04]  /*26e0*/  LDG.E.CONSTANT R41, desc[UR8][R6.64+0x380] ;  /* 0x0003800806297981 */ /* 0x000f68000c1e9900 */
[----:B------:R0:W5:Y:S01]  /*26f0*/  LDG.E.CONSTANT R43, desc[UR8][R6.64+0x400] ;  /* 0x00040008062b7981 */ /* 0x000162000c1e9900 */
[----:B-1----:R-:W-:-:S02]  /*2700*/  IMAD.MOV.U32 R2, RZ, RZ, RZ ;  /* 0x000000ffff027224 */ /* 0x002fc400078e00ff */
[----:B0-----:R-:W-:-:S05]  /*2710*/  @!P1 IMAD.WIDE.U32 R4, R39, 0x2400, R4 ;  /* 0x0000240027049825 */ /* 0x001fca00078e0004 */
[----:B------:R0:W5:Y:S01]  /*2720*/  @!P1 LDG.E.CONSTANT R2, desc[UR8][R4.64+-0x4] ;  /* 0xfffffc0804029981 */ /* 0x000162000c1e9900 */
[----:B------:R-:W1:Y:S01]  /*2730*/  S2UR UR5, SR_CgaCtaId ;  /* 0x00000000000579c3 */ /* 0x000e620000008800 */
[----:B------:R-:W-:Y:S01]  /*2740*/  SHF.R.U32.HI R3, RZ, 0x5, R40 ;  /* 0x00000005ff037819 */ /* 0x000fe20000011628 */
[----:B------:R-:W-:Y:S01]  /*2750*/  UMOV UR4, 0x400 ;  /* 0x0000040000047882 */ /* 0x000fe20000000000 */
[----:B------:R-:W0:Y:S01]  /*2760*/  S2R R38, SR_LANEID ;  /* 0x0000000000267919 */ /* 0x000e220000000000 */
[----:B------:R-:W-:Y:S01]  /*2770*/  ISETP.NE.AND P0, PT, R40, RZ, PT ;  /* 0x000000ff2800720c */ /* 0x000fe20003f05270 */
[----:B-1----:R-:W-:-:S06]  /*2780*/  ULEA UR4, UR5, UR4, 0x18 ;  /* 0x0000000405047291 */ /* 0x002fcc000f8ec0ff */
[----:B------:R-:W-:Y:S01]  /*2790*/  LEA R24, R40, UR4, 0x2 ;  /* 0x0000000428187c11 */ /* 0x000fe2000f8e10ff */
[----:B0-----:R-:W-:-:S05]  /*27a0*/  IMAD R10, R3, 0x120, R38 ;  /* 0x00000120030a7824 */ /* 0x001fca00078e0226 */
[----:B------:R-:W-:-:S05]  /*27b0*/  LEA R6, R10, UR4, 0x2 ;  /* 0x000000040a067c11 */ /* 0x000fca000f8e10ff */
[----:B------:R-:W-:Y:S01]  /*27c0*/  IMAD R5, R38, 0x20, R6 ;  /* 0x0000002026057824 */ /* 0x000fe200078e0206 */
[----:B--2---:R-:W-:Y:S04]  /*27d0*/  STS [R6], R0 ;  /* 0x0000000006007388 */ /* 0x004fe80000000800 */
[----:B---3--:R-:W-:Y:S04]  /*27e0*/  STS [R6+0x80], R8 ;  /* 0x0000800806007388 */ /* 0x008fe80000000800 */
[----:B----4-:R-:W-:Y:S04]  /*27f0*/  STS [R6+0x100], R9 ;  /* 0x0001000906007388 */ /* 0x010fe80000000800 */
        /* <DEDUP_REMOVED lines=13> */
[----:B------:R-:W4:Y:S04]  /*28d0*/  LDS R18, [R5+0x14] ;  /* 0x0000140005127984 */ /* 0x000f280000000800 */
[----:B------:R-:W-:Y:S04]  /*28e0*/  LDS R20, [R5+0x18] ;  /* 0x0000180005147984 */ /* 0x000fe80000000800 */
[----:B------:R-:W-:Y:S01]  /*28f0*/  LDS R22, [R5+0x1c] ;  /* 0x00001c0005167984 */ /* 0x000fe20000000800 */
[----:B------:R-:W-:Y:S01]  /*2900*/  BAR.SYNC.DEFER_BLOCKING 0x0 ;  /* 0x0000000000007b1d */ /* 0x000fe20000010000 */
[----:B0-----:R-:W-:-:S02]  /*2910*/  ISETP.NE.AND P2, PT, R8, R10, PT ;  /* 0x0000000a0800720c */ /* 0x001fc40003f45270 */
[----:B-1----:R-:W-:Y:S02]  /*2920*/  ISETP.NE.AND P3, PT, R10, R12, PT ;  /* 0x0000000c0a00720c */ /* 0x002fe40003f65270 */
[----:B--2---:R-:W-:Y:S01]  /*2930*/  ISETP.NE.AND P4, PT, R12, R14, PT ;  /* 0x0000000e0c00720c */ /* 0x004fe20003f85270 */
[----:B------:R-:W-:Y:S01]  /*2940*/  STS [R6], R23 ;  /* 0x0000001706007388 */ /* 0x000fe20000000800 */
[----:B---3--:R-:W-:-:S03]  /*2950*/  ISETP.NE.AND P6, PT, R14, R16, PT ;  /* 0x000000100e00720c */ /* 0x008fc60003fc5270 */
[----:B------:R-:W-:Y:S01]  /*2960*/  STS [R6+0x80], R27 ;  /* 0x0000801b06007388 */ /* 0x000fe20000000800 */
[----:B----4-:R-:W-:-:S03]  /*2970*/  ISETP.NE.AND P5, PT, R16, R18, PT ;  /* 0x000000121000720c */ /* 0x010fc60003fa5270 */
[----:B------:R-:W-:Y:S04]  /*2980*/  STS [R6+0x100], R29 ;  /* 0x0001001d06007388 */ /* 0x000fe80000000800 */
[----:B------:R-:W-:Y:S04]  /*2990*/  STS [R6+0x180], R31 ;  /* 0x0001801f06007388 */ /* 0x000fe80000000800 */
[----:B------:R-:W-:Y:S04]  /*29a0*/  STS [R6+0x200], R33 ;  /* 0x0002002106007388 */ /* 0x000fe80000000800 */
[----:B------:R-:W-:Y:S04]  /*29b0*/  STS [R6+0x280], R35 ;  /* 0x0002802306007388 */ /* 0x000fe80000000800 */
[----:B------:R-:W-:Y:S04]  /*29c0*/  STS [R6+0x300], R37 ;  /* 0x0003002506007388 */ /* 0x000fe80000000800 */
[----:B------:R-:W-:Y:S04]  /*29d0*/  STS [R6+0x380], R41 ;  /* 0x0003802906007388 */ /* 0x000fe80000000800 */
[----:B------:R0:W-:Y:S01]  /*29e0*/  STS [R6+0x400], R43 ;  /* 0x0004002b06007388 */ /* 0x0001e20000000800 */
[----:B------:R-:W-:-:S03]  /*29f0*/  NOP ;  /* 0x0000000000007918 */ /* 0x000fc60000000000 */
[----:B------:R-:W1:Y:S01]  /*2a00*/  LDS R9, [R5] ;  /* 0x0000000005097984 */ /* 0x000e620000000800 */
[----:B0-----:R-:W-:-:S03]  /*2a10*/  SEL R6, RZ, 0x1, !P4 ;  /* 0x00000001ff067807 */ /* 0x001fc60006000000 */
[----:B------:R-:W0:Y:S04]  /*2a20*/  LDS R11, [R5+0x4] ;  /* 0x00000400050b7984 */ /* 0x000e280000000800 */
[----:B------:R-:W2:Y:S04]  /*2a30*/  LDS R13, [R5+0x8] ;  /* 0x00000800050d7984 */ /* 0x000ea80000000800 */
[----:B------:R-:W3:Y:S04]  /*2a40*/  LDS R15, [R5+0xc] ;  /* 0x00000c00050f7984 */ /* 0x000ee80000000800 */
[----:B------:R-:W4:Y:S04]  /*2a50*/  LDS R17, [R5+0x10] ;  /* 0x0000100005117984 */ /* 0x000f280000000800 */
[----:B------:R-:W5:Y:S04]  /*2a60*/  LDS R19, [R5+0x14] ;  /* 0x0000140005137984 */ /* 0x000f680000000800 */
[----:B------:R-:W5:Y:S04]  /*2a70*/  LDS R21, [R5+0x18] ;  /* 0x0000180005157984 */ /* 0x000f680000000800 */
[----:B------:R-:W-:Y:S04]  /*2a80*/  LDS R23, [R5+0x1c] ;  /* 0x00001c0005177984 */ /* 0x000fe80000000800 */
[----:B------:R0:W-:Y:S01]  /*2a90*/  LDS R4, [R5+0x20] ;  /* 0x0000200005047984 */ /* 0x0001e20000000800 */
[----:B------:R-:W-:Y:S01]  /*2aa0*/  BAR.SYNC.DEFER_BLOCKING 0x0 ;  /* 0x0000000000007b1d */ /* 0x000fe20000010000 */
[----:B-1----:R-:W-:-:S02]  /*2ab0*/  SEL R0, R9, RZ, !P2 ;  /* 0x000000ff09007207 */ /* 0x002fc40005000000 */
[----:B0-----:R-:W-:-:S03]  /*2ac0*/  SEL R5, RZ, 0x1, !P3 ;  /* 0x00000001ff057807 */ /* 0x001fc60005800000 */
[----:B------:R-:W-:-:S05]  /*2ad0*/  IMAD.IADD R0, R11, 0x1, R0 ;  /* 0x000000010b007824 */ /* 0x000fca00078e0200 */
[----:B------:R-:W-:Y:S02]  /*2ae0*/  SEL R0, R0, RZ, !P3 ;  /* 0x000000ff00007207 */ /* 0x000fe40005800000 */
[----:B------:R-:W-:-:S03]  /*2af0*/  ISETP.NE.AND P3, PT, R18, R20, PT ;  /* 0x000000141200720c */ /* 0x000fc60003f65270 */
[----:B--2---:R-:W-:Y:S01]  /*2b00*/  IMAD.IADD R0, R13, 0x1, R0 ;  /* 0x000000010d007824 */ /* 0x004fe200078e0200 */
[----:B------:R-:W-:Y:S04]  /*2b10*/  STS [R24+0x4d8], R25 ;  /* 0x0004d81918007388 */ /* 0x000fe80000000800 */
[----:B------:R-:W-:Y:S01]  /*2b20*/  SEL R0, R0, RZ, !P4 ;  /* 0x000000ff00007207 */ /* 0x000fe20006000000 */
[----:B------:R-:W-:Y:S04]  /*2b30*/  BAR.SYNC.DEFER_BLOCKING 0x0 ;  /* 0x0000000000007b1d */ /* 0x000fe80000010000 */
[----:B---3--:R-:W-:-:S05]  /*2b40*/  IMAD.IADD R0, R15, 0x1, R0 ;  /* 0x000000010f007824 */ /* 0x008fca00078e0200 */
[----:B------:R-:W-:-:S05]  /*2b50*/  SEL R0, R0, RZ, !P6 ;  /* 0x000000ff00007207 */ /* 0x000fca0007000000 */
[----:B----4-:R-:W-:-:S05]  /*2b60*/  IMAD.IADD R0, R17, 0x1, R0 ;  /* 0x0000000111007824 */ /* 0x010fca00078e0200 */
[----:B------:R-:W-:-:S05]  /*2b70*/  SEL R0, R0, RZ, !P5 ;  /* 0x000000ff00007207 */ /* 0x000fca0006800000 */
[----:B-----5:R-:W-:Y:S01]  /*2b80*/  IMAD.IADD R0, R19, 0x1, R0 ;  /* 0x0000000113007824 */ /* 0x020fe200078e0200 */
[----:B------:R0:W1:Y:S04]  /*2b90*/  @P0 LDS R2, [R24+0x4d4] ;  /* 0x0004d40018020984 */ /* 0x0000680000000800 */
[----:B------:R-:W-:Y:S02]  /*2ba0*/  SEL R0, R0, RZ, !P3 ;  /* 0x000000ff00007207 */ /* 0x000fe40005800000 */
[----:B0-----:R-:W-:-:S03]  /*2bb0*/  SEL R24, RZ, 0x1, !P2 ;  /* 0x00000001ff187807 */ /* 0x001fc60005000000 */
[----:B------:R-:W-:Y:S01]  /*2bc0*/  IMAD.IADD R0, R21, 0x1, R0 ;  /* 0x0000000115007824 */ /* 0x000fe200078e0200 */
[----:B-1----:R-:W-:-:S04]  /*2bd0*/  ISETP.NE.AND P0, PT, R2, R8, PT ;  /* 0x000000080200720c */ /* 0x002fc80003f05270 */
[----:B------:R-:W-:-:S04]  /*2be0*/  SEL R7, RZ, 0x1, !P0 ;  /* 0x00000001ff077807 */ /* 0x000fc80004000000 */
[----:B------:R-:W-:-:S04]  /*2bf0*/  IADD3 R5, P0, P2, R5, R24, R7 ;  /* 0x0000001805057210 */ /* 0x000fc80007a1e007 */
[----:B------:R-:W-:Y:S02]  /*2c00*/  IADD3 R24, P4, PT, R5, R6, RZ ;  /* 0x0000000605187210 */ /* 0x000fe40007f9e0ff */
[----:B------:R-:W-:Y:S02]  /*2c10*/  SEL R5, RZ, 0x1, !P6 ;  /* 0x00000001ff057807 */ /* 0x000fe40007000000 */
[----:B------:R-:W-:Y:S02]  /*2c20*/  ISETP.NE.AND P6, PT, R20, R22, PT ;  /* 0x000000161400720c */ /* 0x000fe40003fc5270 */
[----:B------:R-:W-:Y:S02]  /*2c30*/  SEL R6, RZ, 0x1, !P5 ;  /* 0x00000001ff067807 */ /* 0x000fe40006800000 */
[----:B------:R-:W-:Y:S02]  /*2c40*/  IADD3 R7, P5, PT, R24, R5, RZ ;  /* 0x0000000518077210 */ /* 0x000fe40007fbe0ff */
[----:B------:R-:W-:-:S02]  /*2c50*/  IADD3.X R5, PT, PT, RZ, RZ, RZ, P0, P2 ;  /* 0x000000ffff057210 */ /* 0x000fc400007e44ff */
[----:B------:R-:W-:Y:S02]  /*2c60*/  SEL R0, R0, RZ, !P6 ;  /* 0x000000ff00007207 */ /* 0x000fe40007000000 */
[----:B------:R-:W-:Y:S01]  /*2c70*/  IADD3 R7, P2, PT, R7, R6, RZ ;  /* 0x0000000607077210 */ /* 0x000fe20007f5e0ff */
[----:B------:R-:W-:Y:S01]  /*2c80*/  IMAD.X R5, RZ, RZ, R5, P4 ;  /* 0x000000ffff057224 */ /* 0x000fe200020e0605 */
[----:B------:R-:W-:Y:S01]  /*2c90*/  SEL R6, RZ, 0x1, !P3 ;  /* 0x00000001ff067807 */ /* 0x000fe20005800000 */
[----:B------:R-:W-:Y:S01]  /*2ca0*/  IMAD.IADD R0, R23, 0x1, R0 ;  /* 0x0000000117007824 */ /* 0x000fe200078e0200 */
[----:B------:R-:W-:Y:S02]  /*2cb0*/  ISETP.NE.AND P0, PT, R22, R25, PT ;  /* 0x000000191600720c */ /* 0x000fe40003f05270 */
[----:B------:R-:W-:Y:S01]  /*2cc0*/  IADD3 R7, P3, PT, R7, R6, RZ ;  /* 0x0000000607077210 */ /* 0x000fe20007f7e0ff */
[----:B------:R-:W-:Y:S01]  /*2cd0*/  IMAD.X R6, RZ, RZ, R5, P5 ;  /* 0x000000ffff067224 */ /* 0x000fe200028e0605 */
[----:B------:R-:W-:-:S02]  /*2ce0*/  SEL R5, R0, RZ, !P0 ;  /* 0x000000ff00057207 */ /* 0x000fc40004000000 */
[----:B------:R-:W-:Y:S01]  /*2cf0*/  SEL R24, RZ, 0x1, !P6 ;  /* 0x00000001ff187807 */ /* 0x000fe20007000000 */
[----:B------:R-:W-:Y:S01]  /*2d00*/  IMAD.X R0, RZ, RZ, R6, P2 ;  /* 0x000000ffff007224 */ /* 0x000fe200010e0606 */
[----:B------:R-:W-:Y:S01]  /*2d10*/  ISETP.NE.AND P5, PT, R3, 0x4, PT ;  /* 0x000000040300780c */ /* 0x000fe20003fa5270 */
[----:B------:R-:W-:Y:S01]  /*2d20*/  IMAD.IADD R4, R4, 0x1, R5 ;  /* 0x0000000104047824 */ /* 0x000fe200078e0205 */
[----:B------:R-:W-:Y:S01]  /*2d30*/  IADD3 R24, P2, PT, R7, R24, RZ ;  /* 0x0000001807187210 */ /* 0x000fe20007f5e0ff */
[----:B------:R-:W-:Y:S01]  /*2d40*/  IMAD.X R26, RZ, RZ, R0, P3 ;  /* 0x000000ffff1a7224 */ /* 0x000fe200018e0600 */
[----:B------:R-:W-:Y:S02]  /*2d50*/  SEL R5, RZ, 0x1, !P0 ;  /* 0x00000001ff057807 */ /* 0x000fe40004000000 */
[----:B------:R-:W0:Y:S01]  /*2d60*/  SHFL.UP PT, R7, R4, 0x1, RZ ;  /* 0x0420000004077989 */ /* 0x000e2200000e00ff */
[----:B------:R-:W-:Y:S01]  /*2d70*/  IMAD.X R27, RZ, RZ, R26, P2 ;  /* 0x000000ffff1b7224 */ /* 0x000fe200010e061a */
[----:B------:R-:W-:-:S02]  /*2d80*/  IADD3 R30, P0, PT, R24, R5, RZ ;  /* 0x00000005181e7210 */ /* 0x000fc40007f1e0ff */
[C---:B------:R-:W-:Y:S02]  /*2d90*/  ISETP.GE.AND P2, PT, R38.reuse, 0x1, PT ;  /* 0x000000012600780c */ /* 0x040fe40003f46270 */
[----:B------:R-:W-:Y:S01]  /*2da0*/  ISETP.NE.AND P3, PT, R38, 0x1f, PT ;  /* 0x0000001f2600780c */ /* 0x000fe20003f65270 */
[----:B------:R-:W-:Y:S01]  /*2db0*/  IMAD.X R29, RZ, RZ, R27, P0 ;  /* 0x000000ffff1d7224 */ /* 0x000fe200000e061b */
[----:B------:R-:W1:Y:S01]  /*2dc0*/  SHFL.UP PT, R5, R30, 0x1, RZ ;  /* 0x042000001e057989 */ /* 0x000e6200000e00ff */
[----:B------:R-:W-:Y:S02]  /*2dd0*/  ISETP.NE.U32.AND P0, PT, R30, RZ, PT ;  /* 0x000000ff1e00720c */ /* 0x000fe40003f05070 */
[----:B------:R-:W-:Y:S01]  /*2de0*/  ISETP.NE.AND P4, PT, R3, 0x5, PT ;  /* 0x000000050300780c */ /* 0x000fe20003f85270 */
[----:B------:R-:W2:Y:S01]  /*2df0*/  SHFL.UP PT, R6, R29, 0x1, RZ ;  /* 0x042000001d067989 */ /* 0x000ea200000e00ff */
[----:B------:R-:W-:-:S04]  /*2e00*/  ISETP.NE.AND.EX P0, PT, R29, RZ, PT, P0 ;  /* 0x000000ff1d00720c */ /* 0x000fc80003f05300 */
[----:B0-----:R-:W-:-:S04]  /*2e10*/  SEL R7, R7, RZ, !P0 ;  /* 0x000000ff07077207 */ /* 0x001fc80004000000 */
[----:B------:R-:W-:Y:S02]  /*2e20*/  SEL R7, R7, RZ, P2 ;  /* 0x000000ff07077207 */ /* 0x000fe40001000000 */
[----:B-1----:R-:W-:-:S03]  /*2e30*/  SEL R5, R5, RZ, P2 ;  /* 0x000000ff05057207 */ /* 0x002fc60001000000 */
[----:B------:R-:W-:Y:S01]  /*2e40*/  IMAD.IADD R7, R4, 0x1, R7 ;  /* 0x0000000104077824 */ /* 0x000fe200078e0207 */
[----:B--2---:R-:W-:-:S04]  /*2e50*/  SEL R28, R6, RZ, P2 ;  /* 0x000000ff061c7207 */ /* 0x004fc80001000000 */
[----:B------:R-:W0:Y:S01]  /*2e60*/  SHFL.UP PT, R6, R7, 0x2, RZ ;  /* 0x0440000007067989 */ /* 0x000e2200000e00ff */
[----:B------:R-:W-:Y:S02]  /*2e70*/  IADD3 R31, P0, PT, R5, R30, RZ ;  /* 0x0000001e051f7210 */ /* 0x000fe40007f1e0ff */
[----:B------:R-:W-:-:S03]  /*2e80*/  ISETP.GE.AND P2, PT, R38, 0x2, PT ;  /* 0x000000022600780c */ /* 0x000fc60003f46270 */
[----:B------:R-:W-:Y:S01]  /*2e90*/  IMAD.X R28, R28, 0x1, R29, P0 ;  /* 0x000000011c1c7824 */ /* 0x000fe200000e061d */
[----:B------:R-:W1:Y:S01]  /*2ea0*/  SHFL.UP PT, R4, R31, 0x2, RZ ;  /* 0x044000001f047989 */ /* 0x000e6200000e00ff */
[----:B------:R-:W-:-:S03]  /*2eb0*/  ISETP.NE.U32.AND P0, PT, R31, RZ, PT ;  /* 0x000000ff1f00720c */ /* 0x000fc60003f05070 */
[----:B------:R-:W2:Y:S01]  /*2ec0*/  SHFL.UP PT, R5, R28, 0x2, RZ ;  /* 0x044000001c057989 */ /* 0x000ea200000e00ff */
[----:B------:R-:W-:-:S04]  /*2ed0*/  ISETP.NE.AND.EX P0, PT, R28, RZ, PT, P0 ;  /* 0x000000ff1c00720c */ /* 0x000fc80003f05300 */
[----:B0-----:R-:W-:-:S04]  /*2ee0*/  SEL R6, R6, RZ, !P0 ;  /* 0x000000ff06067207 */ /* 0x001fc80004000000 */
[----:B------:R-:W-:Y:S02]  /*2ef0*/  SEL R6, R6, RZ, P2 ;  /* 0x000000ff06067207 */ /* 0x000fe40001000000 */
[----:B-1----:R-:W-:-:S03]  /*2f00*/  SEL R4, R4, RZ, P2 ;  /* 0x000000ff04047207 */ /* 0x002fc60001000000 */
[----:B------:R-:W-:Y:S01]  /*2f10*/  IMAD.IADD R6, R7, 0x1, R6 ;  /* 0x0000000107067824 */ /* 0x000fe200078e0206 */
[----:B------:R-:W-:Y:S02]  /*2f20*/  IADD3 R29, P0, PT, R4, R31, RZ ;  /* 0x0000001f041d7210 */ /* 0x000fe40007f1e0ff */
[----:B--2---:R-:W-:Y:S02]  /*2f30*/  SEL R5, R5, RZ, P2 ;  /* 0x000000ff05057207 */ /* 0x004fe40001000000 */
[----:B------:R-:W0:Y:S01]  /*2f40*/  SHFL.UP PT, R7, R6, 0x4, RZ ;  /* 0x0480000006077989 */ /* 0x000e2200000e00ff */
[----:B------:R-:W-:Y:S02]  /*2f50*/  ISETP.GE.AND P2, PT, R38, 0x4, PT ;  /* 0x000000042600780c */ /* 0x000fe40003f46270 */
        /* <DEDUP_REMOVED lines=18> */
[----:B0-----:R-:W-:Y:S02]  /*3080*/  SEL R6, R6, RZ, !P0 ;  /* 0x000000ff06067207 */ /* 0x001fe40004000000 */
[----:B-1----:R-:W-:Y:S02]  /*3090*/  SEL R4, R4, RZ, P2 ;  /* 0x000000ff04047207 */ /* 0x002fe40001000000 */
[----:B------:R-:W-:Y:S02]  /*30a0*/  SEL R6, R6, RZ, P2 ;  /* 0x000000ff06067207 */ /* 0x000fe40001000000 */
[----:B------:R-:W-:Y:S02]  /*30b0*/  IADD3 R29, P0, PT, R4, R31, RZ ;  /* 0x0000001f041d7210 */ /* 0x000fe40007f1e0ff */
[----:B--2---:R-:W-:Y:S01]  /*30c0*/  SEL R5, R5, RZ, P2 ;  /* 0x000000ff05057207 */ /* 0x004fe20001000000 */
[----:B------:R-:W-:Y:S01]  /*30d0*/  IMAD.IADD R6, R7, 0x1, R6 ;  /* 0x0000000107067824 */ /* 0x000fe200078e0206 */
[----:B------:R-:W-:Y:S01]  /*30e0*/  ISETP.GE.AND P2, PT, R38, 0x10, PT ;  /* 0x000000102600780c */ /* 0x000fe20003f46270 */
[----:B------:R-:W0:Y:S02]  /*30f0*/  SHFL.UP PT, R4, R29, 0x10, RZ ;  /* 0x060000001d047989 */ /* 0x000e2400000e00ff */
[----:B------:R-:W-:Y:S01]  /*3100*/  IMAD.X R28, R5, 0x1, R30, P0 ;  /* 0x00000001051c7824 */ /* 0x000fe200000e061e */
[----:B------:R-:W-:Y:S01]  /*3110*/  ISETP.NE.U32.AND P0, PT, R29, RZ, PT ;  /* 0x000000ff1d00720c */ /* 0x000fe20003f05070 */
[----:B------:R-:W1:Y:S03]  /*3120*/  SHFL.UP PT, R7, R6, 0x10, RZ ;  /* 0x0600000006077989 */ /* 0x000e6600000e00ff */
[----:B------:R-:W-:Y:S01]  /*3130*/  ISETP.NE.AND.EX P0, PT, R28, RZ, PT, P0 ;  /* 0x000000ff1c00720c */ /* 0x000fe20003f05300 */
[----:B------:R-:W2:Y:S01]  /*3140*/  SHFL.UP PT, R5, R28, 0x10, RZ ;  /* 0x060000001c057989 */ /* 0x000ea200000e00ff */
[----:B0-----:R-:W-:-:S02]  /*3150*/  SEL R4, R4, RZ, P2 ;  /* 0x000000ff04047207 */ /* 0x001fc40001000000 */
[----:B-1----:R-:W-:Y:S02]  /*3160*/  SEL R7, R7, RZ, !P0 ;  /* 0x000000ff07077207 */ /* 0x002fe40004000000 */
[----:B------:R-:W-:Y:S02]  /*3170*/  IADD3 R4, P0, PT, R4, R29, RZ ;  /* 0x0000001d04047210 */ /* 0x000fe40007f1e0ff */
[----:B--2---:R-:W-:Y:S02]  /*3180*/  SEL R5, R5, RZ, P2 ;  /* 0x000000ff05057207 */ /* 0x004fe40001000000 */
[----:B------:R-:W-:-:S03]  /*3190*/  SEL R7, R7, RZ, P2 ;  /* 0x000000ff07077207 */ /* 0x000fc60001000000 */
[----:B------:R-:W-:Y:S01]  /*31a0*/  IMAD.X R5, R5, 0x1, R28, P0 ;  /* 0x0000000105057824 */ /* 0x000fe200000e061c */
[----:B------:R-:W-:Y:S01]  /*31b0*/  @!P3 LEA R28, R3, UR4, 0x4 ;  /* 0x00000004031cbc11 */ /* 0x000fe2000f8e20ff */
[----:B------:R-:W-:-:S04]  /*31c0*/  IMAD.IADD R41, R6, 0x1, R7 ;  /* 0x0000000106297824 */ /* 0x000fc800078e0207 */
[----:B------:R-:W-:Y:S04]  /*31d0*/  @!P3 STS.64 [R28], R4 ;  /* 0x000000041c00b388 */ /* 0x000fe80000000a00 */
[----:B------:R-:W-:Y:S01]  /*31e0*/  @!P3 STS [R28+0x8], R41 ;  /* 0x000008291c00b388 */ /* 0x000fe20000000800 */
[----:B------:R-:W-:Y:S01]  /*31f0*/  BAR.SYNC.DEFER_BLOCKING 0x0 ;  /* 0x0000000000007b1d */ /* 0x000fe20000010000 */
[----:B------:R-:W-:-:S05]  /*3200*/  ISETP.NE.AND P3, PT, R3, 0x2, PT ;  /* 0x000000020300780c */ /* 0x000fca0003f65270 */
[----:B------:R-:W0:Y:S04]  /*3210*/  LDS.64 R32, [UR4+0x10] ;  /* 0x00001004ff207984 */ /* 0x000e280008000a00 */
[----:B------:R-:W1:Y:S04]  /*3220*/  LDS.64 R34, [UR4] ;  /* 0x00000004ff227984 */ /* 0x000e680008000a00 */
[----:B------:R-:W2:Y:S04]  /*3230*/  LDS R44, [UR4+0x8] ;  /* 0x00000804ff2c7984 */ /* 0x000ea80008000800 */
[----:B------:R-:W3:Y:S04]  /*3240*/  LDS.64 R36, [UR4+0x20] ;  /* 0x00002004ff247984 */ /* 0x000ee80008000a00 */
[----:B------:R-:W4:Y:S04]  /*3250*/  LDS R45, [UR4+0x18] ;  /* 0x00001804ff2d7984 */ /* 0x000f280008000800 */
[----:B------:R-:W5:Y:S04]  /*3260*/  LDS.64 R30, [UR4+0x30] ;  /* 0x00003004ff1e7984 */ /* 0x000f680008000a00 */
[----:B------:R-:W5:Y:S04]  /*3270*/  LDS R46, [UR4+0x28] ;  /* 0x00002804ff2e7984 */ /* 0x000f680008000800 */
[----:B------:R-:W5:Y:S04]  /*3280*/  LDS.64 R6, [UR4+0x40] ;  /* 0x00004004ff067984 */ /* 0x000f680008000a00 */
[----:B------:R-:W5:Y:S04]  /*3290*/  LDS R43, [UR4+0x38] ;  /* 0x00003804ff2b7984 */ /* 0x000f680008000800 */
[----:B------:R-:W5:Y:S01]  /*32a0*/  LDS.64 R28, [UR4+0x50] ;  /* 0x00005004ff1c7984 */ /* 0x000f620008000a00 */
[----:B0-----:R-:W-:-:S03]  /*32b0*/  ISETP.NE.U32.AND P0, PT, R32, RZ, PT ;  /* 0x000000ff2000720c */ /* 0x001fc60003f05070 */
[----:B------:R-:W0:Y:S01]  /*32c0*/  LDS R42, [UR4+0x48] ;  /* 0x00004804ff2a7984 */ /* 0x000e220008000800 */
[----:B-1----:R-:W-:Y:S02]  /*32d0*/  IADD3 R47, P2, PT, R34, R32, RZ ;  /* 0x00000020222f7210 */ /* 0x002fe40007f5e0ff */
[----:B------:R-:W-:Y:S02]  /*32e0*/  ISETP.NE.AND.EX P0, PT, R33, RZ, PT, P0 ;  /* 0x000000ff2100720c */ /* 0x000fe40003f05300 */
[----:B------:R-:W-:Y:S01]  /*32f0*/  SEL R48, R47, R34, !P3 ;  /* 0x000000222f307207 */ /* 0x000fe20005800000 */
[----:B------:R-:W-:Y:S01]  /*3300*/  IMAD.X R49, R35, 0x1, R33, P2 ;  /* 0x0000000123317824 */ /* 0x000fe200010e0621 */
[----:B--2---:R-:W-:Y:S02]  /*3310*/  SEL R32, R44, RZ, !P0 ;  /* 0x000000ff2c207207 */ /* 0x004fe40004000000 */
[C---:B---3--:R-:W-:Y:S02]  /*3320*/  ISETP.NE.U32.AND P0, PT, R36.reuse, RZ, PT ;  /* 0x000000ff2400720c */ /* 0x048fe40003f05070 */
[----:B------:R-:W-:-:S02]  /*3330*/  IADD3 R47, P2, PT, R36, R47, RZ ;  /* 0x0000002f242f7210 */ /* 0x000fc40007f5e0ff */
[----:B------:R-:W-:Y:S01]  /*3340*/  ISETP.NE.AND.EX P0, PT, R37, RZ, PT, P0 ;  /* 0x000000ff2500720c */ /* 0x000fe20003f05300 */
[----:B----4-:R-:W-:Y:S01]  /*3350*/  IMAD.IADD R45, R45, 0x1, R32 ;  /* 0x000000012d2d7824 */ /* 0x010fe200078e0220 */
[----:B------:R-:W-:Y:S01]  /*3360*/  SEL R34, R49, R35, !P3 ;  /* 0x0000002331227207 */ /* 0x000fe20005800000 */
[----:B------:R-:W-:Y:S01]  /*3370*/  IMAD.X R37, R37, 0x1, R49, P2 ;  /* 0x0000000125257824 */ /* 0x000fe200010e0631 */
[----:B------:R-:W-:Y:S01]  /*3380*/  ISETP.NE.AND P2, PT, R3, 0x3, PT ;  /* 0x000000030300780c */ /* 0x000fe20003f45270 */
[----:B------:R-:W1:Y:S01]  /*3390*/  LDS.64 R32, [UR4+0x60] ;  /* 0x00006004ff207984 */ /* 0x000e620008000a00 */
[----:B------:R-:W-:Y:S02]  /*33a0*/  SEL R44, R45, R44, !P3 ;  /* 0x0000002c2d2c7207 */ /* 0x000fe40005800000 */
[----:B------:R-:W-:Y:S01]  /*33b0*/  SEL R48, R47, R48, !P2 ;  /* 0x000000302f307207 */ /* 0x000fe20005000000 */
[----:B------:R-:W2:Y:S01]  /*33c0*/  LDS R35, [UR4+0x58] ;  /* 0x00005804ff237984 */ /* 0x000ea20008000800 */
[----:B------:R-:W-:-:S02]  /*33d0*/  SEL R45, R45, RZ, !P0 ;  /* 0x000000ff2d2d7207 */ /* 0x000fc40004000000 */
[C---:B-----5:R-:W-:Y:S02]  /*33e0*/  IADD3 R47, P3, PT, R30.reuse, R47, RZ ;  /* 0x0000002f1e2f7210 */ /* 0x060fe40007f7e0ff */
[----:B------:R-:W-:Y:S01]  /*33f0*/  ISETP.NE.U32.AND P0, PT, R30, RZ, PT ;  /* 0x000000ff1e00720c */ /* 0x000fe20003f05070 */
[----:B------:R-:W-:Y:S01]  /*3400*/  IMAD.IADD R45, R46, 0x1, R45 ;  /* 0x000000012e2d7824 */ /* 0x000fe200078e022d */
[----:B------:R-:W-:Y:S01]  /*3410*/  SEL R46, R37, R34, !P2 ;  /* 0x00000022252e7207 */ /* 0x000fe20005000000 */
[C---:B------:R-:W-:Y:S01]  /*3420*/  IMAD.X R49, R31.reuse, 0x1, R37, P3 ;  /* 0x000000011f317824 */ /* 0x040fe200018e0625 */
[----:B------:R-:W-:Y:S01]  /*3430*/  ISETP.NE.AND.EX P0, PT, R31, RZ, PT, P0 ;  /* 0x000000ff1f00720c */ /* 0x000fe20003f05300 */
[----:B------:R-:W-:Y:S01]  /*3440*/  LDS R34, [UR4+0x68] ;  /* 0x00006804ff227984 */ /* 0x000fe20008000800 */
[----:B------:R-:W-:Y:S02]  /*3450*/  ISETP.NE.U32.AND P6, PT, R6, RZ, PT ;  /* 0x000000ff0600720c */ /* 0x000fe40003fc5070 */
[C---:B------:R-:W-:Y:S01]  /*3460*/  SEL R36, R45.reuse, RZ, !P0 ;  /* 0x000000ff2d247207 */ /* 0x040fe20004000000 */
[----:B------:R-:W3:Y:S01]  /*3470*/  LDS.64 R30, [UR4+0x70] ;  /* 0x00007004ff1e7984 */ /* 0x000ee20008000a00 */
[----:B------:R-:W-:-:S02]  /*3480*/  SEL R44, R45, R44, !P2 ;  /* 0x0000002c2d2c7207 */ /* 0x000fc40005000000 */
[----:B------:R-:W-:Y:S01]  /*3490*/  ISETP.NE.AND.EX P6, PT, R7, RZ, PT, P6 ;  /* 0x000000ff0700720c */ /* 0x000fe20003fc5360 */
[----:B------:R-:W-:Y:S01]  /*34a0*/  IMAD.IADD R43, R43, 0x1, R36 ;  /* 0x000000012b2b7824 */ /* 0x000fe200078e0224 */
[----:B------:R-:W4:Y:S01]  /*34b0*/  LDS R37, [UR4+0x78] ;  /* 0x00007804ff257984 */ /* 0x000f220008000800 */
[----:B------:R-:W-:Y:S02]  /*34c0*/  ISETP.NE.U32.AND P0, PT, R28, RZ, PT ;  /* 0x000000ff1c00720c */ /* 0x000fe40003f05070 */
[----:B------:R-:W-:Y:S02]  /*34d0*/  ISETP.NE.AND P3, PT, R3, 0x6, PT ;  /* 0x000000060300780c */ /* 0x000fe40003f65270 */
[C---:B------:R-:W-:Y:S02]  /*34e0*/  SEL R44, R43.reuse, R44, !P5 ;  /* 0x0000002c2b2c7207 */ /* 0x040fe40006800000 */
[----:B------:R-:W-:Y:S02]  /*34f0*/  SEL R43, R43, RZ, !P6 ;  /* 0x000000ff2b2b7207 */ /* 0x000fe40007000000 */
[----:B------:R-:W-:-:S02]  /*3500*/  ISETP.NE.AND P2, PT, R3, 0x7, PT ;  /* 0x000000070300780c */ /* 0x000fc40003f45270 */
[----:B------:R-:W-:Y:S01]  /*3510*/  SEL R36, R47, R48, !P5 ;  /* 0x000000302f247207 */ /* 0x000fe20006800000 */
[----:B0-----:R-:W-:Y:S01]  /*3520*/  IMAD.IADD R43, R42, 0x1, R43 ;  /* 0x000000012a2b7824 */ /* 0x001fe200078e022b */
[----:B------:R-:W-:Y:S02]  /*3530*/  SEL R46, R49, R46, !P5 ;  /* 0x0000002e312e7207 */ /* 0x000fe40006800000 */
[----:B------:R-:W-:Y:S02]  /*3540*/  IADD3 R3, P5, PT, R6, R47, RZ ;  /* 0x0000002f06037210 */ /* 0x000fe40007fbe0ff */
[----:B------:R-:W-:Y:S02]  /*3550*/  ISETP.NE.AND.EX P0, PT, R29, RZ, PT, P0 ;  /* 0x000000ff1d00720c */ /* 0x000fe40003f05300 */
[----:B------:R-:W-:Y:S01]  /*3560*/  SEL R36, R3, R36, !P4 ;  /* 0x0000002403247207 */ /* 0x000fe20006000000 */
[----:B------:R-:W-:Y:S01]  /*3570*/  IMAD.X R45, R7, 0x1, R49, P5 ;  /* 0x00000001072d7824 */ /* 0x000fe200028e0631 */
[----:B------:R-:W-:-:S02]  /*3580*/  SEL R6, R43, RZ, !P0 ;  /* 0x000000ff2b067207 */ /* 0x000fc40004000000 */
[----:B------:R-:W-:Y:S02]  /*3590*/  IADD3 R7, P5, PT, R28, R3, RZ ;  /* 0x000000031c077210 */ /* 0x000fe40007fbe0ff */
[C---:B-1----:R-:W-:Y:S01]  /*35a0*/  ISETP.NE.U32.AND P0, PT, R32.reuse, RZ, PT ;  /* 0x000000ff2000720c */ /* 0x042fe20003f05070 */
[----:B--2---:R-:W-:Y:S01]  /*35b0*/  IMAD.IADD R35, R35, 0x1, R6 ;  /* 0x0000000123237824 */ /* 0x004fe200078e0206 */
[----:B------:R-:W-:Y:S01]  /*35c0*/  SEL R44, R43, R44, !P4 ;  /* 0x0000002c2b2c7207 */ /* 0x000fe20006000000 */
[----:B------:R-:W0:Y:S01]  /*35d0*/  SHFL.UP PT, R28, R5, 0x1, RZ ;  /* 0x04200000051c7989 */ /* 0x000e2200000e00ff */
[----:B------:R-:W-:Y:S01]  /*35e0*/  SEL R42, R45, R46, !P4 ;  /* 0x0000002e2d2a7207 */ /* 0x000fe20006000000 */
[----:B------:R-:W-:Y:S01]  /*35f0*/  IMAD.X R45, R29, 0x1, R45, P5 ;  /* 0x000000011d2d7824 */ /* 0x000fe200028e062d */
[----:B------:R-:W-:Y:S01]  /*3600*/  IADD3 R43, P4, PT, R32, R7, RZ ;  /* 0x00000007202b7210 */ /* 0x000fe20007f9e0ff */
[----:B------:R1:W2:Y:S01]  /*3610*/  SHFL.UP PT, R29, R4, 0x1, RZ ;  /* 0x04200000041d7989 */ /* 0x0002a200000e00ff */
[----:B------:R-:W-:-:S02]  /*3620*/  ISETP.NE.AND.EX P0, PT, R33, RZ, PT, P0 ;  /* 0x000000ff2100720c */ /* 0x000fc40003f05300 */
[----:B------:R-:W-:Y:S01]  /*3630*/  SEL R44, R35, R44, !P3 ;  /* 0x0000002c232c7207 */ /* 0x000fe20005800000 */
[----:B------:R-:W-:Y:S01]  /*3640*/  IMAD.X R33, R33, 0x1, R45, P4 ;  /* 0x0000000121217824 */ /* 0x000fe200020e062d */
[----:B------:R-:W-:Y:S01]  /*3650*/  SEL R35, R35, RZ, !P0 ;  /* 0x000000ff23237207 */ /* 0x000fe20004000000 */
[----:B------:R0:W0:Y:S01]  /*3660*/  SHFL.UP PT, R3, R41, 0x1, RZ ;  /* 0x0420000029037989 */ /* 0x00002200000e00ff */
[----:B------:R-:W-:Y:S02]  /*3670*/  ISETP.GE.U32.AND P4, PT, R40, 0x20, PT ;  /* 0x000000202800780c */ /* 0x000fe40003f86070 */
[----:B---3--:R-:W-:Y:S02]  /*3680*/  ISETP.NE.U32.AND P0, PT, R30, RZ, PT ;  /* 0x000000ff1e00720c */ /* 0x008fe40003f05070 */
[----:B------:R-:W-:Y:S01]  /*3690*/  SEL R6, R7, R36, !P3 ;  /* 0x0000002407067207 */ /* 0x000fe20005800000 */
[----:B------:R-:W-:Y:S01]  /*36a0*/  IMAD.IADD R7, R34, 0x1, R35 ;  /* 0x0000000122077824 */ /* 0x000fe200078e0223 */
[----:B------:R-:W-:-:S02]  /*36b0*/  ISETP.NE.AND.EX P0, PT, R31, RZ, PT, P0 ;  /* 0x000000ff1f00720c */ /* 0x000fc40003f05300 */
[----:B------:R-:W-:Y:S02]  /*36c0*/  SEL R32, R45, R42, !P3 ;  /* 0x0000002a2d207207 */ /* 0x000fe40005800000 */
[----:B------:R-:W-:Y:S02]  /*36d0*/  IADD3 R35, P3, PT, R30, R43, RZ ;  /* 0x0000002b1e237210 */ /* 0x000fe40007f7e0ff */
[----:B-1----:R-:W-:Y:S02]  /*36e0*/  SEL R4, R7, RZ, !P0 ;  /* 0x000000ff07047207 */ /* 0x002fe40004000000 */
[----:B------:R-:W-:Y:S01]  /*36f0*/  SEL R6, R43, R6, !P2 ;  /* 0x000000062b067207 */ /* 0x000fe20005000000 */
[----:B------:R-:W-:Y:S01]  /*3700*/  IMAD.X R36, R31, 0x1, R33, P3 ;  /* 0x000000011f247824 */ /* 0x000fe200018e0621 */
[----:B------:R-:W-:Y:S01]  /*3710*/  SEL R7, R7, R44, !P2 ;  /* 0x0000002c07077207 */ /* 0x000fe20005000000 */
[----:B----4-:R-:W-:Y:S01]  /*3720*/  IMAD.IADD R37, R37, 0x1, R4 ;  /* 0x0000000125257824 */ /* 0x010fe200078e0204 */
[----:B------:R-:W-:Y:S01]  /*3730*/  SEL R5, R33, R32, !P2 ;  /* 0x0000002021057207 */ /* 0x000fe20005000000 */
[----:B--2---:R-:W-:Y:S06]  /*3740*/  @!P4 BRA `(.L_x_431) ;  /* 0x00000000002cc947 */ /* 0x004fec0003800000 */
[----:B------:R-:W-:Y:S02]  /*3750*/  ISETP.NE.AND P1, PT, R38, RZ, PT ;  /* 0x000000ff2600720c */ /* 0x000fe40003f25270 */
[C---:B------:R-:W-:Y:S02]  /*3760*/  ISETP.NE.U32.AND P0, PT, R29.reuse, RZ, PT ;  /* 0x000000ff1d00720c */ /* 0x040fe40003f05070 */
[----:B------:R-:W-:Y:S02]  /*3770*/  SEL R29, R29, RZ, P1 ;  /* 0x000000ff1d1d7207 */ /* 0x000fe40000800000 */
[C---:B0-----:R-:W-:Y:S02]  /*3780*/  ISETP.NE.AND.EX P0, PT, R28.reuse, RZ, PT, P0 ;  /* 0x000000ff1c00720c */ /* 0x041fe40003f05300 */
[----:B------:R-:W-:Y:S02]  /*3790*/  SEL R28, R28, RZ, P1 ;  /* 0x000000ff1c1c7207 */ /* 0x000fe40000800000 */
[----:B------:R-:W-:-:S02]  /*37a0*/  SEL R4, R7, RZ, !P0 ;  /* 0x000000ff07047207 */ /* 0x000fc40004000000 */
[----:B------:R-:W-:-:S03]  /*37b0*/  IADD3 R29, P0, PT, R29, R6, RZ ;  /* 0x000000061d1d7210 */ /* 0x000fc60007f1e0ff */
[----:B------:R-:W-:Y:S02]  /*37c0*/  @P1 IMAD.IADD R7, R3, 0x1, R4 ;  /* 0x0000000103071824 */ /* 0x000fe400078e0204 */
[----:B------:R-:W-:Y:S02]  /*37d0*/  IMAD.X R28, R28, 0x1, R5, P0 ;  /* 0x000000011c1c7824 */ /* 0x000fe400000e0605 */
[----:B------:R-:W-:Y:S01]  /*37e0*/  IMAD.MOV.U32 R3, RZ, RZ, R7 ;  /* 0x000000ffff037224 */ /* 0x000fe200078e0007 */
[----:B------:R-:W-:Y:S06]  /*37f0*/  BRA `(.L_x_432) ;  /* 0x0000001000387947 */ /* 0x000fec0003800000 */
.L_x_431:
[----:B------:R-:W1:Y:S01]  /*3800*/  LDC.64 R30, c[0x0][0x3a8] ;  /* 0x0000ea00ff1e7b82 */ /* 0x000e620000000a00 */
[----:B------:R-:W2:Y:S01]  /*3810*/  LDCU UR5, c[0x0][0x370] ;  /* 0x00006e00ff0577ac */ /* 0x000ea20008000800 */
[----:B------:R-:W-:Y:S01]  /*3820*/  @!P1 IMAD.MOV.U32 R6, RZ, RZ, R35 ;  /* 0x000000ffff069224 */ /* 0x000fe200078e0023 */
[----:B------:R3:W-:Y:S01]  /*3830*/  @!P1 STS [UR4+0xd0], R37 ;  /* 0x0000d025ff009988 */ /* 0x0007e20008000804 */
[----:B------:R-:W-:Y:S01]  /*3840*/  @!P1 IMAD.MOV.U32 R7, RZ, RZ, R36 ;  /* 0x000000ffff079224 */ /* 0x000fe200078e0024 */
[----:B------:R-:W-:Y:S01]  /*3850*/  LOP3.LUT R32, RZ, R40, RZ, 0x33, !PT ;  /* 0x00000028ff207212 */ /* 0x000fe200078e33ff */
[----:B------:R-:W-:Y:S02]  /*3860*/  @!P1 IMAD.MOV.U32 R4, RZ, RZ, R37 ;  /* 0x000000ffff049224 */ /* 0x000fe400078e0025 */
[----:B------:R-:W-:Y:S01]  /*3870*/  @!P1 IMAD.MOV.U32 R5, RZ, RZ, 0x64 ;  /* 0x00000064ff059424 */ /* 0x000fe200078e00ff */
[----:B------:R3:W-:Y:S01]  /*3880*/  @!P1 STS.64 [UR4+0xc8], R6 ;  /* 0x0000c806ff009988 */ /* 0x0007e20008000a04 */
[----:B--2---:R-:W-:Y:S01]  /*3890*/  UISETP.GT.U32.AND UP0, UPT, UR5, 0x1f3, UPT ;  /* 0x000001f30500788c */ /* 0x004fe2000bf04070 */
[----:B-1----:R-:W-:-:S05]  /*38a0*/  IMAD.WIDE.U32 R30, R39, 0x10, R30 ;  /* 0x00000010271e7825 */ /* 0x002fca00078e001e */
[----:B------:R3:W-:Y:S03]  /*38b0*/  @!P1 ST.E.128.STRONG.GPU desc[UR8][R30.64+0x200], R4 ;  /* 0x000200041e009985 */ /* 0x0007e6000c10fd08 */
[----:B------:R-:W-:Y:S05]  /*38c0*/  BRA.U UP0, `(.L_x_433) ;  /* 0x0000000100087547 */ /* 0x000fea000b800000 */
[----:B------:R1:W-:Y:S06]  /*38d0*/  MEMBAR.SC.CTA ;  /* 0x0000000000007992 */ /* 0x0003ec0000000000 */
[----:B-1----:R-:W-:Y:S05]  /*38e0*/  BRA `(.L_x_434) ;  /* 0x0000000000087947 */ /* 0x002fea0003800000 */
.L_x_433:
[----:B------:R-:W-:Y:S05]  /*38f0*/  NANOSLEEP 0x1c2 ;  /* 0x000001c20000795d */ /* 0x000fea0003800000 */
[----:B------:R-:W-:Y:S01]  /*3900*/  NOP ;  /* 0x0000000000007918 */ /* 0x000fe20000000000 */
.L_x_434:
[----:B---3--:R-:W-:-:S07]  /*3910*/  IMAD.WIDE R30, R32, 0x10, R30 ;  /* 0x00000010201e7825 */ /* 0x008fce00078e021e */
.L_x_436:
[----:B------:R-:W2:Y:S01]  /*3920*/  LD.E.128.STRONG.GPU R4, desc[UR8][R30.64+0x200] ;  /* 0x000200081e047980 */ /* 0x000ea2000c10fd00 */
[----:B------:R-:W-:Y:S05]  /*3930*/  YIELD ;  /* 0x0000000000007946 */ /* 0x000fea0003800000 */
[----:B------:R-:W-:Y:S01]  /*3940*/  UMOV UR5, 0xffffffff ;  /* 0xffffffff00057882 */ /* 0x000fe20000000000 */
[----:B--2---:R-:W-:Y:S02]  /*3950*/  ISETP.NE.AND P0, PT, R5, 0x63, PT ;  /* 0x000000630500780c */ /* 0x004fe40003f05270 */
[----:B------:R-:W-:Y:S11]  /*3960*/  BRA.DIV UR5, `(.L_x_435) ;  /* 0x0000008e05687947 */ /* 0x000ff6000b800000 */
[----:B------:R-:W-:-:S13]  /*3970*/  VOTE.ANY P0, !P0 ;  /* 0x0000000000ff7806 */ /* 0x000fda0004000100 */
.L_x_579:
[----:B------:R-:W-:Y:S05]  /*3980*/  @P0 BRA `(.L_x_436) ;  /* 0xfffffffc00e40947 */ /* 0x000fea000383ffff */
[----:B------:R-:W-:Y:S01]  /*3990*/  UMOV UR5, 0xffffffff ;  /* 0xffffffff00057882 */ /* 0x000fe20000000000 */
[----:B------:R-:W-:Y:S01]  /*39a0*/  ISETP.NE.AND P0, PT, R5, 0x65, PT ;  /* 0x000000650500780c */ /* 0x000fe20003f05270 */
[----:B0-----:R-:W-:Y:S02]  /*39b0*/  IMAD.MOV.U32 R41, RZ, RZ, R6 ;  /* 0x000000ffff297224 */ /* 0x001fe400078e0006 */
[----:B------:R-:W-:Y:S02]  /*39c0*/  IMAD.MOV.U32 R42, RZ, RZ, R7 ;  /* 0x000000ffff2a7224 */ /* 0x000fe400078e0007 */
[----:B------:R-:W-:Y:S01]  /*39d0*/  IMAD.MOV.U32 R40, RZ, RZ, R4 ;  /* 0x000000ffff287224 */ /* 0x000fe200078e0004 */
[----:B------:R-:W-:Y:S07]  /*39e0*/  BRA.DIV UR5, `(.L_x_437) ;  /* 0x0000008e056c7947 */ /* 0x000fee000b800000 */
[----:B------:R-:W0:Y:S01]  /*39f0*/  S2R R47, SR_GEMASK ;  /* 0x00000000002f7919 */ /* 0x000e220000003c00 */
[----:B------:R-:W-:-:S04]  /*3a00*/  VOTE.ANY R34, PT, !P0 ;  /* 0x0000000000227806 */ /* 0x000fc800040e0100 */
[----:B0-----:R-:W-:-:S05]  /*3a10*/  LOP3.LUT R34, R34, 0x80000000, R47, 0xec, !PT ;  /* 0x8000000022227812 */ /* 0x001fca00078eec2f */
[----:B------:R-:W-:-:S05]  /*3a20*/  VIADD R7, R34, 0xffffffff ;  /* 0xffffffff22077836 */ /* 0x000fca0000000000 */
[----:B------:R-:W-:-:S04]  /*3a30*/  LOP3.LUT R7, R34, R7, RZ, 0xc, !PT ;  /* 0x0000000722077212 */ /* 0x000fc800078e0cff */
[----:B------:R-:W0:Y:S02]  /*3a40*/  POPC R33, R7 ;  /* 0x0000000700217309 */ /* 0x000e240000000000 */
[----:B0-----:R0:W1:Y:S04]  /*3a50*/  SHFL.DOWN PT, R30, R41, 0x1, R33 ;  /* 0x08200000291e7989 */ /* 0x00106800000e0021 */
[----:B------:R0:W2:Y:S04]  /*3a60*/  SHFL.DOWN PT, R31, R42, 0x1, R33 ;  /* 0x082000002a1f7989 */ /* 0x0000a800000e0021 */
[----:B------:R0:W3:Y:S02]  /*3a70*/  SHFL.DOWN PT, R6, R40, 0x1, R33 ;  /* 0x0820000028067989 */ /* 0x0000e400000e0021 */
.L_x_585:
[----:B------:R-:W-:Y:S01]  /*3a80*/  ISETP.GE.AND P2, PT, R38, R33, PT ;  /* 0x000000212600720c */ /* 0x000fe20003f46270 */
[----:B------:R-:W-:-:S12]  /*3a90*/  UMOV UR5, 0xffffffff ;  /* 0xffffffff00057882 */ /* 0x000fd80000000000 */
[----:B------:R-:W-:Y:S02]  /*3aa0*/  @!P2 ISETP.NE.U32.AND P0, PT, R41, RZ, PT ;  /* 0x000000ff2900a20c */ /* 0x000fe40003f05070 */
[----:B-1----:R-:W-:Y:S02]  /*3ab0*/  @!P2 IADD3 R30, P3, PT, R30, R41, RZ ;  /* 0x000000291e1ea210 */ /* 0x002fe40007f7e0ff */
[----:B------:R-:W-:-:S03]  /*3ac0*/  @!P2 ISETP.NE.AND.EX P0, PT, R42, RZ, PT, P0 ;  /* 0x000000ff2a00a20c */ /* 0x000fc60003f05300 */
[----:B0-----:R-:W-:Y:S02]  /*3ad0*/  @!P2 IMAD.MOV.U32 R41, RZ, RZ, R30 ;  /* 0x000000ffff29a224 */ /* 0x001fe400078e001e */
[----:B--2---:R-:W-:Y:S01]  /*3ae0*/  @!P2 IMAD.X R30, R31, 0x1, R42, P3 ;  /* 0x000000011f1ea824 */ /* 0x004fe200018e062a */
[----:B---3--:R-:W-:Y:S01]  /*3af0*/  @!P2 SEL R31, R6, RZ, !P0 ;  /* 0x000000ff061fa207 */ /* 0x008fe20004000000 */
[----:B------:R-:W-:Y:S06]  /*3b00*/  BRA.DIV UR5, `(.L_x_438) ;  /* 0x0000008e05987947 */ /* 0x000fec000b800000 */
.L_x_588:
[----:B------:R-:W-:Y:S01]  /*3b10*/  UMOV UR5, 0xffffffff ;  /* 0xffffffff00057882 */ /* 0x000fe20000000000 */
[----:B------:R-:W-:Y:S02]  /*3b20*/  @!P2 IMAD.MOV.U32 R42, RZ, RZ, R30 ;  /* 0x000000ffff2aa224 */ /* 0x000fe400078e001e */
[----:B------:R-:W-:Y:S01]  /*3b30*/  @!P2 IMAD.IADD R40, R40, 0x1, R31 ;  /* 0x000000012828a824 */ /* 0x000fe200078e021f */
[----:B------:R-:W-:Y:S06]  /*3b40*/  BRA.DIV UR5, `(.L_x_439) ;  /* 0x0000008e05a87947 */ /* 0x000fec000b800000 */
[----:B------:R0:W1:Y:S04]  /*3b50*/  SHFL.DOWN PT, R30, R41, 0x2, R33 ;  /* 0x08400000291e7989 */ /* 0x00006800000e0021 */
[----:B------:R0:W2:Y:S04]  /*3b60*/  SHFL.DOWN PT, R31, R42, 0x2, R33 ;  /* 0x084000002a1f7989 */ /* 0x0000a800000e0021 */
[----:B------:R0:W3:Y:S02]  /*3b70*/  SHFL.DOWN PT, R6, R40, 0x2, R33 ;  /* 0x0840000028067989 */ /* 0x0000e400000e0021 */
.L_x_593:
[----:B------:R-:W-:Y:S01]  /*3b80*/  VIADD R46, R38, 0x2 ;  /* 0x00000002262e7836 */ /* 0x000fe20000000000 */
[----:B------:R-:W-:-:S04]  /*3b90*/  UMOV UR5, 0xffffffff ;  /* 0xffffffff00057882 */ /* 0x000fc80000000000 */
[----:B------:R-:W-:-:S13]  /*3ba0*/  ISETP.GT.AND P2, PT, R46, R33, PT ;  /* 0x000000212e00720c */ /* 0x000fda0003f44270 */
[----:B------:R-:W-:Y:S02]  /*3bb0*/  @!P2 ISETP.NE.U32.AND P0, PT, R41, RZ, PT ;  /* 0x000000ff2900a20c */ /* 0x000fe40003f05070 */
[----:B-1----:R-:W-:Y:S02]  /*3bc0*/  @!P2 IADD3 R30, P3, PT, R30, R41, RZ ;  /* 0x000000291e1ea210 */ /* 0x002fe40007f7e0ff */
[----:B------:R-:W-:-:S03]  /*3bd0*/  @!P2 ISETP.NE.AND.EX P0, PT, R42, RZ, PT, P0 ;  /* 0x000000ff2a00a20c */ /* 0x000fc60003f05300 */
[----:B--2---:R-:W-:Y:S01]  /*3be0*/  @!P2 IMAD.X R43, R31, 0x1, R42, P3 ;  /* 0x000000011f2ba824 */ /* 0x004fe200018e062a */
[----:B---3--:R-:W-:Y:S01]  /*3bf0*/  @!P2 SEL R31, R6, RZ, !P0 ;  /* 0x000000ff061fa207 */ /* 0x008fe20004000000 */
[----:B------:R-:W-:Y:S08]  /*3c00*/  BRA.DIV UR5, `(.L_x_440) ;  /* 0x0000008e05cc7947 */ /* 0x000ff0000b800000 */
.L_x_596:
[----:B------:R-:W-:Y:S01]  /*3c10*/  UMOV UR5, 0xffffffff ;  /* 0xffffffff00057882 */ /* 0x000fe20000000000 */
[----:B0-----:R-:W-:Y:S02]  /*3c20*/  @!P2 IMAD.MOV.U32 R41, RZ, RZ, R30 ;  /* 0x000000ffff29a224 */ /* 0x001fe400078e001e */
[----:B------:R-:W-:Y:S02]  /*3c30*/  @!P2 IMAD.MOV.U32 R42, RZ, RZ, R43 ;  /* 0x000000ffff2aa224 */ /* 0x000fe400078e002b */
[----:B------:R-:W-:Y:S01]  /*3c40*/  @!P2 IMAD.IADD R40, R40, 0x1, R31 ;  /* 0x000000012828a824 */ /* 0x000fe200078e021f */
[----:B------:R-:W-:Y:S06]  /*3c50*/  BRA.DIV UR5, `(.L_x_441) ;  /* 0x0000008e05d87947 */ /* 0x000fec000b800000 */
[----:B------:R0:W1:Y:S04]  /*3c60*/  SHFL.DOWN PT, R30, R41, 0x4, R33 ;  /* 0x08800000291e7989 */ /* 0x00006800000e0021 */
[----:B------:R0:W2:Y:S04]  /*3c70*/  SHFL.DOWN PT, R31, R42, 0x4, R33 ;  /* 0x088000002a1f7989 */ /* 0x0000a800000e0021 */
[----:B------:R0:W3:Y:S02]  /*3c80*/  SHFL.DOWN PT, R6, R40, 0x4, R33 ;  /* 0x0880000028067989 */ /* 0x0000e400000e0021 */
.L_x_601:
        /* <DEDUP_REMOVED lines=9> */
.L_x_604:
        /* <DEDUP_REMOVED lines=8> */
.L_x_609:
        /* <DEDUP_REMOVED lines=9> */
.L_x_612:
        /* <DEDUP_REMOVED lines=8> */
.L_x_617:
[----:B------:R-:W-:Y:S01]  /*3eb0*/  VIADD R43, R38, 0x10 ;  /* 0x00000010262b7836 */ /* 0x000fe20000000000 */
[----:B------:R-:W4:Y:S01]  /*3ec0*/  LDC.64 R30, c[0x0][0x3a8] ;  /* 0x0000ea00ff1e7b82 */ /* 0x000f220000000a00 */
[----:B------:R-:W-:Y:S01]  /*3ed0*/  UMOV UR5, 0xffffffff ;  /* 0xffffffff00057882 */ /* 0x000fe20000000000 */
[----:B------:R-:W-:Y:S02]  /*3ee0*/  ISETP.NE.AND P0, PT, R5, 0x65, PT ;  /* 0x000000650500780c */ /* 0x000fe40003f05270 */
[----:B------:R-:W-:-:S13]  /*3ef0*/  ISETP.GT.AND P3, PT, R43, R33, PT ;  /* 0x000000212b00720c */ /* 0x000fda0003f64270 */
[----:B------:R-:W-:Y:S02]  /*3f00*/  @!P3 ISETP.NE.U32.AND P2, PT, R41, RZ, PT ;  /* 0x000000ff2900b20c */ /* 0x000fe40003f45070 */
[----:B-1----:R-:W-:Y:S02]  /*3f10*/  @!P3 IADD3 R48, P4, PT, R48, R41, RZ ;  /* 0x000000293030b210 */ /* 0x002fe40007f9e0ff */
[----:B------:R-:W-:Y:S02]  /*3f20*/  @!P3 ISETP.NE.AND.EX P2, PT, R42, RZ, PT, P2 ;  /* 0x000000ff2a00b20c */ /* 0x000fe40003f45320 */
[----:B----4-:R-:W-:Y:S01]  /*3f30*/  IADD3 R30, P5, PT, R30, 0x200, RZ ;  /* 0x000002001e1e7810 */ /* 0x010fe20007fbe0ff */
[----:B--2---:R-:W-:Y:S01]  /*3f40*/  @!P3 IMAD.X R49, R49, 0x1, R42, P4 ;  /* 0x000000013131b824 */ /* 0x004fe200020e062a */
[----:B---3--:R-:W-:Y:S01]  /*3f50*/  @!P3 SEL R5, R6, RZ, !P2 ;  /* 0x000000ff0605b207 */ /* 0x008fe20005000000 */
[----:B------:R-:W-:Y:S10]  /*3f60*/  BRA.DIV UR5, `(.L_x_446) ;  /* 0x0000009205507947 */ /* 0x000ff4000b800000 */
.L_x_620:
[----:B------:R-:W-:Y:S01]  /*3f70*/  UMOV UR5, 0xffffffff ;  /* 0xffffffff00057882 */ /* 0x000fe20000000000 */
[----:B0-----:R-:W-:Y:S02]  /*3f80*/  @!P3 IMAD.MOV.U32 R42, RZ, RZ, R49 ;  /* 0x000000ffff2ab224 */ /* 0x001fe400078e0031 */
[----:B------:R-:W-:Y:S02]  /*3f90*/  @!P3 IMAD.MOV.U32 R41, RZ, RZ, R48 ;  /* 0x000000ffff29b224 */ /* 0x000fe400078e0030 */
[----:B------:R-:W-:Y:S02]  /*3fa0*/  @!P3 IMAD.IADD R40, R40, 0x1, R5 ;  /* 0x000000012828b824 */ /* 0x000fe400078e0205 */
[----:B------:R-:W-:Y:S02]  /*3fb0*/  IMAD.X R31, RZ, RZ, R31, P5 ;  /* 0x000000ffff1f7224 */ /* 0x000fe400028e061f */
[----:B------:R-:W-:Y:S01]  /*3fc0*/  IMAD.IADD R49, R32, 0x1, R39 ;  /* 0x0000000120317824 */ /* 0x000fe200078e0227 */
[----:B------:R-:W-:Y:S06]  /*3fd0*/  BRA.DIV UR5, `(.L_x_447) ;  /* 0x0000009205547947 */ /* 0x000fec000b800000 */
[----:B------:R-:W-:-:S13]  /*3fe0*/  VOTE.ALL P0, P0 ;  /* 0x0000000000ff7806 */ /* 0x000fda0000000000 */
.L_x_623:
[----:B------:R-:W-:Y:S05]  /*3ff0*/  @!P0 BRA `(.L_x_448) ;  /* 0x0000000400b48947 */ /* 0x000fea0003800000 */
.L_x_462:
[----:B------:R-:W-:-:S07]  /*4000*/  IMAD.WIDE R32, R49, 0x10, R30 ;  /* 0x0000001031207825 */ /* 0x000fce00078e021e */
.L_x_450:
[----:B------:R-:W2:Y:S01]  /*4010*/  LD.E.128.STRONG.GPU R4, desc[UR8][R32.64+-0x200] ;  /* 0xfffe000820047980 */ /* 0x000ea2000c10fd00 */
[----:B------:R-:W-:Y:S05]  /*4020*/  YIELD ;  /* 0x0000000000007946 */ /* 0x000fea0003800000 */
[----:B------:R-:W-:Y:S01]  /*4030*/  UMOV UR5, 0xffffffff ;  /* 0xffffffff00057882 */ /* 0x000fe20000000000 */
[----:B--2---:R-:W-:Y:S02]  /*4040*/  ISETP.NE.AND P0, PT, R5, 0x63, PT ;  /* 0x000000630500780c */ /* 0x004fe40003f05270 */
[----:B------:R-:W-:Y:S11]  /*4050*/  BRA.DIV UR5, `(.L_x_449) ;  /* 0x0000009205587947 */ /* 0x000ff6000b800000 */
[----:B------:R-:W-:-:S13]  /*4060*/  VOTE.ANY P0, !P0 ;  /* 0x0000000000ff7806 */ /* 0x000fda0004000100 */
.L_x_626:
[----:B------:R-:W-:Y:S05]  /*4070*/  @P0 BRA `(.L_x_450) ;  /* 0xfffffffc00e40947 */ /* 0x000fea000383ffff */
[----:B------:R-:W-:Y:S01]  /*4080*/  UMOV UR5, 0xffffffff ;  /* 0xffffffff00057882 */ /* 0x000fe20000000000 */
[----:B------:R-:W-:Y:S01]  /*4090*/  ISETP.NE.AND P0, PT, R5, 0x65, PT ;  /* 0x000000650500780c */ /* 0x000fe20003f05270 */
[----:B------:R-:W-:Y:S02]  /*40a0*/  IMAD.MOV.U32 R32, RZ, RZ, R6 ;  /* 0x000000ffff207224 */ /* 0x000fe400078e0006 */
[----:B------:R-:W-:Y:S02]  /*40b0*/  IMAD.MOV.U32 R51, RZ, RZ, R7 ;  /* 0x000000ffff337224 */ /* 0x000fe400078e0007 */
[----:B------:R-:W-:Y:S01]  /*40c0*/  IMAD.MOV.U32 R48, RZ, RZ, R4 ;  /* 0x000000ffff307224 */ /* 0x000fe200078e0004 */
[----:B------:R-:W-:Y:S07]  /*40d0*/  BRA.DIV UR5, `(.L_x_451) ;  /* 0x00000092055c7947 */ /* 0x000fee000b800000 */
[----:B------:R-:W-:-:S04]  /*40e0*/  VOTE.ANY R34, PT, !P0 ;  /* 0x0000000000227806 */ /* 0x000fc800040e0100 */
[----:B------:R-:W-:-:S05]  /*40f0*/  LOP3.LUT R34, R34, 0x80000000, R47, 0xec, !PT ;  /* 0x8000000022227812 */ /* 0x000fca00078eec2f */
[----:B------:R-:W-:-:S05]  /*4100*/  VIADD R7, R34, 0xffffffff ;  /* 0xffffffff22077836 */ /* 0x000fca0000000000 */
[----:B------:R-:W-:-:S04]  /*4110*/  LOP3.LUT R7, R34, R7, RZ, 0xc, !PT ;  /* 0x0000000722077212 */ /* 0x000fc800078e0cff */
[----:B------:R-:W0:Y:S02]  /*4120*/  POPC R33, R7 ;  /* 0x0000000700217309 */ /* 0x000e240000000000 */
[----:B0-----:R0:W1:Y:S04]  /*4130*/  SHFL.DOWN PT, R53, R32, 0x1, R33 ;  /* 0x0820000020357989 */ /* 0x00106800000e0021 */
[----:B------:R0:W2:Y:S04]  /*4140*/  SHFL.DOWN PT, R50, R51, 0x1, R33 ;  /* 0x0820000033327989 */ /* 0x0000a800000e0021 */
[----:B------:R0:W3:Y:S02]  /*4150*/  SHFL.DOWN PT, R52, R48, 0x1, R33 ;  /* 0x0820000030347989 */ /* 0x0000e400000e0021 */
.L_x_632:
[----:B------:R-:W-:Y:S01]  /*4160*/  ISETP.GE.AND P2, PT, R38, R33, PT ;  /* 0x000000212600720c */ /* 0x000fe20003f46270 */
[----:B------:R-:W-:-:S12]  /*4170*/  UMOV UR5, 0xffffffff ;  /* 0xffffffff00057882 */ /* 0x000fd80000000000 */
[----:B-1----:R-:W-:Y:S02]  /*4180*/  @!P2 IADD3 R53, P3, PT, R53, R32, RZ ;  /* 0x000000203535a210 */ /* 0x002fe40007f7e0ff */
[----:B------:R-:W-:-:S03]  /*4190*/  @!P2 ISETP.NE.U32.AND P0, PT, R32, RZ, PT ;  /* 0x000000ff2000a20c */ /* 0x000fc60003f05070 */
[----:B0-----:R-:W-:Y:S01]  /*41a0*/  @!P2 IMAD.MOV.U32 R32, RZ, RZ, R53 ;  /* 0x000000ffff20a224 */ /* 0x001fe200078e0035 */
[----:B------:R-:W-:Y:S09]  /*41b0*/  BRA.DIV UR5, `(.L_x_452) ;  /* 0x0000009205987947 */ /* 0x000ff2000b800000 */
.L_x_635:
[----:B------:R-:W-:Y:S01]  /*41c0*/  @!P2 ISETP.NE.AND.EX P0, PT, R51, RZ, PT, P0 ;  /* 0x000000ff3300a20c */ /* 0x000fe20003f05300 */
[----:B------:R-:W-:Y:S01]  /*41d0*/  UMOV UR5, 0xffffffff ;  /* 0xffffffff00057882 */ /* 0x000fe20000000000 */
[----:B--2---:R-:W-:Y:S02]  /*41e0*/  @!P2 IMAD.X R50, R50, 0x1, R51, P3 ;  /* 0x000000013232a824 */ /* 0x004fe400018e0633 */
[----:B---3--:R-:W-:Y:S02]  /*41f0*/  @!P2 SEL R7, R52, RZ, !P0 ;  /* 0x000000ff3407a207 */ /* 0x008fe40004000000 */
[----:B------:R-:W-:-:S03]  /*4200*/  @!P2 IMAD.MOV.U32 R51, RZ, RZ, R50 ;  /* 0x000000ffff33a224 */ /* 0x000fc600078e0032 */
[----:B------:R-:W-:Y:S01]  /*4210*/  @!P2 IMAD.IADD R48, R48, 0x1, R7 ;  /* 0x000000013030a824 */ /* 0x000fe200078e0207 */
[----:B------:R-:W-:Y:S06]  /*4220*/  BRA.DIV UR5, `(.L_x_453) ;  /* 0x00000092059c7947 */ /* 0x000fec000b800000 */
[----:B------:R0:W1:Y:S04]  /*4230*/  SHFL.DOWN PT, R53, R32, 0x2, R33 ;  /* 0x0840000020357989 */ /* 0x00006800000e0021 */
[----:B------:R0:W2:Y:S04]  /*4240*/  SHFL.DOWN PT, R50, R51, 0x2, R33 ;  /* 0x0840000033327989 */ /* 0x0000a800000e0021 */
[----:B------:R0:W3:Y:S02]  /*4250*/  SHFL.DOWN PT, R52, R48, 0x2, R33 ;  /* 0x0840000030347989 */ /* 0x0000e400000e0021 */
.L_x_640:
[----:B------:R-:W-:Y:S01]  /*4260*/  ISETP.GT.AND P2, PT, R46, R33, PT ;  /* 0x000000212e00720c */ /* 0x000fe20003f44270 */
[----:B------:R-:W-:-:S12]  /*4270*/  UMOV UR5, 0xffffffff ;  /* 0xffffffff00057882 */ /* 0x000fd80000000000 */
[----:B-1----:R-:W-:Y:S02]  /*4280*/  @!P2 IADD3 R53, P3, PT, R53, R32, RZ ;  /* 0x000000203535a210 */ /* 0x002fe40007f7e0ff */
[----:B------:R-:W-:-:S03]  /*4290*/  @!P2 ISETP.NE.U32.AND P0, PT, R32, RZ, PT ;  /* 0x000000ff2000a20c */ /* 0x000fc60003f05070 */
[----:B0-----:R-:W-:Y:S01]  /*42a0*/  @!P2 IMAD.MOV.U32 R32, RZ, RZ, R53 ;  /* 0x000000ffff20a224 */ /* 0x001fe200078e0035 */
[----:B------:R-:W-:Y:S09]  /*42b0*/  BRA.DIV UR5, `(.L_x_454) ;  /* 0x0000009205d07947 */ /* 0x000ff2000b800000 */
.L_x_643:
        /* <DEDUP_REMOVED lines=10> */
.L_x_648:
[----:B------:R-:W-:Y:S01]  /*4360*/  ISETP.GT.AND P2, PT, R45, R33, PT ;  /* 0x000000212d00720c */ /* 0x000fe20003f44270 */
[----:B------:R-:W-:-:S12]  /*4370*/  UMOV UR5, 0xffffffff ;  /* 0xffffffff00057882 */ /* 0x000fd80000000000 */
[----:B-1----:R-:W-:Y:S02]  /*4380*/  @!P2 IADD3 R53, P3, PT, R53, R32, RZ ;  /* 0x000000203535a210 */ /* 0x002fe40007f7e0ff */
[----:B------:R-:W-:-:S03]  /*4390*/  @!P2 ISETP.NE.U32.AND P0, PT, R32, RZ, PT ;  /* 0x000000ff2000a20c */ /* 0x000fc60003f05070 */
[----:B0-----:R-:W-:Y:S01]  /*43a0*/  @!P2 IMAD.MOV.U32 R32, RZ, RZ, R53 ;  /* 0x000000ffff20a224 */ /* 0x001fe200078e0035 */
[----:B------:R-:W-:Y:S09]  /*43b0*/  BRA.DIV UR5, `(.L_x_456) ;  /* 0x0000009605087947 */ /* 0x000ff2000b800000 */
.L_x_651:
        /* <DEDUP_REMOVED lines=10> */
.L_x_656:
[----:B------:R-:W-:Y:S01]  /*4460*/  ISETP.GT.AND P2, PT, R44, R33, PT ;  /* 0x000000212c00720c */ /* 0x000fe20003f44270 */
[----:B------:R-:W-:-:S12]  /*4470*/  UMOV UR5, 0xffffffff ;  /* 0xffffffff00057882 */ /* 0x000fd80000000000 */
[----:B-1----:R-:W-:Y:S02]  /*4480*/  @!P2 IADD3 R53, P3, PT, R53, R32, RZ ;  /* 0x000000203535a210 */ /* 0x002fe40007f7e0ff */
[----:B------:R-:W-:-:S03]  /*4490*/  @!P2 ISETP.NE.U32.AND P0, PT, R32, RZ, PT ;  /* 0x000000ff2000a20c */ /* 0x000fc60003f05070 */
[----:B0-----:R-:W-:Y:S01]  /*44a0*/  @!P2 IMAD.MOV.U32 R32, RZ, RZ, R53 ;  /* 0x000000ffff20a224 */ /* 0x001fe200078e0035 */
[----:B------:R-:W-:Y:S09]  /*44b0*/  BRA.DIV UR5, `(.L_x_458) ;  /* 0x0000009605407947 */ /* 0x000ff2000b800000 */
.L_x_659:
        /* <DEDUP_REMOVED lines=10> */
.L_x_664:
[----:B------:R-:W-:Y:S01]  /*4560*/  ISETP.GT.AND P4, PT, R43, R33, PT ;  /* 0x000000212b00720c */ /* 0x000fe20003f84270 */
[----:B------:R-:W-:Y:S01]  /*4570*/  UMOV UR5, 0xffffffff ;  /* 0xffffffff00057882 */ /* 0x000fe20000000000 */
[----:B------:R-:W-:-:S11]  /*4580*/  ISETP.NE.AND P0, PT, R5, 0x65, PT ;  /* 0x000000650500780c */ /* 0x000fd60003f05270 */
[----:B------:R-:W-:Y:S02]  /*4590*/  @!P4 ISETP.NE.U32.AND P2, PT, R32, RZ, PT ;  /* 0x000000ff2000c20c */ /* 0x000fe40003f45070 */
[----:B-1----:R-:W-:Y:S02]  /*45a0*/  @!P4 IADD3 R53, P5, PT, R53, R32, RZ ;  /* 0x000000203535c210 */ /* 0x002fe40007fbe0ff */
[----:B------:R-:W-:-:S03]  /*45b0*/  @!P4 ISETP.NE.AND.EX P2, PT, R51, RZ, PT, P2 ;  /* 0x000000ff3300c20c */ /* 0x000fc60003f45320 */
[----:B0-----:R-:W-:Y:S01]  /*45c0*/  @!P4 IMAD.MOV.U32 R32, RZ, RZ, R53 ;  /* 0x000000ffff20c224 */ /* 0x001fe200078e0035 */
[----:B---3--:R-:W-:Y:S01]  /*45d0*/  @!P4 SEL R5, R6, RZ, !P2 ;  /* 0x000000ff0605c207 */ /* 0x008fe20005000000 */
[----:B--2---:R-:W-:Y:S01]  /*45e0*/  @!P4 IMAD.X R50, R50, 0x1, R51, P5 ;  /* 0x000000013232c824 */ /* 0x004fe200028e0633 */
[C---:B------:R-:W-:Y:S02]  /*45f0*/  ISETP.NE.U32.AND P2, PT, R41.reuse, RZ, PT ;  /* 0x000000ff2900720c */ /* 0x040fe40003f45070 */
[----:B------:R-:W-:Y:S01]  /*4600*/  IADD3 R41, P3, PT, R41, R32, RZ ;  /* 0x0000002029297210 */ /* 0x000fe20007f7e0ff */
[----:B------:R-:W-:Y:S01]  /*4610*/  @!P4 IMAD.IADD R48, R48, 0x1, R5 ;  /* 0x000000013030c824 */ /* 0x000fe200078e0205 */
[----:B------:R-:W-:Y:S01]  /*4620*/  ISETP.NE.AND.EX P2, PT, R42, RZ, PT, P2 ;  /* 0x000000ff2a00720c */ /* 0x000fe20003f45320 */
[----:B------:R-:W-:-:S03]  /*4630*/  @!P4 IMAD.MOV.U32 R51, RZ, RZ, R50 ;  /* 0x000000ffff33c224 */ /* 0x000fc600078e0032 */
[----:B------:R-:W-:Y:S01]  /*4640*/  SEL R5, R48, RZ, !P2 ;  /* 0x000000ff30057207 */ /* 0x000fe20005000000 */
[----:B------:R-:W-:Y:S08]  /*4650*/  BRA.DIV UR5, `(.L_x_460) ;  /* 0x00000096054c7947 */ /* 0x000ff0000b800000 */
.L_x_667:
[----:B------:R-:W-:Y:S01]  /*4660*/  UMOV UR5, 0xffffffff ;  /* 0xffffffff00057882 */ /* 0x000fe20000000000 */
[----:B------:R-:W-:Y:S02]  /*4670*/  IMAD.X R42, R42, 0x1, R51, P3 ;  /* 0x000000012a2a7824 */ /* 0x000fe400018e0633 */
[----:B------:R-:W-:Y:S02]  /*4680*/  IMAD.IADD R40, R5, 0x1, R40 ;  /* 0x0000000105287824 */ /* 0x000fe400078e0228 */
[----:B------:R-:W-:Y:S01]  /*4690*/  VIADD R49, R49, 0xffffffe0 ;  /* 0xffffffe031317836 */ /* 0x000fe20000000000 */
[----:B------:R-:W-:Y:S06]  /*46a0*/  BRA.DIV UR5, `(.L_x_461) ;  /* 0x0000009605587947 */ /* 0x000fec000b800000 */
[----:B------:R-:W-:-:S13]  /*46b0*/  VOTE.ALL P0, P0 ;  /* 0x0000000000ff7806 */ /* 0x000fda0000000000 */
.L_x_670:
[----:B------:R-:W-:Y:S05]  /*46c0*/  @P0 BRA `(.L_x_462) ;  /* 0xfffffff8004c0947 */ /* 0x000fea000383ffff */
.L_x_448:
[----:B------:R-:W-:Y:S01]  /*46d0*/  ISETP.NE.AND P2, PT, R38, RZ, PT ;  /* 0x000000ff2600720c */ /* 0x000fe20003f45270 */
[----:B------:R-:W-:Y:S01]  /*46e0*/  BSSY.RECONVERGENT B0, `(.L_x_463) ;  /* 0x000001a000007945 */ /* 0x000fe20003800200 */
[----:B------:R-:W-:Y:S02]  /*46f0*/  IMAD.MOV.U32 R30, RZ, RZ, R41 ;  /* 0x000000ffff1e7224 */ /* 0x000fe400078e0029 */
[----:B------:R-:W-:-:S09]  /*4700*/  IMAD.MOV.U32 R31, RZ, RZ, R42 ;  /* 0x000000ffff1f7224 */ /* 0x000fd200078e002a */
[----:B------:R-:W0:Y:S01]  /*4710*/  @!P2 S2R R5, SR_CgaCtaId ;  /* 0x000000000005a919 */ /* 0x000e220000008800 */
[----:B------:R-:W-:-:S04]  /*4720*/  @!P2 MOV R4, 0x400 ;  /* 0x000004000004a802 */ /* 0x000fc80000000f00 */
[----:B0-----:R-:W-:Y:S01]  /*4730*/  @!P2 LEA R43, R5, R4, 0x18 ;  /* 0x00000004052ba211 */ /* 0x001fe200078ec0ff */
[----:B------:R-:W-:Y:S06]  /*4740*/  @P1 BRA `(.L_x_464) ;  /* 0x00000000004c1947 */ /* 0x000fec0003800000 */
[----:B------:R-:W0:Y:S01]  /*4750*/  S2UR UR6, SR_CgaCtaId ;  /* 0x00000000000679c3 */ /* 0x000e220000008800 */
[----:B------:R-:W-:Y:S01]  /*4760*/  ISETP.NE.U32.AND P0, PT, R35, RZ, PT ;  /* 0x000000ff2300720c */ /* 0x000fe20003f05070 */
[----:B------:R-:W-:Y:S01]  /*4770*/  UMOV UR5, 0x400 ;  /* 0x0000040000057882 */ /* 0x000fe20000000000 */
[----:B------:R-:W-:Y:S02]  /*4780*/  IADD3 R35, P1, PT, R30, R35, RZ ;  /* 0x000000231e237210 */ /* 0x000fe40007f3e0ff */
[----:B------:R-:W-:-:S03]  /*4790*/  ISETP.NE.AND.EX P0, PT, R36, RZ, PT, P0 ;  /* 0x000000ff2400720c */ /* 0x000fc60003f05300 */
[----:B------:R-:W1:Y:S01]  /*47a0*/  LDC.64 R4, c[0x0][0x3a8] ;  /* 0x0000ea00ff047b82 */ /* 0x000e620000000a00 */
[----:B------:R-:W-:Y:S01]  /*47b0*/  SEL R6, R40, RZ, !P0 ;  /* 0x000000ff28067207 */ /* 0x000fe20004000000 */
[----:B------:R-:W-:-:S04]  /*47c0*/  IMAD.X R7, R31, 0x1, R36, P1 ;  /* 0x000000011f077824 */ /* 0x000fc800008e0624 */
[----:B------:R-:W-:Y:S02]  /*47d0*/  IMAD.IADD R37, R37, 0x1, R6 ;  /* 0x0000000125257824 */ /* 0x000fe400078e0206 */
[----:B------:R-:W-:Y:S01]  /*47e0*/  IMAD.MOV.U32 R6, RZ, RZ, R35 ;  /* 0x000000ffff067224 */ /* 0x000fe200078e0023 */
[----:B0-----:R-:W-:Y:S01]  /*47f0*/  ULEA UR5, UR6, UR5, 0x18 ;  /* 0x0000000506057291 */ /* 0x001fe2000f8ec0ff */
[----:B-1----:R-:W-:-:S04]  /*4800*/  IMAD.WIDE.U32 R32, R39, 0x10, R4 ;  /* 0x0000001027207825 */ /* 0x002fc800078e0004 */
[----:B------:R-:W-:Y:S02]  /*4810*/  IMAD.MOV.U32 R4, RZ, RZ, R37 ;  /* 0x000000ffff047224 */ /* 0x000fe400078e0025 */
[----:B------:R-:W-:-:S05]  /*4820*/  IMAD.MOV.U32 R5, RZ, RZ, 0x65 ;  /* 0x00000065ff057424 */ /* 0x000fca00078e00ff */
[----:B------:R0:W-:Y:S04]  /*4830*/  ST.E.128.STRONG.GPU desc[UR8][R32.64+0x200], R4 ;  /* 0x0002000420007985 */ /* 0x0001e8000c10fd08 */
[----:B------:R0:W-:Y:S04]  /*4840*/  STS.64 [UR5+0xb8], R6 ;  /* 0x0000b806ff007988 */ /* 0x0001e80008000a05 */
[----:B------:R0:W-:Y:S04]  /*4850*/  STS [UR5+0xc0], R37 ;  /* 0x0000c025ff007988 */ /* 0x0001e80008000805 */
[----:B------:R0:W-:Y:S04]  /*4860*/  STS.64 [UR5+0xa8], R30 ;  /* 0x0000a81eff007988 */ /* 0x0001e80008000a05 */
[----:B------:R0:W-:Y:S02]  /*4870*/  STS [UR5+0xb0], R40 ;  /* 0x0000b028ff007988 */ /* 0x0001e40008000805 */
.L_x_464:
[----:B------:R-:W-:Y:S05]  /*4880*/  BSYNC.RECONVERGENT B0 ;  /* 0x0000000000007941 */ /* 0x000fea0003800200 */
.L_x_463:
[----:B------:R1:W-:Y:S01]  /*4890*/  @!P2 STS.64 [R43+0x88], R30 ;  /* 0x0000881e2b00a388 */ /* 0x0003e20000000a00 */
[----:B------:R-:W-:Y:S02]  /*48a0*/  @!P2 IMAD.MOV.U32 R29, RZ, RZ, R30 ;  /* 0x000000ffff1da224 */ /* 0x000fe400078e001e */
[----:B------:R-:W-:Y:S01]  /*48b0*/  @!P2 IMAD.MOV.U32 R28, RZ, RZ, R31 ;  /* 0x000000ffff1ca224 */ /* 0x000fe200078e001f */
[----:B------:R1:W-:Y:S01]  /*48c0*/  @!P2 STS [R43+0x90], R40 ;  /* 0x000090282b00a388 */ /* 0x0003e20000000800 */
[----:B------:R-:W-:-:S07]  /*48d0*/  @!P2 IMAD.MOV.U32 R3, RZ, RZ, R40 ;  /* 0x000000ffff03a224 */ /* 0x000fce00078e0028 */
.L_x_432:
[----:B0-----:R-:W0:Y:S01]  /*48e0*/  S2R R33, SR_TID.X ;  /* 0x0000000000217919 */ /* 0x001e220000002100 */
[----:B------:R-:W-:Y:S05]  /*48f0*/  WARPSYNC.ALL ;  /* 0x0000000000007948 */ /* 0x000fea0003800000 */
[----:B------:R-:W-:Y:S01]  /*4900*/  BAR.SYNC.DEFER_BLOCKING 0x0 ;  /* 0x0000000000007b1d */ /* 0x000fe20000010000 */
[----:B------:R-:W-:-:S05]  /*4910*/  ISETP.NE.AND P1, PT, R2, R8, PT ;  /* 0x000000080200720c */ /* 0x000fca0003f25270 */
[----:B------:R-:W-:Y:S01]  /*4920*/  BSSY.RECONVERGENT B0, `(.L_x_465) ;  /* 0x000000e000007945 */ /* 0x000fe20003800200 */
[----:B0-----:R-:W-:-:S13]  /*4930*/  ISETP.NE.AND P0, PT, R33, RZ, PT ;  /* 0x000000ff2100720c */ /* 0x001fda0003f05270 */
[----:B------:R-:W-:Y:S05]  /*4940*/  @!P0 BRA `(.L_x_466) ;  /* 0x00000000002c8947 */ /* 0x000fea0003800000 */
[----:B------:R-:W0:Y:S01]  /*4950*/  S2UR UR6, SR_CgaCtaId ;  /* 0x00000000000679c3 */ /* 0x000e220000008800 */
[----:B------:R-:W-:Y:S01]  /*4960*/  UMOV UR5, 0x400 ;  /* 0x0000040000057882 */ /* 0x000fe20000000000 */
[----:B------:R-:W-:-:S04]  /*4970*/  ISETP.NE.U32.AND P0, PT, R29, RZ, PT ;  /* 0x000000ff1d00720c */ /* 0x000fc80003f05070 */
[----:B------:R-:W-:Y:S01]  /*4980*/  ISETP.NE.AND.EX P0, PT, R28, RZ, PT, P0 ;  /* 0x000000ff1c00720c */ /* 0x000fe20003f05300 */
[----:B0-----:R-:W-:-:S09]  /*4990*/  ULEA UR5, UR6, UR5, 0x18 ;  /* 0x0000000506057291 */ /* 0x001fd2000f8ec0ff */
[----:B------:R-:W0:Y:S04]  /*49a0*/  LDS.64 R4, [UR5+0x88] ;  /* 0x00008805ff047984 */ /* 0x000e280008000a00 */
[----:B------:R-:W2:Y:S01]  /*49b0*/  LDS R6, [UR5+0x90] ;  /* 0x00009005ff067984 */ /* 0x000ea20008000800 */
[----:B0-----:R-:W-:Y:S02]  /*49c0*/  IADD3 R29, P2, PT, R4, R29, RZ ;  /* 0x0000001d041d7210 */ /* 0x001fe40007f5e0ff */
[----:B--2---:R-:W-:-:S03]  /*49d0*/  SEL R6, R6, RZ, !P0 ;  /* 0x000000ff06067207 */ /* 0x004fc60004000000 */
[----:B------:R-:W-:Y:S02]  /*49e0*/  IMAD.X R28, R5, 0x1, R28, P2 ;  /* 0x00000001051c7824 */ /* 0x000fe400010e061c */
[----:B------:R-:W-:-:S07]  /*49f0*/  IMAD.IADD R3, R3, 0x1, R6 ;  /* 0x0000000103037824 */ /* 0x000fce00078e0206 */
.L_x_466:
[----:B------:R-:W-:Y:S05]  /*4a00*/  BSYNC.RECONVERGENT B0 ;  /* 0x0000000000007941 */ /* 0x000fea0003800200 */
.L_x_465:
[----:B------:R-:W-:Y:S01]  /*4a10*/  SEL R4, R3, RZ, !P1 ;  /* 0x000000ff03047207 */ /* 0x000fe20004800000 */
[----:B------:R-:W0:Y:S01]  /*4a20*/  S2UR UR5, SR_CgaCtaId ;  /* 0x00000000000579c3 */ /* 0x000e220000008800 */
[----:B------:R-:W-:Y:S01]  /*4a30*/  ISETP.NE.AND P6, PT, R8, R10, PT ;  /* 0x0000000a0800720c */ /* 0x000fe20003fc5270 */
[----:B------:R-:W-:Y:S01]  /*4a40*/  UMOV UR4, 0x400 ;  /* 0x0000040000047882 */ /* 0x000fe20000000000 */
[----:B------:R-:W-:Y:S01]  /*4a50*/  ISETP.NE.AND P2, PT, R10, R12, PT ;  /* 0x0000000c0a00720c */ /* 0x000fe20003f45270 */
[----:B------:R-:W-:Y:S01]  /*4a60*/  IMAD.IADD R9, R9, 0x1, R4 ;  /* 0x0000000109097824 */ /* 0x000fe200078e0204 */
[----:B------:R-:W-:Y:S02]  /*4a70*/  ISETP.NE.AND P0, PT, R12, R14, PT ;  /* 0x0000000e0c00720c */ /* 0x000fe40003f05270 */
[----:B------:R-:W-:Y:S02]  /*4a80*/  ISETP.NE.AND P3, PT, R8, R10, PT ;  /* 0x0000000a0800720c */ /* 0x000fe40003f65270 */
[----:B------:R-:W-:-:S02]  /*4a90*/  SEL R4, R9, RZ, !P6 ;  /* 0x000000ff09047207 */ /* 0x000fc40007000000 */
[----:B------:R-:W-:Y:S02]  /*4aa0*/  ISETP.NE.AND P4, PT, R10, R12, PT ;  /* 0x0000000c0a00720c */ /* 0x000fe40003f85270 */
[----:B------:R-:W-:Y:S01]  /*4ab0*/  SEL R7, RZ, 0x1, !P3 ;  /* 0x00000001ff077807 */ /* 0x000fe20005800000 */
[----:B------:R-:W-:Y:S01]  /*4ac0*/  IMAD.IADD R11, R11, 0x1, R4 ;  /* 0x000000010b0b7824 */ /* 0x000fe200078e0204 */
[----:B-1----:R-:W-:Y:S02]  /*4ad0*/  SEL R30, RZ, 0x1, !P4 ;  /* 0x00000001ff1e7807 */ /* 0x002fe40006000000 */
[----:B------:R-:W-:Y:S02]  /*4ae0*/  ISETP.NE.AND P3, PT, R12, R14, PT ;  /* 0x0000000e0c00720c */ /* 0x000fe40003f65270 */
[----:B------:R-:W-:Y:S02]  /*4af0*/  SEL R4, R11, RZ, !P2 ;  /* 0x000000ff0b047207 */ /* 0x000fe40005000000 */
[----:B------:R-:W-:-:S02]  /*4b00*/  SEL R41, RZ, 0x1, !P6 ;  /* 0x00000001ff297807 */ /* 0x000fc40007000000 */
[----:B------:R-:W-:Y:S01]  /*4b10*/  ISETP.NE.AND P6, PT, R18, R20, PT ;  /* 0x000000141200720c */ /* 0x000fe20003fc5270 */
[----:B------:R-:W-:Y:S01]  /*4b20*/  IMAD.IADD R13, R13, 0x1, R4 ;  /* 0x000000010d0d7824 */ /* 0x000fe200078e0204 */
[----:B0-----:R-:W-:Y:S02]  /*4b30*/  ULEA UR4, UR5, UR4, 0x18 ;  /* 0x0000000405047291 */ /* 0x001fe4000f8ec0ff */
[----:B------:R-:W-:Y:S02]  /*4b40*/  SEL R45, RZ, 0x1, !P6 ;  /* 0x00000001ff2d7807 */ /* 0x000fe40007000000 */
[----:B------:R-:W-:Y:S02]  /*4b50*/  SEL R4, R13, RZ, !P0 ;  /* 0x000000ff0d047207 */ /* 0x000fe40004000000 */
[----:B------:R-:W-:-:S03]  /*4b60*/  ISETP.NE.AND P0, PT, R14, R16, PT ;  /* 0x000000100e00720c */ /* 0x000fc60003f05270 */
[----:B------:R-:W-:-:S05]  /*4b70*/  IMAD.IADD R15, R15, 0x1, R4 ;  /* 0x000000010f0f7824 */ /* 0x000fca00078e0204 */
[----:B------:R-:W-:Y:S02]  /*4b80*/  SEL R4, R15, RZ, !P0 ;  /* 0x000000ff0f047207 */ /* 0x000fe40004000000 */
[----:B------:R-:W-:-:S03]  /*4b90*/  ISETP.NE.AND P0, PT, R16, R18, PT ;  /* 0x000000121000720c */ /* 0x000fc60003f05270 */
[----:B------:R-:W-:-:S05]  /*4ba0*/  IMAD.IADD R17, R17, 0x1, R4 ;  /* 0x0000000111117824 */ /* 0x000fca00078e0204 */
[----:B------:R-:W-:Y:S02]  /*4bb0*/  SEL R4, R17, RZ, !P0 ;  /* 0x000000ff11047207 */ /* 0x000fe40004000000 */
[----:B------:R-:W-:-:S03]  /*4bc0*/  ISETP.NE.AND P0, PT, R18, R20, PT ;  /* 0x000000141200720c */ /* 0x000fc60003f05270 */
[----:B------:R-:W-:Y:S02]  /*4bd0*/  IMAD.IADD R19, R19, 0x1, R4 ;  /* 0x0000000113137824 */ /* 0x000fe400078e0204 */
[----:B------:R-:W0:Y:S03]  /*4be0*/  LDS.64 R4, [UR4+0xc8] ;  /* 0x0000c804ff047984 */ /* 0x000e260008000a00 */
[----:B------:R-:W-:Y:S02]  /*4bf0*/  SEL R6, R19, RZ, !P0 ;  /* 0x000000ff13067207 */ /* 0x000fe40004000000 */
[----:B------:R-:W-:-:S03]  /*4c00*/  ISETP.NE.AND P0, PT, R2, R8, PT ;  /* 0x000000080200720c */ /* 0x000fc60003f05270 */
[----:B------:R-:W-:Y:S01]  /*4c10*/  IMAD.IADD R21, R21, 0x1, R6 ;  /* 0x0000000115157824 */ /* 0x000fe200078e0206 */
[----:B------:R-:W-:Y:S02]  /*4c20*/  SEL R6, RZ, 0x1, !P0 ;  /* 0x00000001ff067807 */ /* 0x000fe40004000000 */
[----:B------:R-:W-:Y:S02]  /*4c30*/  ISETP.NE.AND P0, PT, R20, R22, PT ;  /* 0x000000161400720c */ /* 0x000fe40003f05270 */
[----:B------:R-:W-:Y:S02]  /*4c40*/  IADD3 R30, P4, P5, R30, R7, R6 ;  /* 0x000000071e1e7210 */ /* 0x000fe40007d9e006 */
[----:B------:R-:W-:Y:S02]  /*4c50*/  SEL R7, RZ, 0x1, !P3 ;  /* 0x00000001ff077807 */ /* 0x000fe40005800000 */
[----:B------:R-:W-:Y:S02]  /*4c60*/  SEL R6, R21, RZ, !P0 ;  /* 0x000000ff15067207 */ /* 0x000fe40004000000 */
[----:B------:R-:W-:-:S02]  /*4c70*/  IADD3 R32, P0, PT, R30, R7, RZ ;  /* 0x000000071e207210 */ /* 0x000fc40007f1e0ff */
[----:B------:R-:W-:Y:S01]  /*4c80*/  IADD3.X R31, PT, PT, RZ, RZ, RZ, P4, P5 ;  /* 0x000000ffff1f7210 */ /* 0x000fe200027ea4ff */
[----:B------:R-:W-:Y:S01]  /*4c90*/  IMAD.IADD R23, R23, 0x1, R6 ;  /* 0x0000000117177824 */ /* 0x000fe200078e0206 */
[----:B------:R-:W-:Y:S02]  /*4ca0*/  ISETP.NE.AND P3, PT, R14, R16, PT ;  /* 0x000000100e00720c */ /* 0x000fe40003f65270 */
[----:B------:R-:W-:Y:S01]  /*4cb0*/  SEL R6, RZ, 0x1, !P1 ;  /* 0x00000001ff067807 */ /* 0x000fe20004800000 */
[----:B------:R-:W-:Y:S01]  /*4cc0*/  IMAD.X R31, RZ, RZ, R31, P0 ;  /* 0x000000ffff1f7224 */ /* 0x000fe200000e061f */
[----:B------:R-:W-:Y:S02]  /*4cd0*/  SEL R7, RZ, 0x1, !P3 ;  /* 0x00000001ff077807 */ /* 0x000fe40005800000 */
[----:B------:R-:W-:Y:S02]  /*4ce0*/  IADD3 R35, P0, PT, R29, R32, RZ ;  /* 0x000000201d237210 */ /* 0x000fe40007f1e0ff */
[----:B------:R-:W-:-:S02]  /*4cf0*/  ISETP.NE.AND P1, PT, R16, R18, PT ;  /* 0x000000121000720c */ /* 0x000fc40003f25270 */
[----:B------:R-:W-:Y:S02]  /*4d00*/  SEL R30, RZ, 0x1, !P2 ;  /* 0x00000001ff1e7807 */ /* 0x000fe40005000000 */
[----:B------:R-:W-:Y:S01]  /*4d10*/  IADD3 R34, P2, PT, R32, R7, RZ ;  /* 0x0000000720227210 */ /* 0x000fe20007f5e0ff */
[----:B------:R-:W-:Y:S01]  /*4d20*/  IMAD.X R32, R28, 0x1, R31, P0 ;  /* 0x000000011c207824 */ /* 0x000fe200000e061f */
[----:B------:R-:W-:Y:S02]  /*4d30*/  SEL R37, RZ, 0x1, !P1 ;  /* 0x00000001ff257807 */ /* 0x000fe40004800000 */
[C---:B------:R-:W-:Y:S02]  /*4d40*/  IADD3 R41, P3, P1, R29.reuse, R41, R6 ;  /* 0x000000291d297210 */ /* 0x040fe4000797e006 */
[----:B0-----:R-:W-:Y:S01]  /*4d50*/  ISETP.GE.U32.AND P0, PT, R4, 0x101, PT ;  /* 0x000001010400780c */ /* 0x001fe20003f06070 */
[----:B------:R-:W-:Y:S01]  /*4d60*/  IMAD.IADD R38, R34, 0x1, R37 ;  /* 0x0000000122267824 */ /* 0x000fe200078e0225 */
[----:B------:R-:W-:Y:S01]  /*4d70*/  IADD3 R43, P4, PT, R29, R6, RZ ;  /* 0x000000061d2b7210 */ /* 0x000fe20007f9e0ff */
[----:B------:R-:W-:Y:S01]  /*4d80*/  IMAD.X R37, RZ, RZ, R31, P2 ;  /* 0x000000ffff257224 */ /* 0x000fe200010e061f */
[----:B------:R-:W-:-:S02]  /*4d90*/  ISETP.GE.AND.EX P0, PT, R5, RZ, PT, P0 ;  /* 0x000000ff0500720c */ /* 0x000fc40003f06300 */
[----:B------:R-:W-:Y:S01]  /*4da0*/  IADD3 R39, P2, PT, R41, R30, RZ ;  /* 0x0000001e29277210 */ /* 0x000fe20007f5e0ff */
[----:B------:R-:W-:Y:S01]  /*4db0*/  IMAD.IADD R30, R38, 0x1, R45 ;  /* 0x00000001261e7824 */ /* 0x000fe200078e022d */
[C---:B------:R-:W-:Y:S02]  /*4dc0*/  IADD3.X R36, PT, PT, R28.reuse, RZ, RZ, P3, P1 ;  /* 0x000000ff1c247210 */ /* 0x040fe40001fe24ff */
[C---:B------:R-:W-:Y:S01]  /*4dd0*/  IADD3 R6, P6, PT, R29.reuse, R34, RZ ;  /* 0x000000221d067210 */ /* 0x040fe20007fde0ff */
[----:B------:R-:W-:Y:S01]  /*4de0*/  IMAD.X R34, RZ, RZ, R28, P4 ;  /* 0x000000ffff227224 */ /* 0x000fe200020e061c */
[C---:B------:R-:W-:Y:S02]  /*4df0*/  IADD3 R24, P5, PT, R29.reuse, R24, RZ ;  /* 0x000000181d187210 */ /* 0x040fe40007fbe0ff */
[C---:B------:R-:W-:Y:S01]  /*4e00*/  IADD3 R7, P3, PT, R29.reuse, R38, RZ ;  /* 0x000000261d077210 */ /* 0x040fe20007f7e0ff */
[C---:B------:R-:W-:Y:S01]  /*4e10*/  IMAD.X R37, R28.reuse, 0x1, R37, P6 ;  /* 0x000000011c257824 */ /* 0x040fe200030e0625 */
[----:B------:R-:W-:Y:S01]  /*4e20*/  IADD3 R30, P1, PT, R29, R30, RZ ;  /* 0x0000001e1d1e7210 */ /* 0x000fe20007f3e0ff */
[----:B------:R-:W-:-:S02]  /*4e30*/  IMAD.X R27, R28, 0x1, R27, P5 ;  /* 0x000000011c1b7824 */ /* 0x000fc400028e061b */
[C---:B------:R-:W-:Y:S02]  /*4e40*/  IMAD.X R0, R28.reuse, 0x1, R0, P3 ;  /* 0x000000011c007824 */ /* 0x040fe400018e0600 */
[----:B------:R-:W-:Y:S02]  /*4e50*/  IMAD.X R38, RZ, RZ, R36, P2 ;  /* 0x000000ffff267224 */ /* 0x000fe400010e0624 */
[----:B------:R-:W-:Y:S01]  /*4e60*/  IMAD.X R31, R28, 0x1, R26, P1 ;  /* 0x000000011c1f7824 */ /* 0x000fe200008e061a */
[----:B------:R-:W-:Y:S06]  /*4e70*/  @!P0 BRA `(.L_x_467) ;  /* 0x0000000400f08947 */ /* 0x000fec0003800000 */
[----:B------:R-:W0:Y:S01]  /*4e80*/  LDS.64 R26, [UR4+0xa8] ;  /* 0x0000a804ff1a7984 */ /* 0x000e220008000a00 */
[----:B------:R-:W-:Y:S01]  /*4e90*/  BAR.SYNC.DEFER_BLOCKING 0x0 ;  /* 0x0000000000007b1d */ /* 0x000fe20000010000 */
[----:B------:R-:W-:Y:S02]  /*4ea0*/  ISETP.NE.AND P1, PT, R2, R8, PT ;  /* 0x000000080200720c */ /* 0x000fe40003f25270 */
[----:B------:R-:W-:Y:S02]  /*4eb0*/  ISETP.NE.AND P2, PT, R8, R10, PT ;  /* 0x0000000a0800720c */ /* 0x000fe40003f45270 */
[----:B------:R-:W-:Y:S02]  /*4ec0*/  ISETP.NE.AND P0, PT, R10, R12, PT ;  /* 0x0000000c0a00720c */ /* 0x000fe40003f05270 */
[----:B------:R-:W-:Y:S02]  /*4ed0*/  ISETP.NE.AND P6, PT, R12, R14, PT ;  /* 0x0000000e0c00720c */ /* 0x000fe40003fc5270 */
[----:B------:R-:W-:-:S02]  /*4ee0*/  ISETP.NE.AND P3, PT, R18, R20, PT ;  /* 0x000000141200720c */ /* 0x000fc40003f65270 */
[----:B------:R-:W-:Y:S02]  /*4ef0*/  ISETP.NE.AND P4, PT, R20, R22, PT ;  /* 0x000000161400720c */ /* 0x000fe40003f85270 */
[----:B------:R-:W-:Y:S01]  /*4f00*/  ISETP.NE.AND P5, PT, R22, R25, PT ;  /* 0x000000191600720c */ /* 0x000fe20003fa5270 */
[--C-:B0-----:R-:W-:Y:S02]  /*4f10*/  @P1 IMAD.IADD R29, R29, 0x1, -R26.reuse ;  /* 0x000000011d1d1824 */ /* 0x101fe400078e0a1a */
[--C-:B------:R-:W-:Y:S02]  /*4f20*/  @P2 IMAD.IADD R43, R43, 0x1, -R26.reuse ;  /* 0x000000012b2b2824 */ /* 0x100fe400078e0a1a */
[--C-:B------:R-:W-:Y:S01]  /*4f30*/  @P0 IMAD.IADD R41, R41, 0x1, -R26.reuse ;  /* 0x0000000129290824 */ /* 0x100fe200078e0a1a */
[----:B------:R-:W-:Y:S01]  /*4f40*/  @P1 LEA R29, R29, UR4, 0x3 ;  /* 0x000000041d1d1c11 */ /* 0x000fe2000f8e18ff */
[--C-:B------:R-:W-:Y:S01]  /*4f50*/  @P6 IMAD.IADD R39, R39, 0x1, -R26.reuse ;  /* 0x0000000127276824 */ /* 0x100fe200078e0a1a */
[----:B------:R-:W-:Y:S01]  /*4f60*/  @P2 LEA R43, R43, UR4, 0x3 ;  /* 0x000000042b2b2c11 */ /* 0x000fe2000f8e18ff */
[--C-:B------:R-:W-:Y:S01]  /*4f70*/  @P3 IMAD.IADD R7, R7, 0x1, -R26.reuse ;  /* 0x0000000107073824 */ /* 0x100fe200078e0a1a */
[----:B------:R-:W-:Y:S01]  /*4f80*/  @P0 LEA R41, R41, UR4, 0x3 ;  /* 0x0000000429290c11 */ /* 0x000fe2000f8e18ff */
[----:B------:R0:W-:Y:S01]  /*4f90*/  @P1 STS.64 [R29], R2 ;  /* 0x000000021d001388 */ /* 0x0001e20000000a00 */
[----:B------:R-:W-:Y:S01]  /*4fa0*/  ISETP.NE.AND P1, PT, R14, R16, PT ;  /* 0x000000100e00720c */ /* 0x000fe20003f25270 */
[--C-:B------:R-:W-:Y:S01]  /*4fb0*/  @P4 IMAD.IADD R30, R30, 0x1, -R26.reuse ;  /* 0x000000011e1e4824 */ /* 0x100fe200078e0a1a */
[----:B------:R-:W-:Y:S01]  /*4fc0*/  @P6 LEA R39, R39, UR4, 0x3 ;  /* 0x0000000427276c11 */ /* 0x000fe2000f8e18ff */
[----:B------:R0:W-:Y:S01]  /*4fd0*/  @P2 STS.64 [R43], R8 ;  /* 0x000000082b002388 */ /* 0x0001e20000000a00 */
[----:B------:R-:W-:Y:S01]  /*4fe0*/  ISETP.NE.AND P2, PT, R16, R18, PT ;  /* 0x000000121000720c */ /* 0x000fe20003f45270 */
[----:B------:R-:W-:Y:S01]  /*4ff0*/  @P5 IMAD.IADD R24, R24, 0x1, -R26 ;  /* 0x0000000118185824 */ /* 0x000fe200078e0a1a */
[----:B------:R-:W-:Y:S01]  /*5000*/  @P3 LEA R7, R7, UR4, 0x3 ;  /* 0x0000000407073c11 */ /* 0x000fe2000f8e18ff */
[----:B------:R0:W-:Y:S01]  /*5010*/  @P0 STS.64 [R41], R10 ;  /* 0x0000000a29000388 */ /* 0x0001e20000000a00 */
[----:B------:R-:W-:-:S02]  /*5020*/  @P4 LEA R30, R30, UR4, 0x3 ;  /* 0x000000041e1e4c11 */ /* 0x000fc4000f8e18ff */
[----:B------:R-:W-:Y:S01]  /*5030*/  @P5 LEA R24, R24, UR4, 0x3 ;  /* 0x0000000418185c11 */ /* 0x000fe2000f8e18ff */
[----:B------:R0:W-:Y:S01]  /*5040*/  @P6 STS.64 [R39], R12 ;  /* 0x0000000c27006388 */ /* 0x0001e20000000a00 */
[----:B------:R-:W-:Y:S01]  /*5050*/  ISETP.GT.U32.AND P0, PT, R4, R33, PT ;  /* 0x000000210400720c */ /* 0x000fe20003f04070 */
[----:B------:R-:W-:-:S03]  /*5060*/  @P1 IMAD.IADD R35, R35, 0x1, -R26 ;  /* 0x0000000123231824 */ /* 0x000fc600078e0a1a */
[----:B------:R-:W-:Y:S01]  /*5070*/  ISETP.GT.U32.AND.EX P0, PT, R5, RZ, PT, P0 ;  /* 0x000000ff0500720c */ /* 0x000fe20003f04100 */
[----:B------:R-:W-:Y:S01]  /*5080*/  @P2 IMAD.IADD R6, R6, 0x1, -R26 ;  /* 0x0000000106062824 */ /* 0x000fe200078e0a1a */
[----:B------:R-:W-:-:S04]  /*5090*/  @P1 LEA R35, R35, UR4, 0x3 ;  /* 0x0000000423231c11 */ /* 0x000fc8000f8e18ff */
[----:B------:R-:W-:Y:S01]  /*50a0*/  @P2 LEA R6, R6, UR4, 0x3 ;  /* 0x0000000406062c11 */ /* 0x000fe2000f8e18ff */
        /* <DEDUP_REMOVED lines=11> */
[----:B------:R-:W-:-:S04]  /*5160*/  LOP3.LUT R3, RZ, R21, RZ, 0x33, !PT ;  /* 0x00000015ff037212 */ /* 0x000fc800078e33ff */
[----:B------:R-:W-:Y:S02]  /*5170*/  IADD3 R14, P0, PT, R4, R3, RZ ;  /* 0x00000003040e7210 */ /* 0x000fe40007f1e0ff */
[----:B------:R-:W-:Y:S02]  /*5180*/  LOP3.LUT R3, RZ, R23, RZ, 0x33, !PT ;  /* 0x00000017ff037212 */ /* 0x000fe400078e33ff */
[----:B------:R-:W-:-:S03]  /*5190*/  LOP3.LUT R0, R14, 0x300, RZ, 0xc0, !PT ;  /* 0x000003000e007812 */ /* 0x000fc600078ec0ff */
[----:B------:R-:W-:Y:S01]  /*51a0*/  IMAD.X R3, R5, 0x1, R3, P0 ;  /* 0x0000000105037824 */ /* 0x000fe200000e0603 */
[----:B------:R-:W-:Y:S02]  /*51b0*/  ISETP.NE.U32.AND P1, PT, R0, 0x300, PT ;  /* 0x000003000000780c */ /* 0x000fe40003f25070 */
[----:B------:R-:W-:Y:S02]  /*51c0*/  ISETP.GE.U32.AND P0, PT, R14, 0x300, PT ;  /* 0x000003000e00780c */ /* 0x000fe40003f06070 */
[----:B------:R-:W-:Y:S02]  /*51d0*/  ISETP.NE.AND.EX P1, PT, RZ, RZ, PT, P1 ;  /* 0x000000ffff00720c */ /* 0x000fe40003f25310 */
[----:B------:R-:W-:-:S11]  /*51e0*/  ISETP.GE.U32.AND.EX P0, PT, R3, RZ, PT, P0 ;  /* 0x000000ff0300720c */ /* 0x000fd60003f06100 */
[----:B0-----:R-:W-:Y:S05]  /*51f0*/  @!P1 BRA `(.L_x_469) ;  /* 0x0000000000849947 */ /* 0x001fea0003800000 */
[----:B------:R-:W0:Y:S01]  /*5200*/  LDCU.128 UR12, c[0x0][0x390] ;  /* 0x00007200ff0c77ac */ /* 0x000e220008000c00 */
[----:B------:R-:W-:Y:S01]  /*5210*/  SHF.R.U64 R14, R14, 0x8, R3 ;  /* 0x000000080e0e7819 */ /* 0x000fe20000001203 */
[----:B------:R-:W-:Y:S01]  /*5220*/  IMAD.MOV.U32 R15, RZ, RZ, RZ ;  /* 0x000000ffff0f7224 */ /* 0x000fe200078e00ff */
[----:B------:R-:W-:-:S03]  /*5230*/  IADD3 R11, P1, PT, R26, R21, RZ ;  /* 0x000000151a0b7210 */ /* 0x000fc60007f3e0ff */
[----:B------:R-:W-:Y:S02]  /*5240*/  VIADD R14, R14, 0x1 ;  /* 0x000000010e0e7836 */ /* 0x000fe40000000000 */
[----:B------:R-:W-:Y:S02]  /*5250*/  IMAD.X R0, R27, 0x1, R23, P1 ;  /* 0x000000011b007824 */ /* 0x000fe400008e0617 */
[C---:B------:R-:W-:Y:S01]  /*5260*/  IMAD.SHL.U32 R10, R11.reuse, 0x4, RZ ;  /* 0x000000040b0a7824 */ /* 0x040fe200078e00ff */
[----:B------:R-:W-:Y:S02]  /*5270*/  LOP3.LUT R14, R14, 0x3, RZ, 0xc0, !PT ;  /* 0x000000030e0e7812 */ /* 0x000fe400078ec0ff */
[----:B------:R-:W-:Y:S02]  /*5280*/  SHF.L.U64.HI R11, R11, 0x2, R0 ;  /* 0x000000020b0b7819 */ /* 0x000fe40000010200 */
[----:B------:R-:W-:Y:S02]  /*5290*/  LEA R21, P3, R14, R21, 0x8 ;  /* 0x000000150e157211 */ /* 0x000fe400078640ff */
[----:B------:R-:W-:-:S02]  /*52a0*/  LEA R0, R33, UR4, 0x3 ;  /* 0x0000000421007c11 */ /* 0x000fc4000f8e18ff */
[C---:B0-----:R-:W-:Y:S02]  /*52b0*/  IADD3 R12, P1, PT, R10.reuse, UR14, RZ ;  /* 0x0000000e0a0c7c10 */ /* 0x041fe4000ff3e0ff */
[----:B------:R-:W-:Y:S02]  /*52c0*/  IADD3 R10, P2, PT, R10, UR12, RZ ;  /* 0x0000000c0a0a7c10 */ /* 0x000fe4000ff5e0ff */
[C---:B------:R-:W-:Y:S02]  /*52d0*/  IADD3.X R13, PT, PT, R11.reuse, UR15, RZ, P1, !PT ;  /* 0x0000000f0b0d7c10 */ /* 0x040fe40008ffe4ff */
[----:B------:R-:W-:Y:S02]  /*52e0*/  IADD3.X R11, PT, PT, R11, UR13, RZ, P2, !PT ;  /* 0x0000000d0b0b7c10 */ /* 0x000fe400097fe4ff */
[----:B------:R-:W-:-:S07]  /*52f0*/  LEA.HI.X R23, R14, R23, R15, 0x8, P3 ;  /* 0x000000170e177211 */ /* 0x000fce00018f440f */
.L_x_470:
        /* <DEDUP_REMOVED lines=17> */
.L_x_469:
[----:B------:R-:W-:Y:S05]  /*5410*/  BSYNC.RECONVERGENT B0 ;  /* 0x0000000000007941 */ /* 0x000fea0003800200 */
.L_x_468:
[----:B------:R-:W-:Y:S05]  /*5420*/  @!P0 EXIT ;  /* 0x000000000000894d */ /* 0x000fea0003800000 */
.L_x_471:
[C---:B------:R-:W-:Y:S02]  /*5430*/  LEA R0, R21.reuse, UR4, 0x3 ;  /* 0x0000000415007c11 */ /* 0x040fe4000f8e18ff */
[----:B0---4-:R-:W-:Y:S01]  /*5440*/  IADD3 R3, P0, PT, R26, R21, RZ ;  /* 0x000000151a037210 */ /* 0x011fe20007f1e0ff */
[----:B------:R-:W-:Y:S02]  /*5450*/  VIADD R21, R21, 0x400 ;  /* 0x0000040015157836 */ /* 0x000fe40000000000 */
[----:B------:R-:W0:Y:S02]  /*5460*/  LDS.64 R12, [R0] ;  /* 0x00000000000c7984 */ /* 0x000e240000000a00 */
[----:B------:R-:W-:Y:S02]  /*5470*/  IMAD.X R2, R27, 0x1, R23, P0 ;  /* 0x000000011b027824 */ /* 0x000fe400000e0617 */
[----:B------:R-:W1:Y:S01]  /*5480*/  LDS.64 R14, [R0+0x800] ;  /* 0x00080000000e7984 */ /* 0x000e620000000a00 */
[----:B------:R-:W-:-:S02]  /*5490*/  IMAD.SHL.U32 R10, R3, 0x4, RZ ;  /* 0x00000004030a7824 */ /* 0x000fc400078e00ff */
[----:B------:R-:W-:Y:S01]  /*54a0*/  IMAD.X R6, RZ, RZ, R27, P0 ;  /* 0x000000ffff067224 */ /* 0x000fe200000e061b */
[----:B------:R-:W2:Y:S01]  /*54b0*/  LDS.64 R16, [R0+0x1000] ;  /* 0x0010000000107984 */ /* 0x000ea20000000a00 */
[C---:B------:R-:W-:Y:S01]  /*54c0*/  SHF.L.U64.HI R2, R3.reuse, 0x2, R2 ;  /* 0x0000000203027819 */ /* 0x040fe20000010202 */
[----:B------:R-:W-:Y:S01]  /*54d0*/  IMAD.MOV.U32 R23, RZ, RZ, RZ ;  /* 0x000000ffff177224 */ /* 0x000fe200078e00ff */
[C---:B------:R-:W-:Y:S01]  /*54e0*/  IADD3 R8, P0, PT, R10.reuse, UR16, RZ ;  /* 0x000000100a087c10 */ /* 0x040fe2000ff1e0ff */
[----:B------:R-:W3:Y:S01]  /*54f0*/  LDS.64 R18, [R0+0x1800] ;  /* 0x0018000000127984 */ /* 0x000ee20000000a00 */
[----:B------:R-:W-:Y:S02]  /*5500*/  IADD3 R10, P1, PT, R10, UR18, RZ ;  /* 0x000000120a0a7c10 */ /* 0x000fe4000ff3e0ff */
[----:B------:R-:W-:Y:S02]  /*5510*/  SHF.L.U64.HI R6, R3, 0x2, R6 ;  /* 0x0000000203067819 */ /* 0x000fe40000010206 */
[----:B------:R-:W-:-:S02]  /*5520*/  IADD3.X R9, PT, PT, R2, UR17, RZ, P0, !PT ;  /* 0x0000001102097c10 */ /* 0x000fc400087fe4ff */
[----:B------:R-:W-:Y:S01]  /*5530*/  IADD3.X R11, PT, PT, R2, UR19, RZ, P1, !PT ;  /* 0x00000013020b7c10 */ /* 0x000fe20008ffe4ff */
[----:B------:R-:W-:Y:S01]  /*5540*/  IMAD.MOV.U32 R2, RZ, RZ, R8 ;  /* 0x000000ffff027224 */ /* 0x000fe200078e0008 */
[C---:B------:R-:W-:Y:S02]  /*5550*/  IADD3.X R3, PT, PT, R6.reuse, UR17, RZ, P0, !PT ;  /* 0x0000001106037c10 */ /* 0x040fe400087fe4ff */
[----:B------:R-:W-:Y:S01]  /*5560*/  IADD3.X R7, PT, PT, R6, UR19, RZ, P1, !PT ;  /* 0x0000001306077c10 */ /* 0x000fe20008ffe4ff */
[----:B------:R-:W-:Y:S01]  /*5570*/  IMAD.MOV.U32 R6, RZ, RZ, R10 ;  /* 0x000000ffff067224 */ /* 0x000fe200078e000a */
        /* <DEDUP_REMOVED lines=12> */
.L_x_467:
[----:B------:R-:W-:Y:S01]  /*5640*/  ISETP.NE.AND P2, PT, R2, R8, PT ;  /* 0x000000080200720c */ /* 0x000fe20003f45270 */
[----:B------:R-:W-:Y:S01]  /*5650*/  BSSY.RECONVERGENT B0, `(.L_x_472) ;  /* 0x000000e000007945 */ /* 0x000fe20003800200 */
[----:B------:R-:W-:Y:S02]  /*5660*/  ISETP.NE.AND P0, PT, R22, R25, PT ;  /* 0x000000191600720c */ /* 0x000fe40003f05270 */
[----:B------:R-:W-:Y:S02]  /*5670*/  ISETP.NE.AND P4, PT, R8, R10, PT ;  /* 0x0000000a0800720c */ /* 0x000fe40003f85270 */
[----:B------:R-:W-:-:S07]  /*5680*/  ISETP.NE.AND P1, PT, R10, R12, PT ;  /* 0x0000000c0a00720c */ /* 0x000fce0003f25270 */
[----:B------:R-:W-:Y:S06]  /*5690*/  @!P2 BRA `(.L_x_473) ;  /* 0x000000000024a947 */ /* 0x000fec0003800000 */
        /* <DEDUP_REMOVED lines=9> */
.L_x_473:
[----:B------:R-:W-:Y:S05]  /*5730*/  BSYNC.RECONVERGENT B0 ;  /* 0x0000000000007941 */ /* 0x000fea0003800200 */
.L_x_472:
        /* <DEDUP_REMOVED lines=11> */
.L_x_475:
[----:B------:R-:W-:Y:S05]  /*57f0*/  BSYNC.RECONVERGENT B0 ;  /* 0x0000000000007941 */ /* 0x000fea0003800200 */
.L_x_474:
        /* <DEDUP_REMOVED lines=16> */
.L_x_477:
[----:B------:R-:W-:Y:S05]  /*5900*/  BSYNC.RECONVERGENT B0 ;  /* 0x0000000000007941 */ /* 0x000fea0003800200 */
.L_x_476:
[----:B------:R-:W-:Y:S04]  /*5910*/  BSSY.RECONVERGENT B0, `(.L_x_478) ;  /* 0x000000b000007945 */ /* 0x000fe80003800200 */
[----:B------:R-:W-:Y:S05]  /*5920*/  @!P2 BRA `(.L_x_479) ;  /* 0x000000000024a947 */ /* 0x000fea0003800000 */
[----:B------:R-:W3:Y:S01]  /*5930*/  LDCU.128 UR4, c[0x0][0x390] ;  /* 0x00007200ff0477ac */ /* 0x000ee20008000c00 */
[C---:B012---:R-:W-:Y:S01]  /*5940*/  IMAD.SHL.U32 R4, R39.reuse, 0x4, RZ ;  /* 0x0000000427047824 */ /* 0x047fe200078e00ff */
[----:B------:R-:W-:-:S04]  /*5950*/  SHF.L.U64.HI R39, R39, 0x2, R38 ;  /* 0x0000000227277819 */ /* 0x000fc80000010226 */
[C---:B---3--:R-:W-:Y:S02]  /*5960*/  IADD3 R2, P1, PT, R4.reuse, UR4, RZ ;  /* 0x0000000404027c10 */ /* 0x048fe4000ff3e0ff */
[----:B------:R-:W-:Y:S02]  /*5970*/  IADD3 R4, P2, PT, R4, UR6, RZ ;  /* 0x0000000604047c10 */ /* 0x000fe4000ff5e0ff */
[C---:B------:R-:W-:Y:S02]  /*5980*/  IADD3.X R3, PT, PT, R39.reuse, UR5, RZ, P1, !PT ;  /* 0x0000000527037c10 */ /* 0x040fe40008ffe4ff */
[----:B------:R-:W-:-:S03]  /*5990*/  IADD3.X R5, PT, PT, R39, UR7, RZ, P2, !PT ;  /* 0x0000000727057c10 */ /* 0x000fc600097fe4ff */
[----:B------:R3:W-:Y:S04]  /*59a0*/  STG.E desc[UR8][R2.64], R12 ;  /* 0x0000000c02007986 */ /* 0x0007e8000c101908 */
[----:B------:R3:W-:Y:S02]  /*59b0*/  STG.E desc[UR8][R4.64], R13 ;  /* 0x0000000d04007986 */ /* 0x0007e4000c101908 */
.L_x_479:
[----:B------:R-:W-:Y:S05]  /*59c0*/  BSYNC.RECONVERGENT B0 ;  /* 0x0000000000007941 */ /* 0x000fea0003800200 */
.L_x_478:
[----:B------:R-:W-:Y:S04]  /*59d0*/  BSSY.RECONVERGENT B0, `(.L_x_480) ;  /* 0x000000b000007945 */ /* 0x000fe80003800200 */
[----:B------:R-:W-:Y:S05]  /*59e0*/  @!P3 BRA `(.L_x_481) ;  /* 0x000000000024b947 */ /* 0x000fea0003800000 */
[----:B------:R-:W4:Y:S01]  /*59f0*/  LDCU.128 UR4, c[0x0][0x390] ;  /* 0x00007200ff0477ac */ /* 0x000f220008000c00 */
[C---:B0123--:R-:W-:Y:S01]  /*5a00*/  IMAD.SHL.U32 R4, R35.reuse, 0x4, RZ ;  /* 0x0000000423047824 */ /* 0x04ffe200078e00ff */
[----:B------:R-:W-:-:S04]  /*5a10*/  SHF.L.U64.HI R32, R35, 0x2, R32 ;  /* 0x0000000223207819 */ /* 0x000fc80000010220 */
[C---:B----4-:R-:W-:Y:S02]  /*5a20*/  IADD3 R2, P1, PT, R4.reuse, UR4, RZ ;  /* 0x0000000404027c10 */ /* 0x050fe4000ff3e0ff */
[----:B------:R-:W-:Y:S02]  /*5a30*/  IADD3 R4, P2, PT, R4, UR6, RZ ;  /* 0x0000000604047c10 */ /* 0x000fe4000ff5e0ff */
[C---:B------:R-:W-:Y:S02]  /*5a40*/  IADD3.X R3, PT, PT, R32.reuse, UR5, RZ, P1, !PT ;  /* 0x0000000520037c10 */ /* 0x040fe40008ffe4ff */
[----:B------:R-:W-:-:S03]  /*5a50*/  IADD3.X R5, PT, PT, R32, UR7, RZ, P2, !PT ;  /* 0x0000000720057c10 */ /* 0x000fc600097fe4ff */
[----:B------:R4:W-:Y:S04]  /*5a60*/  STG.E desc[UR8][R2.64], R14 ;  /* 0x0000000e02007986 */ /* 0x0009e8000c101908 */
[----:B------:R4:W-:Y:S02]  /*5a70*/  STG.E desc[UR8][R4.64], R15 ;  /* 0x0000000f04007986 */ /* 0x0009e4000c101908 */
.L_x_481:
[----:B------:R-:W-:Y:S05]  /*5a80*/  BSYNC.RECONVERGENT B0 ;  /* 0x0000000000007941 */ /* 0x000fea0003800200 */
.L_x_480:
[----:B------:R-:W-:Y:S04]  /*5a90*/  BSSY.RECONVERGENT B0, `(.L_x_482) ;  /* 0x000000b000007945 */ /* 0x000fe80003800200 */
[----:B------:R-:W-:Y:S05]  /*5aa0*/  @!P4 BRA `(.L_x_483) ;  /* 0x000000000024c947 */ /* 0x000fea0003800000 */
[----:B------:R-:W5:Y:S01]  /*5ab0*/  LDCU.128 UR4, c[0x0][0x390] ;  /* 0x00007200ff0477ac */ /* 0x000f620008000c00 */
[C---:B01234-:R-:W-:Y:S01]  /*5ac0*/  IMAD.SHL.U32 R4, R6.reuse, 0x4, RZ ;  /* 0x0000000406047824 */ /* 0x05ffe200078e00ff */
[----:B------:R-:W-:-:S04]  /*5ad0*/  SHF.L.U64.HI R37, R6, 0x2, R37 ;  /* 0x0000000206257819 */ /* 0x000fc80000010225 */
[C---:B-----5:R-:W-:Y:S02]  /*5ae0*/  IADD3 R2, P1, PT, R4.reuse, UR4, RZ ;  /* 0x0000000404027c10 */ /* 0x060fe4000ff3e0ff */
[----:B------:R-:W-:Y:S02]  /*5af0*/  IADD3 R4, P2, PT, R4, UR6, RZ ;  /* 0x0000000604047c10 */ /* 0x000fe4000ff5e0ff */
[C---:B------:R-:W-:Y:S02]  /*5b00*/  IADD3.X R3, PT, PT, R37.reuse, UR5, RZ, P1, !PT ;  /* 0x0000000525037c10 */ /* 0x040fe40008ffe4ff */
[----:B------:R-:W-:-:S03]  /*5b10*/  IADD3.X R5, PT, PT, R37, UR7, RZ, P2, !PT ;  /* 0x0000000725057c10 */ /* 0x000fc600097fe4ff */
[----:B------:R0:W-:Y:S04]  /*5b20*/  STG.E desc[UR8][R2.64], R16 ;  /* 0x0000001002007986 */ /* 0x0001e8000c101908 */
[----:B------:R0:W-:Y:S02]  /*5b30*/  STG.E desc[UR8][R4.64], R17 ;  /* 0x0000001104007986 */ /* 0x0001e4000c101908 */
.L_x_483:
[----:B------:R-:W-:Y:S05]  /*5b40*/  BSYNC.RECONVERGENT B0 ;  /* 0x0000000000007941 */ /* 0x000fea0003800200 */
.L_x_482:
        /* <DEDUP_REMOVED lines=11> */
.L_x_485:
[----:B------:R-:W-:Y:S05]  /*5c00*/  BSYNC.RECONVERGENT B0 ;  /* 0x0000000000007941 */ /* 0x000fea0003800200 */
.L_x_484:
        /* <DEDUP_REMOVED lines=11> */
.L_x_487:
[----:B------:R-:W-:Y:S05]  /*5cc0*/  BSYNC.RECONVERGENT B0 ;  /* 0x0000000000007941 */ /* 0x000fea0003800200 */
.L_x_486:
[----:B------:R-:W-:Y:S05]  /*5cd0*/  @!P0 EXIT ;  /* 0x000000000000894d */ /* 0x000fea0003800000 */
[----:B------:R-:W5:Y:S01]  /*5ce0*/  LDCU.128 UR4, c[0x0][0x390] ;  /* 0x00007200ff0477ac */ /* 0x000f620008000c00 */
[C---:B01234-:R-:W-:Y:S01]  /*5cf0*/  IMAD.SHL.U32 R4, R24.reuse, 0x4, RZ ;  /* 0x0000000418047824 */ /* 0x05ffe200078e00ff */
[----:B------:R-:W-:-:S04]  /*5d00*/  SHF.L.U64.HI R27, R24, 0x2, R27 ;  /* 0x00000002181b7819 */ /* 0x000fc8000001021b */
[C---:B-----5:R-:W-:Y:S02]  /*5d10*/  IADD3 R2, P0, PT, R4.reuse, UR4, RZ ;  /* 0x0000000404027c10 */ /* 0x060fe4000ff1e0ff */
[----:B------:R-:W-:Y:S02]  /*5d20*/  IADD3 R4, P1, PT, R4, UR6, RZ ;  /* 0x0000000604047c10 */ /* 0x000fe4000ff3e0ff */
[C---:B------:R-:W-:Y:S02]  /*5d30*/  IADD3.X R3, PT, PT, R27.reuse, UR5, RZ, P0, !PT ;  /* 0x000000051b037c10 */ /* 0x040fe400087fe4ff */
[----:B------:R-:W-:-:S03]  /*5d40*/  IADD3.X R5, PT, PT, R27, UR7, RZ, P1, !PT ;  /* 0x000000071b057c10 */ /* 0x000fc60008ffe4ff */
[----:B------:R-:W-:Y:S04]  /*5d50*/  STG.E desc[UR8][R2.64], R22 ;  /* 0x0000001602007986 */ /* 0x000fe8000c101908 */
[----:B------:R-:W-:Y:S01]  /*5d60*/  STG.E desc[UR8][R4.64], R23 ;  /* 0x0000001704007986 */ /* 0x000fe2000c101908 */
[----:B------:R-:W-:Y:S05]  /*5d70*/  EXIT ;  /* 0x000000000000794d */ /* 0x000fea0003800000 */
.L_x_408:
[----:B------:R-:W-:-:S04]  /*5d80*/  ISETP.GE.U32.AND P0, PT, R26, 0x1, PT ;  /* 0x000000011a00780c */ /* 0x000fc80003f06070 */
[----:B------:R-:W-:-:S13]  /*5d90*/  ISETP.GE.AND.EX P0, PT, R30, RZ, PT, P0 ;  /* 0x000000ff1e00720c */ /* 0x000fda0003f06300 */
[----:B------:R-:W-:Y:S05]  /*5da0*/  @!P0 EXIT ;  /* 0x000000000000894d */ /* 0x000fea0003800000 */
[----:B------:R-:W-:-:S13]  /*5db0*/  ISETP.NE.AND P0, PT, R39, RZ, PT ;  /* 0x000000ff2700720c */ /* 0x000fda0003f05270 */
[----:B------:R-:W-:Y:S05]  /*5dc0*/  @P0 BRA `(.L_x_488) ;  /* 0x0000002800b40947 */ /* 0x000fea0003800000 */
[----:B------:R-:W0:Y:S08]  /*5dd0*/  LDC.64 R2, c[0x0][0x380] ;  /* 0x0000e000ff027b82 */ /* 0x000e300000000a00 */
[----:B------:R-:W1:Y:S01]  /*5de0*/  LDC.64 R4, c[0x0][0x388] ;  /* 0x0000e200ff047b82 */ /* 0x000e620000000a00 */
[----:B0-----:R-:W-:-:S05]  /*5df0*/  IMAD.WIDE.U32 R2, RZ, 0x2400, R2 ;  /* 0x00002400ff027825 */ /* 0x001fca00078e0002 */
[----:B------:R0:W2:Y:S01]  /*5e00*/  LDG.E.CONSTANT R6, desc[UR8][R2.64] ;  /* 0x0000000802067981 */ /* 0x0000a2000c1e9900 */
[----:B-1----:R-:W-:-:S05]  /*5e10*/  IMAD.WIDE.U32 R4, RZ, 0x2400, R4 ;  /* 0x00002400ff047825 */ /* 0x002fca00078e0004 */
[----:B------:R1:W3:Y:S01]  /*5e20*/  LDG.E.CONSTANT R15, desc[UR8][R4.64] ;  /* 0x00000008040f7981 */ /* 0x0002e2000c1e9900 */
[----:B------:R-:W4:Y:S02]  /*5e30*/  S2R R0, SR_TID.X ;  /* 0x0000000000007919 */ /* 0x000f240000002100 */
[C---:B----4-:R-:W-:Y:S02]  /*5e40*/  LOP3.LUT R7, R0.reuse, 0x1f, RZ, 0xc0, !PT ;  /* 0x0000001f00077812 */ /* 0x050fe400078ec0ff */
[----:B------:R-:W-:-:S05]  /*5e50*/  LOP3.LUT R8, R0, 0x3e0, RZ, 0xc0, !PT ;  /* 0x000003e000087812 */ /* 0x000fca00078ec0ff */
[----:B------:R-:W-:-:S04]  /*5e60*/  IMAD R11, R8, 0x9, R7 ;  /* 0x00000009080b7824 */ /* 0x000fc800078e0207 */
[----:B------:R-:W-:-:S05]  /*5e70*/  VIADD R7, R11, 0x20 ;  /* 0x000000200b077836 */ /* 0x000fca0000000000 */
[----:B------:R-:W-:Y:S01]  /*5e80*/  ISETP.GE.AND P5, PT, R7, UR4, PT ;  /* 0x0000000407007c0c */ /* 0x000fe2000bfa6270 */
[C---:B------:R-:W-:Y:S02]  /*5e90*/  IMAD.SHL.U32 R7, R11.reuse, 0x4, RZ ;  /* 0x000000040b077824 */ /* 0x040fe400078e00ff */
[----:B------:R-:W-:-:S03]  /*5ea0*/  VIADD R8, R11, 0x40 ;  /* 0x000000400b087836 */ /* 0x000fc60000000000 */
[----:B0-----:R-:W-:Y:S02]  /*5eb0*/  IADD3 R2, P2, PT, R2, R7, RZ ;  /* 0x0000000702027210 */ /* 0x001fe40007f5e0ff */
[----:B-1----:R-:W-:Y:S01]  /*5ec0*/  IADD3 R4, P1, PT, R7, R4, RZ ;  /* 0x0000000407047210 */ /* 0x002fe20007f3e0ff */
[C---:B------:R-:W-:Y:S01]  /*5ed0*/  VIADD R7, R11.reuse, 0xc0 ;  /* 0x000000c00b077836 */ /* 0x040fe20000000000 */
[----:B------:R-:W-:Y:S01]  /*5ee0*/  ISETP.GE.AND P0, PT, R8, UR4, PT ;  /* 0x0000000408007c0c */ /* 0x000fe2000bf06270 */
[C---:B------:R-:W-:Y:S01]  /*5ef0*/  VIADD R8, R11.reuse, 0xa0 ;  /* 0x000000a00b087836 */ /* 0x040fe20000000000 */
[----:B------:R-:W-:Y:S01]  /*5f00*/  ISETP.GE.AND P6, PT, R11, UR4, PT ;  /* 0x000000040b007c0c */ /* 0x000fe2000bfc6270 */
[----:B------:R-:W-:Y:S01]  /*5f10*/  IMAD.X R5, RZ, RZ, R5, P1 ;  /* 0x000000ffff057224 */ /* 0x000fe200008e0605 */
[----:B------:R-:W-:Y:S01]  /*5f20*/  ISETP.GE.AND P1, PT, R7, UR4, PT ;  /* 0x0000000407007c0c */ /* 0x000fe2000bf26270 */
[C---:B------:R-:W-:Y:S02]  /*5f30*/  VIADD R9, R11.reuse, 0x60 ;  /* 0x000000600b097836 */ /* 0x040fe40000000000 */
[----:B------:R-:W-:-:S02]  /*5f40*/  VIADD R10, R11, 0x80 ;  /* 0x000000800b0a7836 */ /* 0x000fc40000000000 */
[----:B------:R-:W-:Y:S01]  /*5f50*/  IMAD.X R3, RZ, RZ, R3, P2 ;  /* 0x000000ffff037224 */ /* 0x000fe200010e0603 */
[----:B------:R-:W-:Y:S02]  /*5f60*/  ISETP.GE.AND P2, PT, R8, UR4, PT ;  /* 0x0000000408007c0c */ /* 0x000fe4000bf46270 */
[----:B------:R-:W-:Y:S01]  /*5f70*/  ISETP.GE.AND P4, PT, R9, UR4, PT ;  /* 0x0000000409007c0c */ /* 0x000fe2000bf86270 */
[C---:B------:R-:W-:Y:S01]  /*5f80*/  VIADD R9, R11.reuse, 0x100 ;  /* 0x000001000b097836 */ /* 0x040fe20000000000 */
[----:B------:R-:W-:Y:S01]  /*5f90*/  ISETP.GE.AND P3, PT, R10, UR4, PT ;  /* 0x000000040a007c0c */ /* 0x000fe2000bf66270 */
[----:B------:R-:W-:Y:S02]  /*5fa0*/  VIADD R10, R11, 0xe0 ;  /* 0x000000e00b0a7836 */ /* 0x000fe40000000000 */
[----:B--2---:R-:W-:Y:S02]  /*5fb0*/  IMAD.MOV.U32 R7, RZ, RZ, R6 ;  /* 0x000000ffff077224 */ /* 0x004fe400078e0006 */
[----:B------:R-:W2:Y:S02]  /*5fc0*/  @!P6 LDG.E.CONSTANT R6, desc[UR8][R2.64] ;  /* 0x000000080206e981 */ /* 0x000ea4000c1e9900 */
[----:B------:R-:W-:-:S02]  /*5fd0*/  IMAD.MOV.U32 R8, RZ, RZ, R7 ;  /* 0x000000ffff087224 */ /* 0x000fc400078e0007 */
[----:B---3--:R-:W-:Y:S02]  /*5fe0*/  IMAD.MOV.U32 R17, RZ, RZ, R15 ;  /* 0x000000ffff117224 */ /* 0x008fe400078e000f */
[----:B------:R-:W3:Y:S02]  /*5ff0*/  @!P6 LDG.E.CONSTANT R15, desc[UR8][R4.64] ;  /* 0x00000008040fe981 */ /* 0x000ee4000c1e9900 */
[----:B------:R-:W-:Y:S01]  /*6000*/  IMAD.MOV.U32 R19, RZ, RZ, R17 ;  /* 0x000000ffff137224 */ /* 0x000fe200078e0011 */
[----:B------:R-:W-:Y:S01]  /*6010*/  ISETP.GE.AND P6, PT, R10, UR4, PT ;  /* 0x000000040a007c0c */ /* 0x000fe2000bfc6270 */
[----:B------:R-:W4:Y:S04]  /*6020*/  @!P5 LDG.E.CONSTANT R8, desc[UR8][R2.64+0x80] ;  /* 0x000080080208d981 */ /* 0x000f28000c1e9900 */
[----:B------:R-:W5:Y:S01]  /*6030*/  @!P5 LDG.E.CONSTANT R19, desc[UR8][R4.64+0x80] ;  /* 0x000080080413d981 */ /* 0x000f62000c1e9900 */
[----:B------:R-:W-:Y:S01]  /*6040*/  ISETP.GE.AND P5, PT, R9, UR4, PT ;  /* 0x0000000409007c0c */ /* 0x000fe2000bfa6270 */
[----:B------:R-:W-:-:S02]  /*6050*/  IMAD.MOV.U32 R9, RZ, RZ, R7 ;  /* 0x000000ffff097224 */ /* 0x000fc400078e0007 */
[--C-:B------:R-:W-:Y:S02]  /*6060*/  IMAD.MOV.U32 R10, RZ, RZ, R7.reuse ;  /* 0x000000ffff0a7224 */ /* 0x100fe400078e0007 */
[--C-:B------:R-:W-:Y:S02]  /*6070*/  IMAD.MOV.U32 R11, RZ, RZ, R7.reuse ;  /* 0x000000ffff0b7224 */ /* 0x100fe400078e0007 */
[--C-:B------:R-:W-:Y:S01]  /*6080*/  IMAD.MOV.U32 R12, RZ, RZ, R7.reuse ;  /* 0x000000ffff0c7224 */ /* 0x100fe200078e0007 */
[----:B------:R-:W3:Y:S01]  /*6090*/  @!P0 LDG.E.CONSTANT R9, desc[UR8][R2.64+0x100] ;  /* 0x0001000802098981 */ /* 0x000ee2000c1e9900 */
[--C-:B------:R-:W-:Y:S02]  /*60a0*/  IMAD.MOV.U32 R13, RZ, RZ, R7.reuse ;  /* 0x000000ffff0d7224 */ /* 0x100fe400078e0007 */
[----:B------:R-:W-:Y:S01]  /*60b0*/  IMAD.MOV.U32 R14, RZ, RZ, R7 ;  /* 0x000000ffff0e7224 */ /* 0x000fe200078e0007 */
[----:B------:R-:W5:Y:S04]  /*60c0*/  @!P4 LDG.E.CONSTANT R10, desc[UR8][R2.64+0x180] ;  /* 0x00018008020ac981 */ /* 0x000f68000c1e9900 */
[----:B------:R-:W5:Y:S04]  /*60d0*/  @!P3 LDG.E.CONSTANT R11, desc[UR8][R2.64+0x200] ;  /* 0x00020008020bb981 */ /* 0x000f68000c1e9900 */
[----:B------:R-:W5:Y:S04]  /*60e0*/  @!P2 LDG.E.CONSTANT R12, desc[UR8][R2.64+0x280] ;  /* 0x00028008020ca981 */ /* 0x000f68000c1e9900 */
[----:B------:R-:W5:Y:S04]  /*60f0*/  @!P1 LDG.E.CONSTANT R13, desc[UR8][R2.64+0x300] ;  /* 0x00030008020d9981 */ /* 0x000f68000c1e9900 */
[----:B------:R-:W5:Y:S04]  /*6100*/  @!P6 LDG.E.CONSTANT R14, desc[UR8][R2.64+0x380] ;  /* 0x00038008020ee981 */ /* 0x000f68000c1e9900 */
[----:B------:R0:W5:Y:S01]  /*6110*/  @!P5 LDG.E.CONSTANT R7, desc[UR8][R2.64+0x400] ;  /* 0x000400080207d981 */ /* 0x000162000c1e9900 */
[----:B------:R-:W-:-:S02]  /*6120*/  IMAD.MOV.U32 R20, RZ, RZ, R17 ;  /* 0x000000ffff147224 */ /* 0x000fc400078e0011 */
[--C-:B------:R-:W-:Y:S02]  /*6130*/  IMAD.MOV.U32 R21, RZ, RZ, R17.reuse ;  /* 0x000000ffff157224 */ /* 0x100fe400078e0011 */
[--C-:B------:R-:W-:Y:S02]  /*6140*/  IMAD.MOV.U32 R22, RZ, RZ, R17.reuse ;  /* 0x000000ffff167224 */ /* 0x100fe400078e0011 */
[--C-:B------:R-:W-:Y:S01]  /*6150*/  IMAD.MOV.U32 R23, RZ, RZ, R17.reuse ;  /* 0x000000ffff177224 */ /* 0x100fe200078e0011 */
[----:B------:R-:W5:Y:S01]  /*6160*/  @!P0 LDG.E.CONSTANT R20, desc[UR8][R4.64+0x100] ;  /* 0x0001000804148981 */ /* 0x000f62000c1e9900 */
        /* <DEDUP_REMOVED lines=8> */
[----:B0-----:R-:W0:Y:S01]  /*61f0*/  S2R R2, SR_LANEID ;  /* 0x0000000000027919 */ /* 0x001e220000000000 */
[----:B------:R-:W1:Y:S01]  /*6200*/  S2UR UR5, SR_CgaCtaId ;  /* 0x00000000000579c3 */ /* 0x000e620000008800 */
[----:B------:R-:W-:Y:S01]  /*6210*/  SHF.R.U32.HI R3, RZ, 0x5, R0 ;  /* 0x00000005ff037819 */ /* 0x000fe20000011600 */
[----:B------:R-:W-:-:S02]  /*6220*/  UMOV UR4, 0x400 ;  /* 0x0000040000047882 */ /* 0x000fc40000000000 */
[----:B-1----:R-:W-:Y:S02]  /*6230*/  ULEA UR4, UR5, UR4, 0x18 ;  /* 0x0000000405047291 */ /* 0x002fe4000f8ec0ff */
[----:B0-----:R-:W-:-:S05]  /*6240*/  IMAD R3, R3, 0x120, R2 ;  /* 0x0000012003037824 */ /* 0x001fca00078e0202 */
[----:B------:R-:W-:-:S05]  /*6250*/  LEA R28, R3, UR4, 0x2 ;  /* 0x00000004031c7c11 */ /* 0x000fca000f8e10ff */
[----:B------:R-:W-:Y:S01]  /*6260*/  IMAD R31, R2, 0x20, R28 ;  /* 0x00000020021f7824 */ /* 0x000fe200078e021c */
[C---:B------:R-:W-:Y:S02]  /*6270*/  LEA R32, R0.reuse, UR4, 0x2 ;  /* 0x0000000400207c11 */ /* 0x040fe4000f8e10ff */
[----:B------:R-:W-:Y:S01]  /*6280*/  ISETP.NE.AND P5, PT, R0, RZ, PT ;  /* 0x000000ff0000720c */ /* 0x000fe20003fa5270 */
[----:B------:R-:W-:Y:S01]  /*6290*/  IMAD.MOV.U32 R47, RZ, RZ, RZ ;  /* 0x000000ffff2f7224 */ /* 0x000fe200078e00ff */
[----:B--2---:R-:W-:Y:S04]  /*62a0*/  STS [R28], R6 ;  /* 0x000000061c007388 */ /* 0x004fe80000000800 */
[----:B----4-:R-:W-:Y:S04]  /*62b0*/  STS [R28+0x80], R8 ;  /* 0x000080081c007388 */ /* 0x010fe80000000800 */
[----:B---3--:R-:W-:Y:S04]  /*62c0*/  STS [R28+0x100], R9 ;  /* 0x000100091c007388 */ /* 0x008fe80000000800 */
[----:B-----5:R-:W-:Y:S04]  /*62d0*/  STS [R28+0x180], R10 ;  /* 0x0001800a1c007388 */ /* 0x020fe80000000800 */
[----:B------:R-:W-:Y:S04]  /*62e0*/  STS [R28+0x200], R11 ;  /* 0x0002000b1c007388 */ /* 0x000fe80000000800 */
[----:B------:R-:W-:Y:S04]  /*62f0*/  STS [R28+0x280], R12 ;  /* 0x0002800c1c007388 */ /* 0x000fe80000000800 */
[----:B------:R-:W-:Y:S04]  /*6300*/  STS [R28+0x300], R13 ;  /* 0x0003000d1c007388 */ /* 0x000fe80000000800 */
[----:B------:R-:W-:Y:S04]  /*6310*/  STS [R28+0x380], R14 ;  /* 0x0003800e1c007388 */ /* 0x000fe80000000800 */
[----:B------:R-:W-:Y:S01]  /*6320*/  STS [R28+0x400], R7 ;  /* 0x000400071c007388 */ /* 0x000fe20000000800 */
[----:B------:R-:W-:-:S03]  /*6330*/  NOP ;  /* 0x0000000000007918 */ /* 0x000fc60000000000 */
[----:B------:R-:W0:Y:S04]  /*6340*/  LDS R27, [R31+0x20] ;  /* 0x000020001f1b7984 */ /* 0x000e280000000800 */
[----:B------:R-:W-:Y:S04]  /*6350*/  LDS R2, [R31] ;  /* 0x000000001f027984 */ /* 0x000fe80000000800 */
[----:B------:R-:W1:Y:S04]  /*6360*/  LDS R4, [R31+0x4] ;  /* 0x000004001f047984 */ /* 0x000e680000000800 */
[----:B------:R-:W-:Y:S04]  /*6370*/  LDS R6, [R31+0x8] ;  /* 0x000008001f067984 */ /* 0x000fe80000000800 */
[----:B------:R-:W-:Y:S04]  /*6380*/  LDS R8, [R31+0xc] ;  /* 0x00000c001f087984 */ /* 0x000fe80000000800 */
[----:B------:R-:W-:Y:S04]  /*6390*/  LDS R10, [R31+0x10] ;  /* 0x000010001f0a7984 */ /* 0x000fe80000000800 */
[----:B------:R-:W-:Y:S04]  /*63a0*/  LDS R12, [R31+0x14] ;  /* 0x000014001f0c7984 */ /* 0x000fe80000000800 */
[----:B------:R-:W-:Y:S04]  /*63b0*/  LDS R14, [R31+0x18] ;  /* 0x000018001f0e7984 */ /* 0x000fe80000000800 */
[----:B------:R-:W-:Y:S01]  /*63c0*/  LDS R16, [R31+0x1c] ;  /* 0x00001c001f107984 */ /* 0x000fe20000000800 */
[----:B------:R-:W-:Y:S06]  /*63d0*/  BAR.SYNC.DEFER_BLOCKING 0x0 ;  /* 0x0000000000007b1d */ /* 0x000fec0000010000 */
[----:B------:R-:W-:Y:S04]  /*63e0*/  STS [R28], R15 ;  /* 0x0000000f1c007388 */ /* 0x000fe80000000800 */
[----:B------:R-:W-:Y:S04]  /*63f0*/  STS [R28+0x80], R19 ;  /* 0x000080131c007388 */ /* 0x000fe80000000800 */
[----:B------:R-:W-:Y:S04]  /*6400*/  STS [R28+0x100], R20 ;  /* 0x000100141c007388 */ /* 0x000fe80000000800 */
[----:B------:R2:W-:Y:S04]  /*6410*/  STS [R28+0x180], R21 ;  /* 0x000180151c007388 */ /* 0x0005e80000000800 */
[----:B------:R-:W-:Y:S04]  /*6420*/  STS [R28+0x200], R22 ;  /* 0x000200161c007388 */ /* 0x000fe80000000800 */
[----:B------:R3:W-:Y:S04]  /*6430*/  STS [R28+0x280], R23 ;  /* 0x000280171c007388 */ /* 0x0007e80000000800 */
[----:B------:R-:W-:Y:S04]  /*6440*/  STS [R28+0x300], R24 ;  /* 0x000300181c007388 */ /* 0x000fe80000000800 */
[----:B------:R4:W-:Y:S04]  /*6450*/  STS [R28+0x380], R25 ;  /* 0x000380191c007388 */ /* 0x0009e80000000800 */
[----:B------:R-:W-:Y:S01]  /*6460*/  STS [R28+0x400], R17 ;  /* 0x000400111c007388 */ /* 0x000fe20000000800 */
[----:B------:R-:W-:-:S03]  /*6470*/  NOP ;  /* 0x0000000000007918 */ /* 0x000fc60000000000 */
[----:B------:R-:W5:Y:S04]  /*6480*/  LDS R3, [R31] ;  /* 0x000000001f037984 */ /* 0x000f680000000800 */
[----:B------:R-:W5:Y:S04]  /*6490*/  LDS R5, [R31+0x4] ;  /* 0x000004001f057984 */ /* 0x000f680000000800 */
[----:B------:R-:W5:Y:S04]  /*64a0*/  LDS R7, [R31+0x8] ;  /* 0x000008001f077984 */ /* 0x000f680000000800 */
[----:B------:R-:W-:Y:S04]  /*64b0*/  LDS R9, [R31+0xc] ;  /* 0x00000c001f097984 */ /* 0x000fe80000000800 */
[----:B------:R-:W-:Y:S04]  /*64c0*/  LDS R11, [R31+0x10] ;  /* 0x000010001f0b7984 */ /* 0x000fe80000000800 */
[----:B------:R-:W-:Y:S04]  /*64d0*/  LDS R13, [R31+0x14] ;  /* 0x000014001f0d7984 */ /* 0x000fe80000000800 */
[----:B------:R-:W-:Y:S04]  /*64e0*/  LDS R15, [R31+0x18] ;  /* 0x000018001f0f7984 */ /* 0x000fe80000000800 */
[----:B------:R-:W-:Y:S04]  /*64f0*/  LDS R17, [R31+0x1c] ;  /* 0x00001c001f117984 */ /* 0x000fe80000000800 */
[----:B------:R-:W-:Y:S01]  /*6500*/  LDS R19, [R31+0x20] ;  /* 0x000020001f137984 */ /* 0x000fe20000000800 */
[----:B------:R-:W-:Y:S06]  /*6510*/  BAR.SYNC.DEFER_BLOCKING 0x0 ;  /* 0x0000000000007b1d */ /* 0x000fec0000010000 */
[----:B0-----:R-:W-:Y:S02]  /*6520*/  STS [R32+0x4d8], R27 ;  /* 0x0004d81b20007388 */ /* 0x001fe40000000800 */
[----:B------:R-:W-:Y:S01]  /*6530*/  BAR.SYNC.DEFER_BLOCKING 0x0 ;  /* 0x0000000000007b1d */ /* 0x000fe20000010000 */
[----:B--2---:R-:W-:-:S04]  /*6540*/  IMAD R21, R0, 0x9, RZ ;  /* 0x0000000900157824 */ /* 0x004fc800078e02ff */
[C---:B---3--:R-:W-:Y:S01]  /*6550*/  VIADD R23, R21.reuse, 0x1 ;  /* 0x0000000115177836 */ /* 0x048fe20000000000 */
[----:B------:R-:W0:Y:S04]  /*6560*/  @P5 LDS R18, [R32+0x4d4] ;  /* 0x0004d40020125984 */ /* 0x000e280000000800 */
[----:B------:R-:W-:Y:S02]  /*6570*/  ISETP.EQ.U32.AND P0, PT, R26, R23, PT ;  /* 0x000000171a00720c */ /* 0x000fe40003f02070 */
[----:B-1----:R-:W-:Y:S01]  /*6580*/  ISETP.NE.AND P6, PT, R2, R4, PT ;  /* 0x000000040200720c */ /* 0x002fe20003fc5270 */
[----:B----4-:R-:W-:-:S03]  /*6590*/  VIADD R25, R21, 0x2 ;  /* 0x0000000215197836 */ /* 0x010fc60000000000 */
[----:B------:R-:W-:Y:S02]  /*65a0*/  ISETP.EQ.OR.EX P0, PT, R30, RZ, P6, P0 ;  /* 0x000000ff1e00720c */ /* 0x000fe40003702700 */
[----:B------:R-:W-:Y:S02]  /*65b0*/  ISETP.EQ.U32.AND P1, PT, R26, R25, PT ;  /* 0x000000191a00720c */ /* 0x000fe40003f22070 */
[----:B-----5:R-:W-:Y:S02]  /*65c0*/  SEL R20, R3, RZ, !P0 ;  /* 0x000000ff03147207 */ /* 0x020fe40004000000 */
[----:B------:R-:W-:Y:S01]  /*65d0*/  ISETP.NE.AND P6, PT, R4, R6, PT ;  /* 0x000000060400720c */ /* 0x000fe20003fc5270 */
[----:B------:R-:W-:Y:S02]  /*65e0*/  VIADD R29, R21, 0x3 ;  /* 0x00000003151d7836 */ /* 0x000fe40000000000 */
[----:B------:R-:W-:Y:S01]  /*65f0*/  IMAD.IADD R20, R5, 0x1, R20 ;  /* 0x0000000105147824 */ /* 0x000fe200078e0214 */
[----:B------:R-:W-:-:S02]  /*6600*/  ISETP.EQ.OR.EX P1, PT, R30, RZ, P6, P1 ;  /* 0x000000ff1e00720c */ /* 0x000fc40003722710 */
[----:B------:R-:W-:Y:S01]  /*6610*/  ISETP.NE.U32.AND P4, PT, R26, R21, PT ;  /* 0x000000151a00720c */ /* 0x000fe20003f85070 */
[----:B------:R-:W-:Y:S01]  /*6620*/  VIADD R23, R21, 0x4 ;  /* 0x0000000415177836 */ /* 0x000fe20000000000 */
[----:B------:R-:W-:Y:S01]  /*6630*/  SEL R20, R20, RZ, !P1 ;  /* 0x000000ff14147207 */ /* 0x000fe20004800000 */
[----:B------:R-:W-:Y:S01]  /*6640*/  IMAD.MOV.U32 R25, RZ, RZ, 0x1 ;  /* 0x00000001ff197424 */ /* 0x000fe200078e00ff */
[----:B------:R-:W-:Y:S02]  /*6650*/  ISETP.NE.AND.EX P4, PT, R30, RZ, PT, P4 ;  /* 0x000000ff1e00720c */ /* 0x000fe40003f85340 */
[----:B------:R-:W-:Y:S02]  /*6660*/  ISETP.EQ.U32.AND P2, PT, R26, R29, PT ;  /* 0x0000001d1a00720c */ /* 0x000fe40003f42070 */
[----:B------:R-:W-:Y:S01]  /*6670*/  ISETP.NE.AND P6, PT, R6, R8, PT ;  /* 0x000000080600720c */ /* 0x000fe20003fc5270 */
[----:B------:R-:W-:Y:S01]  /*6680*/  IMAD.IADD R20, R7, 0x1, R20 ;  /* 0x0000000107147824 */ /* 0x000fe200078e0214 */
[----:B------:R-:W-:-:S02]  /*6690*/  SEL R0, RZ, 0x1, P4 ;  /* 0x00000001ff007807 */ /* 0x000fc40002000000 */
[----:B------:R-:W-:Y:S02]  /*66a0*/  SEL R47, R47, RZ, P4 ;  /* 0x000000ff2f2f7207 */ /* 0x000fe40002000000 */
[----:B------:R-:W-:Y:S02]  /*66b0*/  ISETP.EQ.OR.EX P2, PT, R30, RZ, P6, P2 ;  /* 0x000000ff1e00720c */ /* 0x000fe40003742720 */
[----:B0-----:R-:W-:-:S04]  /*66c0*/  @P5 ISETP.NE.AND P3, PT, R18, R2, PT ;  /* 0x000000021200520c */ /* 0x001fc80003f65270 */
[----:B------:R-:W-:Y:S02]  /*66d0*/  @P5 SEL R25, RZ, 0x1, !P3 ;  /* 0x00000001ff195807 */ /* 0x000fe40005800000 */
[----:B------:R-:W-:Y:S01]  /*66e0*/  ISETP.EQ.U32.AND P3, PT, R26, R23, PT ;  /* 0x000000171a00720c */ /* 0x000fe20003f62070 */
[----:B------:R-:W-:Y:S01]  /*66f0*/  VIADD R23, R21, 0x7 ;  /* 0x0000000715177836 */ /* 0x000fe20000000000 */
[----:B------:R-:W-:Y:S02]  /*6700*/  @P5 SEL R0, R0, R25, !P4 ;  /* 0x0000001900005207 */ /* 0x000fe40006000000 */
[----:B------:R-:W-:Y:S02]  /*6710*/  SEL R47, R47, RZ, P5 ;  /* 0x000000ff2f2f7207 */ /* 0x000fe40002800000 */
[----:B------:R-:W-:Y:S01]  /*6720*/  ISETP.EQ.U32.AND P4, PT, R26, R23, PT ;  /* 0x000000171a00720c */ /* 0x000fe20003f82070 */
[----:B------:R-:W-:Y:S01]  /*6730*/  VIADD R23, R21, 0x8 ;  /* 0x0000000815177836 */ /* 0x000fe20000000000 */
[----:B------:R-:W-:-:S02]  /*6740*/  SEL R20, R20, RZ, !P2 ;  /* 0x000000ff14147207 */ /* 0x000fc40005000000 */
[----:B------:R-:W-:Y:S02]  /*6750*/  ISETP.NE.AND P5, PT, R8, R10, PT ;  /* 0x0000000a0800720c */ /* 0x000fe40003fa5270 */
[----:B------:R-:W-:Y:S01]  /*6760*/  ISETP.NE.AND P6, PT, R14, R16, PT ;  /* 0x000000100e00720c */ /* 0x000fe20003fc5270 */
[----:B------:R-:W-:Y:S01]  /*6770*/  IMAD.IADD R20, R9, 0x1, R20 ;  /* 0x0000000109147824 */ /* 0x000fe200078e0214 */
[----:B------:R-:W-:Y:S02]  /*6780*/  ISETP.EQ.OR.EX P3, PT, R30, RZ, P5, P3 ;  /* 0x000000ff1e00720c */ /* 0x000fe40002f62730 */
[----:B------:R-:W-:Y:S01]  /*6790*/  ISETP.EQ.U32.AND P5, PT, R26, R23, PT ;  /* 0x000000171a00720c */ /* 0x000fe20003fa2070 */
[----:B------:R-:W-:Y:S01]  /*67a0*/  VIADD R23, R21, 0x5 ;  /* 0x0000000515177836 */ /* 0x000fe20000000000 */
[----:B------:R-:W-:Y:S02]  /*67b0*/  ISETP.EQ.OR.EX P4, PT, R30, RZ, P6, P4 ;  /* 0x000000ff1e00720c */ /* 0x000fe40003782740 */
[----:B------:R-:W-:-:S02]  /*67c0*/  ISETP.NE.AND P6, PT, R16, R27, PT ;  /* 0x0000001b1000720c */ /* 0x000fc40003fc5270 */
[----:B------:R-:W-:Y:S02]  /*67d0*/  SEL R20, R20, RZ, !P3 ;  /* 0x000000ff14147207 */ /* 0x000fe40005800000 */
[----:B------:R-:W-:Y:S02]  /*67e0*/  P2R R22, PR, RZ, 0x4 ;  /* 0x00000004ff167803 */ /* 0x000fe40000000000 */
[----:B------:R-:W-:Y:S02]  /*67f0*/  ISETP.EQ.OR.EX P5, PT, R30, RZ, P6, P5 ;  /* 0x000000ff1e00720c */ /* 0x000fe400037a2750 */
[----:B------:R-:W-:Y:S02]  /*6800*/  ISETP.EQ.U32.AND P6, PT, R26, R23, PT ;  /* 0x000000171a00720c */ /* 0x000fe40003fc2070 */
[----:B------:R-:W-:Y:S01]  /*6810*/  ISETP.NE.AND P2, PT, R10, R12, PT ;  /* 0x0000000c0a00720c */ /* 0x000fe20003f45270 */
[----:B------:R-:W-:Y:S01]  /*6820*/  IMAD.IADD R20, R11, 0x1, R20 ;  /* 0x000000010b147824 */ /* 0x000fe200078e0214 */
[----:B------:R-:W-:-:S02]  /*6830*/  SEL R25, RZ, 0x1, !P0 ;  /* 0x00000001ff197807 */ /* 0x000fc40004000000 */
[----:B------:R-:W-:-:S04]  /*6840*/  ISETP.EQ.OR.EX P6, PT, R30, RZ, P2, P6 ;  /* 0x000000ff1e00720c */ /* 0x000fc800017c2760 */
[----:B------:R-:W-:Y:S02]  /*6850*/  SEL R23, RZ, 0x1, !P6 ;  /* 0x00000001ff177807 */ /* 0x000fe40007000000 */
[----:B------:R-:W-:Y:S02]  /*6860*/  SEL R20, R20, RZ, !P6 ;  /* 0x000000ff14147207 */ /* 0x000fe40007000000 */
[----:B------:R-:W-:Y:S02]  /*6870*/  IADD3 R25, P6, PT, R25, R0, RZ ;  /* 0x0000000019197210 */ /* 0x000fe40007fde0ff */
[----:B------:R-:W-:Y:S01]  /*6880*/  SEL R32, RZ, 0x1, !P1 ;  /* 0x00000001ff207807 */ /* 0x000fe20004800000 */
[----:B------:R-:W-:Y:S02]  /*6890*/  VIADD R21, R21, 0x6 ;  /* 0x0000000615157836 */ /* 0x000fe40000000000 */
[----:B------:R-:W-:Y:S01]  /*68a0*/  IMAD.X R31, RZ, RZ, R47, P6 ;  /* 0x000000ffff1f7224 */ /* 0x000fe200030e062f */
[----:B------:R-:W-:-:S02]  /*68b0*/  IADD3 R32, P6, PT, R25, R32, RZ ;  /* 0x0000002019207210 */ /* 0x000fc40007fde0ff */
[----:B------:R-:W-:-:S03]  /*68c0*/  ISETP.NE.AND P2, PT, R12, R14, PT ;  /* 0x0000000e0c00720c */ /* 0x000fc60003f45270 */
[----:B------:R-:W-:Y:S01]  /*68d0*/  IMAD.X R33, RZ, RZ, R31, P6 ;  /* 0x000000ffff217224 */ /* 0x000fe200030e061f */
[----:B------:R-:W-:Y:S01]  /*68e0*/  ISETP.EQ.U32.AND P6, PT, R26, R21, PT ;  /* 0x000000151a00720c */ /* 0x000fe20003fc2070 */
[----:B------:R-:W-:-:S03]  /*68f0*/  IMAD.IADD R20, R13, 0x1, R20 ;  /* 0x000000010d147824 */ /* 0x000fc600078e0214 */
[----:B------:R-:W-:-:S04]  /*6900*/  ISETP.EQ.OR.EX P6, PT, R30, RZ, P2, P6 ;  /* 0x000000ff1e00720c */ /* 0x000fc800017c2760 */
[----:B------:R-:W-:Y:S02]  /*6910*/  SEL R20, R20, RZ, !P6 ;  /* 0x000000ff14147207 */ /* 0x000fe40007000000 */
[----:B------:R-:W-:-:S03]  /*6920*/  ISETP.NE.AND P2, PT, R22, RZ, PT ;  /* 0x000000ff1600720c */ /* 0x000fc60003f45270 */
[----:B------:R-:W-:Y:S01]  /*6930*/  IMAD.IADD R20, R15, 0x1, R20 ;  /* 0x000000010f147824 */ /* 0x000fe200078e0214 */
[----:B------:R-:W-:Y:S02]  /*6940*/  SEL R25, RZ, 0x1, !P2 ;  /* 0x00000001ff197807 */ /* 0x000fe40005000000 */
[----:B------:R-:W-:Y:S02]  /*6950*/  SEL R21, RZ, 0x1, !P6 ;  /* 0x00000001ff157807 */ /* 0x000fe40007000000 */
[----:B------:R-:W-:Y:S02]  /*6960*/  SEL R20, R20, RZ, !P4 ;  /* 0x000000ff14147207 */ /* 0x000fe40006000000 */
[----:B------:R-:W-:Y:S02]  /*6970*/  IADD3 R34, P6, PT, R32, R25, RZ ;  /* 0x0000001920227210 */ /* 0x000fe40007fde0ff */
[----:B------:R-:W-:Y:S01]  /*6980*/  SEL R25, RZ, 0x1, !P3 ;  /* 0x00000001ff197807 */ /* 0x000fe20005800000 */
[----:B------:R-:W-:-:S02]  /*6990*/  IMAD.IADD R20, R17, 0x1, R20 ;  /* 0x0000000111147824 */ /* 0x000fc400078e0214 */
[----:B------:R-:W-:Y:S01]  /*69a0*/  IMAD.X R35, RZ, RZ, R33, P6 ;  /* 0x000000ffff237224 */ /* 0x000fe200030e0621 */
[----:B------:R-:W-:Y:S02]  /*69b0*/  IADD3 R36, P6, PT, R34, R25, RZ ;  /* 0x0000001922247210 */ /* 0x000fe40007fde0ff */
[----:B------:R-:W-:-:S03]  /*69c0*/  SEL R20, R20, RZ, !P5 ;  /* 0x000000ff14147207 */ /* 0x000fc60006800000 */
[----:B------:R-:W-:Y:S01]  /*69d0*/  IMAD.X R37, RZ, RZ, R35, P6 ;  /* 0x000000ffff257224 */ /* 0x000fe200030e0623 */
[----:B------:R-:W-:Y:S01]  /*69e0*/  IADD3 R38, P6, PT, R36, R23, RZ ;  /* 0x0000001724267210 */ /* 0x000fe20007fde0ff */
[----:B------:R-:W-:Y:S01]  /*69f0*/  IMAD.IADD R20, R19, 0x1, R20 ;  /* 0x0000000113147824 */ /* 0x000fe200078e0214 */
[----:B------:R-:W-:-:S03]  /*6a00*/  SEL R23, RZ, 0x1, !P4 ;  /* 0x00000001ff177807 */ /* 0x000fc60006000000 */
[----:B------:R-:W-:Y:S01]  /*6a10*/  IMAD.X R39, RZ, RZ, R37, P6 ;  /* 0x000000ffff277224 */ /* 0x000fe200030e0625 */
[----:B------:R-:W-:Y:S01]  /*6a20*/  IADD3 R40, P6, PT, R38, R21, RZ ;  /* 0x0000001526287210 */ /* 0x000fe20007fde0ff */
[----:B------:R-:W0:Y:S01]  /*6a30*/  SHFL.UP PT, R19, R20, 0x1, RZ ;  /* 0x0420000014137989 */ /* 0x000e2200000e00ff */
[----:B------:R-:W-:Y:S02]  /*6a40*/  SEL R21, RZ, 0x1, !P5 ;  /* 0x00000001ff157807 */ /* 0x000fe40006800000 */
[----:B------:R-:W-:Y:S01]  /*6a50*/  IADD3 R42, P5, PT, R40, R23, RZ ;  /* 0x00000017282a7210 */ /* 0x000fe20007fbe0ff */
[----:B------:R-:W-:-:S04]  /*6a60*/  IMAD.X R41, RZ, RZ, R39, P6 ;  /* 0x000000ffff297224 */ /* 0x000fc800030e0627 */
[----:B------:R-:W-:Y:S01]  /*6a70*/  IMAD.X R43, RZ, RZ, R41, P5 ;  /* 0x000000ffff2b7224 */ /* 0x000fe200028e0629 */
[----:B------:R-:W-:-:S05]  /*6a80*/  IADD3 R24, P5, PT, R42, R21, RZ ;  /* 0x000000152a187210 */ /* 0x000fca0007fbe0ff */
[----:B------:R-:W-:Y:S01]  /*6a90*/  IMAD.X R25, RZ, RZ, R43, P5 ;  /* 0x000000ffff197224 */ /* 0x000fe200028e062b */
[----:B------:R-:W-:-:S04]  /*6aa0*/  ISETP.NE.U32.AND P5, PT, R24, RZ, PT ;  /* 0x000000ff1800720c */ /* 0x000fc80003fa5070 */
[----:B------:R-:W-:-:S04]  /*6ab0*/  ISETP.NE.AND.EX P5, PT, R25, RZ, PT, P5 ;  /* 0x000000ff1900720c */ /* 0x000fc80003fa5350 */
[----:B0-----:R-:W-:Y:S02]  /*6ac0*/  SEL R23, R19, RZ, !P5 ;  /* 0x000000ff13177207 */ /* 0x001fe40006800000 */
[----:B------:R-:W0:Y:S01]  /*6ad0*/  S2R R19, SR_LANEID ;  /* 0x0000000000137919 */ /* 0x000e220000000000 */
[----:B------:R-:W1:Y:S04]  /*6ae0*/  SHFL.UP PT, R21, R24, 0x1, RZ ;  /* 0x0420000018157989 */ /* 0x000e6800000e00ff */
[----:B------:R-:W2:Y:S01]  /*6af0*/  SHFL.UP PT, R22, R25, 0x1, RZ ;  /* 0x0420000019167989 */ /* 0x000ea200000e00ff */
[----:B0-----:R-:W-:-:S04]  /*6b00*/  ISETP.GE.AND P5, PT, R19, 0x1, PT ;  /* 0x000000011300780c */ /* 0x001fc80003fa6270 */
[----:B------:R-:W-:-:S05]  /*6b10*/  SEL R23, R23, RZ, P5 ;  /* 0x000000ff17177207 */ /* 0x000fca0002800000 */
[----:B------:R-:W-:-:S05]  /*6b20*/  IMAD.IADD R23, R20, 0x1, R23 ;  /* 0x0000000114177824 */ /* 0x000fca00078e0217 */
[----:B------:R-:W0:Y:S01]  /*6b30*/  SHFL.UP PT, R20, R23, 0x2, RZ ;  /* 0x0440000017147989 */ /* 0x000e2200000e00ff */
[----:B-1----:R-:W-:Y:S02]  /*6b40*/  SEL R21, R21, RZ, P5 ;  /* 0x000000ff15157207 */ /* 0x002fe40002800000 */
[----:B--2---:R-:W-:Y:S02]  /*6b50*/  SEL R22, R22, RZ, P5 ;  /* 0x000000ff16167207 */ /* 0x004fe40002800000 */
[----:B------:R-:W-:-:S05]  /*6b60*/  IADD3 R29, P5, PT, R21, R24, RZ ;  /* 0x00000018151d7210 */ /* 0x000fca0007fbe0ff */
[----:B------:R-:W-:Y:S01]  /*6b70*/  IMAD.X R28, R22, 0x1, R25, P5 ;  /* 0x00000001161c7824 */ /* 0x000fe200028e0619 */
[----:B------:R-:W-:-:S04]  /*6b80*/  ISETP.NE.U32.AND P5, PT, R29, RZ, PT ;  /* 0x000000ff1d00720c */ /* 0x000fc80003fa5070 */
[----:B------:R-:W-:Y:S01]  /*6b90*/  ISETP.NE.AND.EX P5, PT, R28, RZ, PT, P5 ;  /* 0x000000ff1c00720c */ /* 0x000fe20003fa5350 */
[----:B------:R-:W1:Y:S03]  /*6ba0*/  SHFL.UP PT, R21, R28, 0x2, RZ ;  /* 0x044000001c157989 */ /* 0x000e6600000e00ff */
[----:B0-----:R-:W-:Y:S02]  /*6bb0*/  SEL R22, R20, RZ, !P5 ;  /* 0x000000ff14167207 */ /* 0x001fe40006800000 */
[----:B------:R-:W0:Y:S01]  /*6bc0*/  SHFL.UP PT, R20, R29, 0x2, RZ ;  /* 0x044000001d147989 */ /* 0x000e2200000e00ff */
[----:B------:R-:W-:-:S04]  /*6bd0*/  ISETP.GE.AND P5, PT, R19, 0x2, PT ;  /* 0x000000021300780c */ /* 0x000fc80003fa6270 */
[----:B------:R-:W-:-:S05]  /*6be0*/  SEL R22, R22, RZ, P5 ;  /* 0x000000ff16167207 */ /* 0x000fca0002800000 */
[----:B------:R-:W-:Y:S01]  /*6bf0*/  IMAD.IADD R22, R23, 0x1, R22 ;  /* 0x0000000117167824 */ /* 0x000fe200078e0216 */
[----:B-1----:R-:W-:Y:S02]  /*6c00*/  SEL R21, R21, RZ, P5 ;  /* 0x000000ff15157207 */ /* 0x002fe40002800000 */
        /* <DEDUP_REMOVED lines=32> */
[----:B------:R-:W1:Y:S01]  /*6e10*/  SHFL.UP PT, R21, R24, 0x10, RZ ;  /* 0x0600000018157989 */ /* 0x000e6200000e00ff */
[----:B------:R-:W2:Y:S02]  /*6e20*/  S2R R44, SR_TID.X ;  /* 0x00000000002c7919 */ /* 0x000ea40000002100 */
[----:B0-----:R-:W-:Y:S02]  /*6e30*/  SEL R23, R20, RZ, !P5 ;  /* 0x000000ff14177207 */ /* 0x001fe40006800000 */
[----:B------:R-:W0:Y:S01]  /*6e40*/  SHFL.UP PT, R20, R25, 0x10, RZ ;  /* 0x0600000019147989 */ /* 0x000e2200000e00ff */
[----:B------:R-:W-:-:S04]  /*6e50*/  ISETP.GE.AND P5, PT, R19, 0x10, PT ;  /* 0x000000101300780c */ /* 0x000fc80003fa6270 */
[----:B------:R-:W-:Y:S02]  /*6e60*/  SEL R23, R23, RZ, P5 ;  /* 0x000000ff17177207 */ /* 0x000fe40002800000 */
[----:B-1----:R-:W-:-:S03]  /*6e70*/  SEL R21, R21, RZ, P5 ;  /* 0x000000ff15157207 */ /* 0x002fc60002800000 */
[----:B------:R-:W-:Y:S01]  /*6e80*/  IMAD.IADD R45, R22, 0x1, R23 ;  /* 0x00000001162d7824 */ /* 0x000fe200078e0217 */
[----:B0-----:R-:W-:Y:S02]  /*6e90*/  SEL R20, R20, RZ, P5 ;  /* 0x000000ff14147207 */ /* 0x001fe40002800000 */
[----:B------:R-:W-:Y:S02]  /*6ea0*/  ISETP.NE.AND P5, PT, R19, 0x1f, PT ;  /* 0x0000001f1300780c */ /* 0x000fe40003fa5270 */
[----:B------:R-:W-:Y:S02]  /*6eb0*/  IADD3 R20, P6, PT, R20, R25, RZ ;  /* 0x0000001914147210 */ /* 0x000fe40007fde0ff */
[----:B--2---:R-:W-:-:S03]  /*6ec0*/  SHF.R.U32.HI R46, RZ, 0x5, R44 ;  /* 0x00000005ff2e7819 */ /* 0x004fc6000001162c */
[----:B------:R-:W-:-:S06]  /*6ed0*/  IMAD.X R21, R21, 0x1, R24, P6 ;  /* 0x0000000115157824 */ /* 0x000fcc00030e0618 */
[----:B------:R-:W-:-:S05]  /*6ee0*/  @!P5 LEA R48, R46, UR4, 0x4 ;  /* 0x000000042e30dc11 */ /* 0x000fca000f8e20ff */
[----:B------:R-:W-:Y:S04]  /*6ef0*/  @!P5 STS.64 [R48], R20 ;  /* 0x000000143000d388 */ /* 0x000fe80000000a00 */
[----:B------:R-:W-:Y:S01]  /*6f00*/  @!P5 STS [R48+0x8], R45 ;  /* 0x0000082d3000d388 */ /* 0x000fe20000000800 */
[----:B------:R-:W-:Y:S06]  /*6f10*/  BAR.SYNC.DEFER_BLOCKING 0x0 ;  /* 0x0000000000007b1d */ /* 0x000fec0000010000 */
[----:B------:R-:W-:Y:S04]  /*6f20*/  LDS.64 R22, [UR4+0x10] ;  /* 0x00001004ff167984 */ /* 0x000fe80008000a00 */
[----:B------:R-:W0:Y:S04]  /*6f30*/  LDS.64 R24, [UR4] ;  /* 0x00000004ff187984 */ /* 0x000e280008000a00 */
[----:B------:R-:W1:Y:S01]  /*6f40*/  LDS.64 R28, [UR4+0x20] ;  /* 0x00002004ff1c7984 */ /* 0x000e620008000a00 */
[----:B0-----:R-:W-:-:S05]  /*6f50*/  IADD3 R53, P5, PT, R24, R22, RZ ;  /* 0x0000001618357210 */ /* 0x001fca0007fbe0ff */
[----:B------:R-:W-:Y:S01]  /*6f60*/  IMAD.X R55, R25, 0x1, R23, P5 ;  /* 0x0000000119377824 */ /* 0x000fe200028e0617 */
[----:B------:R-:W-:Y:S02]  /*6f70*/  ISETP.NE.U32.AND P5, PT, R22, RZ, PT ;  /* 0x000000ff1600720c */ /* 0x000fe40003fa5070 */
[----:B------:R-:W0:Y:S02]  /*6f80*/  LDS R22, [UR4+0x8] ;  /* 0x00000804ff167984 */ /* 0x000e240008000800 */
[----:B------:R-:W-:Y:S02]  /*6f90*/  ISETP.NE.AND.EX P5, PT, R23, RZ, PT, P5 ;  /* 0x000000ff1700720c */ /* 0x000fe40003fa5350 */
[----:B------:R-:W2:Y:S01]  /*6fa0*/  LDS R23, [UR4+0x18] ;  /* 0x00001804ff177984 */ /* 0x000ea20008000800 */
[----:B-1----:R-:W-:-:S05]  /*6fb0*/  IADD3 R51, P6, PT, R28, R53, RZ ;  /* 0x000000351c337210 */ /* 0x002fca0007fde0ff */
[----:B------:R-:W-:Y:S01]  /*6fc0*/  IMAD.X R49, R29, 0x1, R55, P6 ;  /* 0x000000011d317824 */ /* 0x000fe200030e0637 */
[----:B------:R-:W-:-:S04]  /*6fd0*/  ISETP.NE.AND P6, PT, R46, 0x2, PT ;  /* 0x000000022e00780c */ /* 0x000fc80003fc5270 */
[----:B------:R-:W-:Y:S02]  /*6fe0*/  SEL R48, R53, R24, !P6 ;  /* 0x0000001835307207 */ /* 0x000fe40007000000 */
[----:B------:R-:W-:Y:S02]  /*6ff0*/  SEL R50, R55, R25, !P6 ;  /* 0x0000001937327207 */ /* 0x000fe40007000000 */
[----:B------:R-:W1:Y:S01]  /*7000*/  LDS R25, [UR4+0x28] ;  /* 0x00002804ff197984 */ /* 0x000e620008000800 */
[----:B0-----:R-:W-:Y:S02]  /*7010*/  SEL R24, R22, RZ, !P5 ;  /* 0x000000ff16187207 */ /* 0x001fe40006800000 */
[----:B------:R-:W-:-:S03]  /*7020*/  ISETP.NE.U32.AND P5, PT, R28, RZ, PT ;  /* 0x000000ff1c00720c */ /* 0x000fc60003fa5070 */
[----:B--2---:R-:W-:Y:S01]  /*7030*/  IMAD.IADD R23, R23, 0x1, R24 ;  /* 0x0000000117177824 */ /* 0x004fe200078e0218 */
[----:B------:R-:W-:-:S04]  /*7040*/  ISETP.NE.AND.EX P5, PT, R29, RZ, PT, P5 ;  /* 0x000000ff1d00720c */ /* 0x000fc80003fa5350 */
[C---:B------:R-:W-:Y:S02]  /*7050*/  SEL R24, R23.reuse, R22, !P6 ;  /* 0x0000001617187207 */ /* 0x040fe40007000000 */
[----:B------:R-:W-:Y:S02]  /*7060*/  SEL R28, R23, RZ, !P5 ;  /* 0x000000ff171c7207 */ /* 0x000fe40006800000 */
[----:B------:R-:W0:Y:S01]  /*7070*/  LDS.64 R22, [UR4+0x30] ;  /* 0x00003004ff167984 */ /* 0x000e220008000a00 */
[----:B------:R-:W-:Y:S02]  /*7080*/  ISETP.NE.AND P5, PT, R46, 0x3, PT ;  /* 0x000000032e00780c */ /* 0x000fe40003fa5270 */
[----:B-1----:R-:W-:Y:S02]  /*7090*/  IMAD.IADD R25, R25, 0x1, R28 ;  /* 0x0000000119197824 */ /* 0x002fe400078e021c */
[----:B------:R-:W-:Y:S02]  /*70a0*/  SEL R48, R51, R48, !P5 ;  /* 0x0000003033307207 */ /* 0x000fe40006800000 */
[----:B------:R-:W-:-:S02]  /*70b0*/  SEL R50, R49, R50, !P5 ;  /* 0x0000003231327207 */ /* 0x000fc40006800000 */
[----:B------:R-:W-:Y:S02]  /*70c0*/  SEL R24, R25, R24, !P5 ;  /* 0x0000001819187207 */ /* 0x000fe40006800000 */
[----:B0-----:R-:W-:-:S04]  /*70d0*/  ISETP.NE.U32.AND P5, PT, R22, RZ, PT ;  /* 0x000000ff1600720c */ /* 0x001fc80003fa5070 */
[----:B------:R-:W-:Y:S02]  /*70e0*/  ISETP.NE.AND.EX P5, PT, R23, RZ, PT, P5 ;  /* 0x000000ff1700720c */ /* 0x000fe40003fa5350 */
[----:B------:R-:W-:Y:S02]  /*70f0*/  IADD3 R51, P6, PT, R22, R51, RZ ;  /* 0x0000003316337210 */ /* 0x000fe40007fde0ff */
[----:B------:R-:W-:Y:S02]  /*7100*/  SEL R28, R25, RZ, !P5 ;  /* 0x000000ff191c7207 */ /* 0x000fe40006800000 */
[----:B------:R-:W0:Y:S01]  /*7110*/  LDS R25, [UR4+0x38] ;  /* 0x00003804ff197984 */ /* 0x000e220008000800 */
[----:B------:R-:W-:-:S03]  /*7120*/  IMAD.X R53, R23, 0x1, R49, P6 ;  /* 0x0000000117357824 */ /* 0x000fc600030e0631 */
[----:B------:R-:W1:Y:S01]  /*7130*/  LDS.64 R22, [UR4+0x40] ;  /* 0x00004004ff167984 */ /* 0x000e620008000a00 */
[----:B------:R-:W-:-:S04]  /*7140*/  ISETP.NE.AND P5, PT, R46, 0x4, PT ;  /* 0x000000042e00780c */ /* 0x000fc80003fa5270 */
[----:B------:R-:W-:Y:S02]  /*7150*/  SEL R48, R51, R48, !P5 ;  /* 0x0000003033307207 */ /* 0x000fe40006800000 */
[----:B------:R-:W-:Y:S01]  /*7160*/  SEL R50, R53, R50, !P5 ;  /* 0x0000003235327207 */ /* 0x000fe20006800000 */
[----:B0-----:R-:W-:-:S05]  /*7170*/  IMAD.IADD R25, R25, 0x1, R28 ;  /* 0x0000000119197824 */ /* 0x001fca00078e021c */
[----:B------:R-:W-:Y:S02]  /*7180*/  SEL R24, R25, R24, !P5 ;  /* 0x0000001819187207 */ /* 0x000fe40006800000 */
[----:B-1----:R-:W-:-:S04]  /*7190*/  ISETP.NE.U32.AND P5, PT, R22, RZ, PT ;  /* 0x000000ff1600720c */ /* 0x002fc80003fa5070 */
        /* <DEDUP_REMOVED lines=12> */
[----:B------:R-:W-:-:S04]  /*7260*/  ISETP.NE.AND.EX P5, PT, R23, RZ, PT, P5 ;  /* 0x000000ff1700720c */ /* 0x000fc80003fa5350 */
[----:B------:R-:W-:Y:S02]  /*7270*/  SEL R28, R25, RZ, !P5 ;  /* 0x000000ff191c7207 */ /* 0x000fe40006800000 */
[----:B------:R-:W0:Y:S01]  /*7280*/  LDS R25, [UR4+0x58] ;  /* 0x00005804ff197984 */ /* 0x000e220008000800 */
[----:B------:R-:W-:-:S05]  /*7290*/  IADD3 R49, P6, PT, R22, R49, RZ ;  /* 0x0000003116317210 */ /* 0x000fca0007fde0ff */
[----:B------:R-:W-:Y:S02]  /*72a0*/  IMAD.X R51, R23, 0x1, R29, P6 ;  /* 0x0000000117337824 */ /* 0x000fe400030e061d */
[----:B------:R-:W1:Y:S01]  /*72b0*/  LDS.64 R22, [UR4+0x60] ;  /* 0x00006004ff167984 */ /* 0x000e620008000a00 */
[----:B------:R-:W-:-:S03]  /*72c0*/  ISETP.NE.AND P5, PT, R46, 0x6, PT ;  /* 0x000000062e00780c */ /* 0x000fc60003fa5270 */
[----:B------:R-:W-:Y:S01]  /*72d0*/  SHFL.UP PT, R20, R20, 0x1, RZ ;  /* 0x0420000014147989 */ /* 0x000fe200000e00ff */
[----:B------:R-:W-:Y:S01]  /*72e0*/  SEL R50, R51, R50, !P5 ;  /* 0x0000003233327207 */ /* 0x000fe20006800000 */
[----:B0-----:R-:W-:Y:S01]  /*72f0*/  IMAD.IADD R25, R25, 0x1, R28 ;  /* 0x0000000119197824 */ /* 0x001fe200078e021c */
[----:B------:R-:W-:Y:S02]  /*7300*/  SEL R28, R49, R48, !P5 ;  /* 0x00000030311c7207 */ /* 0x000fe40006800000 */
[----:B------:R-:W0:Y:S01]  /*7310*/  LDS R48, [UR4+0x68] ;  /* 0x00006804ff307984 */ /* 0x000e220008000800 */
[----:B-1----:R-:W-:-:S05]  /*7320*/  IADD3 R49, P6, PT, R22, R49, RZ ;  /* 0x0000003116317210 */ /* 0x002fca0007fde0ff */
[----:B------:R-:W-:Y:S01]  /*7330*/  IMAD.X R29, R23, 0x1, R51, P6 ;  /* 0x00000001171d7824 */ /* 0x000fe200030e0633 */
[----:B------:R-:W-:Y:S02]  /*7340*/  SEL R51, R25, R24, !P5 ;  /* 0x0000001819337207 */ /* 0x000fe40006800000 */
[----:B------:R-:W-:Y:S01]  /*7350*/  ISETP.NE.U32.AND P5, PT, R22, RZ, PT ;  /* 0x000000ff1600720c */ /* 0x000fe20003fa5070 */
[----:B------:R-:W1:Y:S03]  /*7360*/  SHFL.UP PT, R21, R21, 0x1, RZ ;  /* 0x0420000015157989 */ /* 0x000e6600000e00ff */
[----:B------:R-:W-:-:S04]  /*7370*/  ISETP.NE.AND.EX P5, PT, R23, RZ, PT, P5 ;  /* 0x000000ff1700720c */ /* 0x000fc80003fa5350 */
[----:B------:R-:W-:Y:S02]  /*7380*/  SEL R25, R25, RZ, !P5 ;  /* 0x000000ff19197207 */ /* 0x000fe40006800000 */
[----:B------:R-:W-:Y:S02]  /*7390*/  ISETP.NE.AND P5, PT, R46, 0x7, PT ;  /* 0x000000072e00780c */ /* 0x000fe40003fa5270 */
[----:B------:R-:W-:Y:S02]  /*73a0*/  ISETP.GE.U32.AND P6, PT, R44, 0x20, PT ;  /* 0x000000202c00780c */ /* 0x000fe40003fc6070 */
[----:B------:R-:W-:Y:S02]  /*73b0*/  SEL R22, R49, R28, !P5 ;  /* 0x0000001c31167207 */ /* 0x000fe40006800000 */
[----:B------:R-:W-:Y:S01]  /*73c0*/  SEL R23, R29, R50, !P5 ;  /* 0x000000321d177207 */ /* 0x000fe20006800000 */
[----:B0-----:R-:W-:-:S05]  /*73d0*/  IMAD.IADD R48, R48, 0x1, R25 ;  /* 0x0000000130307824 */ /* 0x001fca00078e0219 */
[----:B------:R-:W-:Y:S02]  /*73e0*/  SEL R51, R48, R51, !P5 ;  /* 0x0000003330337207 */ /* 0x000fe40006800000 */
[----:B------:R-:W-:Y:S02]  /*73f0*/  ISETP.NE.AND P5, PT, R19, RZ, PT ;  /* 0x000000ff1300720c */ /* 0x000fe40003fa5270 */
[----:B------:R-:W-:Y:S02]  /*7400*/  SEL R22, R22, RZ, P6 ;  /* 0x000000ff16167207 */ /* 0x000fe40003000000 */
[----:B------:R-:W-:Y:S02]  /*7410*/  SEL R25, R20, RZ, P5 ;  /* 0x000000ff14197207 */ /* 0x000fe40002800000 */
[----:B------:R-:W-:Y:S02]  /*7420*/  SEL R19, R23, RZ, P6 ;  /* 0x000000ff17137207 */ /* 0x000fe40003000000 */
[----:B-1----:R-:W-:-:S02]  /*7430*/  SEL R28, R21, RZ, P5 ;  /* 0x000000ff151c7207 */ /* 0x002fc40002800000 */
[----:B------:R-:W-:Y:S01]  /*7440*/  IADD3 R25, P6, PT, R25, R22, RZ ;  /* 0x0000001619197210 */ /* 0x000fe20007fde0ff */
[----:B------:R-:W0:Y:S04]  /*7450*/  SHFL.UP PT, R45, R45, 0x1, RZ ;  /* 0x042000002d2d7989 */ /* 0x000e2800000e00ff */
[----:B------:R-:W-:Y:S01]  /*7460*/  IMAD.X R28, R28, 0x1, R19, P6 ;  /* 0x000000011c1c7824 */ /* 0x000fe200030e0613 */
[----:B------:R-:W-:-:S04]  /*7470*/  ISETP.GE.U32.AND P6, PT, R44, 0x20, PT ;  /* 0x000000202c00780c */ /* 0x000fc80003fc6070 */
[----:B------:R-:W-:Y:S02]  /*7480*/  SEL R19, R51, RZ, P6 ;  /* 0x000000ff33137207 */ /* 0x000fe40003000000 */
[----:B------:R-:W-:-:S05]  /*7490*/  IADD3 R23, P6, PT, R25, R0, RZ ;  /* 0x0000000019177210 */ /* 0x000fca0007fde0ff */
[----:B------:R-:W-:Y:S01]  /*74a0*/  IMAD.X R22, R28, 0x1, R47, P6 ;  /* 0x000000011c167824 */ /* 0x000fe200030e062f */
[----:B------:R-:W-:-:S04]  /*74b0*/  ISETP.NE.U32.AND P6, PT, R20, RZ, PT ;  /* 0x000000ff1400720c */ /* 0x000fc80003fc5070 */
[----:B------:R-:W-:-:S04]  /*74c0*/  ISETP.NE.AND.EX P6, PT, R21, RZ, PT, P6 ;  /* 0x000000ff1500720c */ /* 0x000fc80003fc5360 */
[----:B------:R-:W-:-:S05]  /*74d0*/  SEL R20, R19, RZ, !P6 ;  /* 0x000000ff13147207 */ /* 0x000fca0007000000 */
[----:B0-----:R-:W-:Y:S01]  /*74e0*/  @P5 IMAD.IADD R19, R45, 0x1, R20 ;  /* 0x000000012d135824 */ /* 0x001fe200078e0214 */
[----:B------:R-:W-:-:S04]  /*74f0*/  ISETP.NE.U32.AND P5, PT, R0, RZ, PT ;  /* 0x000000ff0000720c */ /* 0x000fc80003fa5070 */
[----:B------:R-:W-:-:S04]  /*7500*/  ISETP.NE.AND.EX P5, PT, R47, RZ, PT, P5 ;  /* 0x000000ff2f00720c */ /* 0x000fc80003fa5350 */
[----:B------:R-:W-:-:S05]  /*7510*/  SEL R20, R19, RZ, !P5 ;  /* 0x000000ff13147207 */ /* 0x000fca0006800000 */
[----:B------:R-:W-:-:S05]  /*7520*/  IMAD.IADD R3, R3, 0x1, R20 ;  /* 0x0000000103037824 */ /* 0x000fca00078e0214 */
[----:B------:R-:W-:-:S05]  /*7530*/  SEL R20, R3, RZ, !P0 ;  /* 0x000000ff03147207 */ /* 0x000fca0004000000 */
[----:B------:R-:W-:-:S05]  /*7540*/  IMAD.IADD R5, R5, 0x1, R20 ;  /* 0x0000000105057824 */ /* 0x000fca00078e0214 */
[----:B------:R-:W-:-:S05]  /*7550*/  SEL R20, R5, RZ, !P1 ;  /* 0x000000ff05147207 */ /* 0x000fca0004800000 */
[----:B------:R-:W-:-:S05]  /*7560*/  IMAD.IADD R7, R7, 0x1, R20 ;  /* 0x0000000107077824 */ /* 0x000fca00078e0214 */
[----:B------:R-:W-:-:S05]  /*7570*/  SEL R20, R7, RZ, !P2 ;  /* 0x000000ff07147207 */ /* 0x000fca0005000000 */
[----:B------:R-:W-:Y:S02]  /*7580*/  IMAD.IADD R9, R9, 0x1, R20 ;  /* 0x0000000109097824 */ /* 0x000fe400078e0214 */
[----:B------:R-:W-:-:S03]  /*7590*/  IMAD R44, R44, 0x9, RZ ;  /* 0x000000092c2c7824 */ /* 0x000fc600078e02ff */
[----:B------:R-:W-:Y:S01]  /*75a0*/  SEL R20, R9, RZ, !P3 ;  /* 0x000000ff09147207 */ /* 0x000fe20005800000 */
[----:B------:R-:W-:Y:S01]  /*75b0*/  VIADD R21, R44, 0x5 ;  /* 0x000000052c157836 */ /* 0x000fe20000000000 */
[----:B------:R-:W-:-:S03]  /*75c0*/  ISETP.NE.AND P6, PT, R10, R12, PT ;  /* 0x0000000c0a00720c */ /* 0x000fc60003fc5270 */
[----:B------:R-:W-:-:S05]  /*75d0*/  IMAD.IADD R11, R11, 0x1, R20 ;  /* 0x000000010b0b7824 */ /* 0x000fca00078e0214 */
[----:B------:R-:W-:Y:S02]  /*75e0*/  SEL R20, R11, RZ, !P6 ;  /* 0x000000ff0b147207 */ /* 0x000fe40007000000 */
[----:B------:R-:W-:-:S04]  /*75f0*/  ISETP.NE.U32.AND P6, PT, R26, R21, PT ;  /* 0x000000151a00720c */ /* 0x000fc80003fc5070 */
[----:B------:R-:W-:-:S04]  /*7600*/  ISETP.NE.AND.EX P6, PT, R30, RZ, PT, P6 ;  /* 0x000000ff1e00720c */ /* 0x000fc80003fc5360 */
[----:B------:R-:W-:Y:S02]  /*7610*/  SEL R44, R20, RZ, P6 ;  /* 0x000000ff142c7207 */ /* 0x000fe40003000000 */
[----:B------:R-:W0:Y:S01]  /*7620*/  LDS.64 R20, [UR4+0x70] ;  /* 0x00007004ff147984 */ /* 0x000e220008000a00 */
[----:B------:R-:W1:Y:S02]  /*7630*/  S2R R24, SR_TID.X ;  /* 0x0000000000187919 */ /* 0x000e640000002100 */
[----:B------:R-:W-:Y:S01]  /*7640*/  IMAD.IADD R13, R13, 0x1, R44 ;  /* 0x000000010d0d7824 */ /* 0x000fe200078e022c */
[----:B------:R-:W-:-:S04]  /*7650*/  ISETP.NE.AND P6, PT, R12, R14, PT ;  /* 0x0000000e0c00720c */ /* 0x000fc80003fc5270 */
[----:B------:R-:W-:Y:S02]  /*7660*/  SEL R45, R13, RZ, !P6 ;  /* 0x000000ff0d2d7207 */ /* 0x000fe40007000000 */
[----:B0-----:R-:W-:-:S05]  /*7670*/  IADD3 R44, P6, PT, R20, R49, RZ ;  /* 0x00000031142c7210 */ /* 0x001fca0007fde0ff */
[----:B------:R-:W-:Y:S01]  /*7680*/  IMAD.X R29, R21, 0x1, R29, P6 ;  /* 0x00000001151d7824 */ /* 0x000fe200030e061d */
[----:B------:R-:W-:Y:S01]  /*7690*/  ISETP.NE.U32.AND P6, PT, R20, RZ, PT ;  /* 0x000000ff1400720c */ /* 0x000fe20003fc5070 */
[----:B-1----:R-:W-:-:S03]  /*76a0*/  IMAD R20, R24, 0x9, RZ ;  /* 0x0000000918147824 */ /* 0x002fc600078e02ff */
[----:B------:R-:W-:Y:S01]  /*76b0*/  ISETP.NE.AND.EX P6, PT, R21, RZ, PT, P6 ;  /* 0x000000ff1500720c */ /* 0x000fe20003fc5360 */
[----:B------:R-:W-:-:S03]  /*76c0*/  VIADD R21, R20, 0x6 ;  /* 0x0000000614157836 */ /* 0x000fc60000000000 */
[----:B------:R-:W-:Y:S02]  /*76d0*/  SEL R20, R48, RZ, !P6 ;  /* 0x000000ff30147207 */ /* 0x000fe40007000000 */
[----:B------:R-:W-:Y:S02]  /*76e0*/  ISETP.NE.U32.AND P6, PT, R26, R21, PT ;  /* 0x000000151a00720c */ /* 0x000fe40003fc5070 */
[----:B------:R-:W-:Y:S02]  /*76f0*/  SEL R21, RZ, 0x1, !P0 ;  /* 0x00000001ff157807 */ /* 0x000fe40004000000 */
[----:B------:R-:W-:-:S03]  /*7700*/  ISETP.NE.AND.EX P6, PT, R30, RZ, PT, P6 ;  /* 0x000000ff1e00720c */ /* 0x000fc60003fc5360 */
[----:B------:R-:W-:Y:S01]  /*7710*/  IMAD.IADD R0, R21, 0x1, R0 ;  /* 0x0000000115007824 */ /* 0x000fe200078e0200 */
[----:B------:R-:W-:Y:S01]  /*7720*/  SEL R50, R45, RZ, P6 ;  /* 0x000000ff2d327207 */ /* 0x000fe20003000000 */
[----:B------:R-:W0:Y:S03]  /*7730*/  LDS R21, [UR4+0x78] ;  /* 0x00007804ff157984 */ /* 0x000e260008000800 */
[----:B------:R-:W-:-:S05]  /*7740*/  IADD3 R0, P6, PT, R25, R0, RZ ;  /* 0x0000000019007210 */ /* 0x000fca0007fde0ff */
[----:B------:R-:W-:Y:S01]  /*7750*/  IMAD.X R31, R28, 0x1, R31, P6 ;  /* 0x000000011c1f7824 */ /* 0x000fe200030e061f */
        /* <DEDUP_REMOVED lines=12> */
[----:B------:R-:W-:-:S04]  /*7820*/  ISETP.GE.U32.AND P6, PT, R44, 0x101, PT ;  /* 0x000001012c00780c */ /* 0x000fc80003fc6070 */
[----:B------:R-:W-:Y:S01]  /*7830*/  ISETP.GE.AND.EX P6, PT, R29, RZ, PT, P6 ;  /* 0x000000ff1d00720c */ /* 0x000fe20003fc6360 */
[----:B------:R-:W-:Y:S01]  /*7840*/  IMAD.IADD R15, R15, 0x1, R50 ;  /* 0x000000010f0f7824 */ /* 0x000fe200078e0232 */
[----:B------:R-:W-:Y:S04]  /*7850*/  BSSY.RECONVERGENT B0, `(.L_x_489) ;  /* 0x00000f0000007945 */ /* 0x000fe80003800200 */
[----:B------:R-:W-:Y:S01]  /*7860*/  SEL R32, R15, RZ, !P4 ;  /* 0x000000ff0f207207 */ /* 0x000fe20006000000 */
[----:B0-----:R-:W-:-:S04]  /*7870*/  IMAD.IADD R36, R21, 0x1, R20 ;  /* 0x0000000115247824 */ /* 0x001fc800078e0214 */
[----:B------:R-:W-:Y:S02]  /*7880*/  IMAD.IADD R17, R17, 0x1, R32 ;  /* 0x0000000111117824 */ /* 0x000fe400078e0220 */
[----:B------:R-:W-:Y:S05]  /*7890*/  @!P6 BRA `(.L_x_490) ;  /* 0x0000000400d0e947 */ /* 0x000fea0003800000 */
[----:B------:R-:W-:Y:S01]  /*78a0*/  BAR.SYNC.DEFER_BLOCKING 0x0 ;  /* 0x0000000000007b1d */ /* 0x000fe20000010000 */
[----:B------:R-:W-:Y:S01]  /*78b0*/  IMAD.MOV.U32 R33, RZ, RZ, 0x9 ;  /* 0x00000009ff217424 */ /* 0x000fe200078e00ff */
[----:B------:R-:W-:Y:S02]  /*78c0*/  @P5 LEA R25, R25, UR4, 0x3 ;  /* 0x0000000419195c11 */ /* 0x000fe4000f8e18ff */
[----:B------:R-:W-:Y:S01]  /*78d0*/  @P0 LEA R23, R23, UR4, 0x3 ;  /* 0x0000000417170c11 */ /* 0x000fe2000f8e18ff */
[-C--:B------:R-:W-:Y:S01]  /*78e0*/  IMAD R21, R24, R33.reuse, 0x5 ;  /* 0x0000000518157424 */ /* 0x080fe200078e0221 */
[----:B------:R-:W-:Y:S01]  /*78f0*/  @P1 LEA R0, R0, UR4, 0x3 ;  /* 0x0000000400001c11 */ /* 0x000fe2000f8e18ff */
[----:B------:R-:W-:Y:S01]  /*7900*/  IMAD R31, R24, R33, 0x6 ;  /* 0x00000006181f7424 */ /* 0x000fe200078e0221 */
[----:B------:R-:W-:Y:S01]  /*7910*/  @P2 LEA R45, R45, UR4, 0x3 ;  /* 0x000000042d2d2c11 */ /* 0x000fe2000f8e18ff */
[----:B------:R-:W0:Y:S01]  /*7920*/  LDCU.128 UR16, c[0x0][0x390] ;  /* 0x00007200ff1077ac */ /* 0x000e220008000c00 */
[----:B------:R-:W-:Y:S01]  /*7930*/  ISETP.NE.U32.AND P6, PT, R26, R21, PT ;  /* 0x000000151a00720c */ /* 0x000fe20003fc5070 */
[----:B------:R-:W-:Y:S01]  /*7940*/  IMAD R21, R24, R33, 0x8 ;  /* 0x0000000818157424 */ /* 0x000fe200078e0221 */
[----:B------:R-:W-:Y:S01]  /*7950*/  @P3 LEA R34, R34, UR4, 0x3 ;  /* 0x0000000422223c11 */ /* 0x000fe2000f8e18ff */
[----:B------:R-:W-:Y:S01]  /*7960*/  BSSY.RECONVERGENT B1, `(.L_x_491) ;  /* 0x0000066000017945 */ /* 0x000fe20003800200 */
[----:B------:R-:W-:Y:S01]  /*7970*/  @P4 LEA R40, R40, UR4, 0x3 ;  /* 0x0000000428284c11 */ /* 0x000fe2000f8e18ff */
[----:B------:R1:W-:Y:S01]  /*7980*/  @P5 STS.64 [R25], R18 ;  /* 0x0000001219005388 */ /* 0x0003e20000000a00 */
[----:B------:R-:W-:-:S03]  /*7990*/  ISETP.NE.AND P5, PT, R10, R12, PT ;  /* 0x0000000c0a00720c */ /* 0x000fc60003fa5270 */
[----:B------:R1:W-:Y:S01]  /*79a0*/  @P0 STS.64 [R23], R2 ;  /* 0x0000000217000388 */ /* 0x0003e20000000a00 */
[----:B------:R-:W-:Y:S02]  /*79b0*/  ISETP.NE.U32.AND P0, PT, R26, R31, PT ;  /* 0x0000001f1a00720c */ /* 0x000fe40003f05070 */
[----:B------:R-:W-:Y:S01]  /*79c0*/  ISETP.NE.AND.EX P5, PT, R30, RZ, !P5, P6 ;  /* 0x000000ff1e00720c */ /* 0x000fe20006fa5360 */
[----:B------:R1:W-:Y:S01]  /*79d0*/  @P1 STS.64 [R0], R4 ;  /* 0x0000000400001388 */ /* 0x0003e20000000a00 */
[----:B------:R-:W-:Y:S02]  /*79e0*/  ISETP.NE.AND P1, PT, R12, R14, PT ;  /* 0x0000000e0c00720c */ /* 0x000fe40003f25270 */
[----:B------:R-:W-:Y:S01]  /*79f0*/  ISETP.NE.U32.AND P6, PT, R26, R21, PT ;  /* 0x000000151a00720c */ /* 0x000fe20003fc5070 */
[----:B------:R1:W-:Y:S01]  /*7a00*/  @P2 STS.64 [R45], R6 ;  /* 0x000000062d002388 */ /* 0x0003e20000000a00 */
[----:B------:R-:W-:Y:S02]  /*7a10*/  ISETP.NE.AND.EX P0, PT, R30, RZ, !P1, P0 ;  /* 0x000000ff1e00720c */ /* 0x000fe40004f05300 */
[----:B------:R-:W-:Y:S01]  /*7a20*/  ISETP.NE.AND P1, PT, R16, R27, PT ;  /* 0x0000001b1000720c */ /* 0x000fe20003f25270 */
[----:B------:R1:W-:Y:S03]  /*7a30*/  @P3 STS.64 [R34], R8 ;  /* 0x0000000822003388 */ /* 0x0003e60000000a00 */
[----:B------:R-:W-:-:S02]  /*7a40*/  ISETP.NE.AND.EX P6, PT, R30, RZ, !P1, P6 ;  /* 0x000000ff1e00720c */ /* 0x000fc40004fc5360 */
[----:B------:R-:W-:-:S05]  /*7a50*/  @!P5 LEA R47, R47, UR4, 0x3 ;  /* 0x000000042f2fdc11 */ /* 0x000fca000f8e18ff */
[----:B------:R-:W-:Y:S01]  /*7a60*/  @!P0 LEA R38, R38, UR4, 0x3 ;  /* 0x0000000426268c11 */ /* 0x000fe2000f8e18ff */
[----:B------:R1:W-:Y:S04]  /*7a70*/  @!P5 STS.64 [R47], R10 ;  /* 0x0000000a2f00d388 */ /* 0x0003e80000000a00 */
[----:B------:R1:W-:Y:S01]  /*7a80*/  @!P0 STS.64 [R38], R12 ;  /* 0x0000000c26008388 */ /* 0x0003e20000000a00 */
[----:B------:R-:W-:Y:S02]  /*7a90*/  ISETP.GT.U32.AND P0, PT, R44, R24, PT ;  /* 0x000000182c00720c */ /* 0x000fe40003f04070 */
[----:B------:R-:W-:Y:S01]  /*7aa0*/  @!P6 LEA R42, R42, UR4, 0x3 ;  /* 0x000000042a2aec11 */ /* 0x000fe2000f8e18ff */
[----:B------:R1:W-:Y:S01]  /*7ab0*/  @P4 STS.64 [R40], R14 ;  /* 0x0000000e28004388 */ /* 0x0003e20000000a00 */
[----:B------:R-:W-:-:S03]  /*7ac0*/  ISETP.GT.U32.AND.EX P0, PT, R29, RZ, PT, P0 ;  /* 0x000000ff1d00720c */ /* 0x000fc60003f04100 */
[----:B------:R1:W-:Y:S01]  /*7ad0*/  @!P6 STS.64 [R42], R16 ;  /* 0x000000102a00e388 */ /* 0x0003e20000000a00 */
[----:B------:R-:W-:Y:S09]  /*7ae0*/  BAR.SYNC.DEFER_BLOCKING 0x0 ;  /* 0x0000000000007b1d */ /* 0x000ff20000010000 */
[----:B0-----:R-:W-:Y:S05]  /*7af0*/  @!P0 BRA `(.L_x_492) ;  /* 0x0000000400308947 */ /* 0x001fea0003800000 */
[----:B-1----:R-:W-:Y:S01]  /*7b00*/  IMAD.MOV.U32 R19, RZ, RZ, R24 ;  /* 0x000000ffff137224 */ /* 0x002fe200078e0018 */
[----:B------:R-:W-:Y:S01]  /*7b10*/  BSSY.RECONVERGENT B2, `(.L_x_493) ;  /* 0x000002b000027945 */ /* 0x000fe20003800200 */
[----:B------:R-:W-:-:S03]  /*7b20*/  IMAD.MOV.U32 R18, RZ, RZ, RZ ;  /* 0x000000ffff127224 */ /* 0x000fc600078e00ff */
        /* <DEDUP_REMOVED lines=9> */
[----:B------:R-:W-:Y:S05]  /*7bc0*/  @!P1 BRA `(.L_x_494) ;  /* 0x00000000007c9947 */ /* 0x000fea0003800000 */
        /* <DEDUP_REMOVED lines=14> */
.L_x_495:
        /* <DEDUP_REMOVED lines=17> */
.L_x_494:
[----:B------:R-:W-:Y:S05]  /*7dc0*/  BSYNC.RECONVERGENT B2 ;  /* 0x0000000000027941 */ /* 0x000fea0003800200 */
.L_x_493:
[----:B------:R-:W-:Y:S05]  /*7dd0*/  @!P0 BRA `(.L_x_492) ;  /* 0x0000000000788947 */ /* 0x000fea0003800000 */
.L_x_496:
        /* <DEDUP_REMOVED lines=30> */
.L_x_492:
[----:B------:R-:W-:Y:S05]  /*7fc0*/  BSYNC.RECONVERGENT B1 ;  /* 0x0000000000017941 */ /* 0x000fea0003800200 */
.L_x_491:
[----:B------:R-:W-:Y:S05]  /*7fd0*/  BRA `(.L_x_497) ;  /* 0x0000000400dc7947 */ /* 0x000fea0003800000 */
.L_x_490:
[----:B------:R-:W-:Y:S01]  /*7fe0*/  IMAD.MOV.U32 R37, RZ, RZ, 0x9 ;  /* 0x00000009ff257424 */ /* 0x000fe200078e00ff */
[----:B------:R-:W-:Y:S03]  /*7ff0*/  BSSY.RECONVERGENT B1, `(.L_x_498) ;  /* 0x000000d000017945 */ /* 0x000fe60003800200 */
[CC--:B------:R-:W-:Y:S02]  /*8000*/  IMAD R49, R24.reuse, R37.reuse, 0x5 ;  /* 0x0000000518317424 */ /* 0x0c0fe400078e0225 */
[----:B------:R-:W-:Y:S01]  /*8010*/  IMAD R51, R24, R37, 0x6 ;  /* 0x0000000618337424 */ /* 0x000fe200078e0225 */
        /* <DEDUP_REMOVED lines=10> */
.L_x_499:
[----:B------:R-:W-:Y:S05]  /*80c0*/  BSYNC.RECONVERGENT B1 ;  /* 0x0000000000017941 */ /* 0x000fea0003800200 */
.L_x_498:
[----:B------:R-:W-:Y:S01]  /*80d0*/  BSSY.RECONVERGENT B1, `(.L_x_500) ;  /* 0x000000e000017945 */ /* 0x000fe20003800200 */
[----:B------:R-:W-:Y:S01]  /*80e0*/  ISETP.NE.U32.AND P6, PT, R26, R49, PT ;  /* 0x000000311a00720c */ /* 0x000fe20003fc5070 */
[----:B------:R-:W-:Y:S01]  /*80f0*/  IMAD R37, R24, R37, 0x8 ;  /* 0x0000000818257424 */ /* 0x000fe200078e0225 */
[----:B------:R-:W-:Y:S01]  /*8100*/  ISETP.NE.U32.AND P5, PT, R26, R51, PT ;  /* 0x000000331a00720c */ /* 0x000fe20003fa5070 */
[----:B------:R-:W-:-:S12]  /*8110*/  @!P0 BRA `(.L_x_501) ;  /* 0x0000000000248947 */ /* 0x000fd80003800000 */
[----:B------:R-:W1:Y:S01]  /*8120*/  LDCU.128 UR12, c[0x0][0x390] ;  /* 0x00007200ff0c77ac */ /* 0x000e620008000c00 */
[C---:B0-----:R-:W-:Y:S01]  /*8130*/  IMAD.SHL.U32 R20, R23.reuse, 0x4, RZ ;  /* 0x0000000417147824 */ /* 0x041fe200078e00ff */
[----:B------:R-:W-:-:S04]  /*8140*/  SHF.L.U64.HI R22, R23, 0x2, R22 ;  /* 0x0000000217167819 */ /* 0x000fc80000010216 */
[----:B-1----:R-:W-:-:S04]  /*8150*/  IADD3 R18, P0, PT, R20, UR12, RZ ;  /* 0x0000000c14127c10 */ /* 0x002fc8000ff1e0ff */
[----:B------:R-:W-:Y:S02]  /*8160*/  IADD3.X R19, PT, PT, R22, UR13, RZ, P0, !PT ;  /* 0x0000000d16137c10 */ /* 0x000fe400087fe4ff */
[----:B------:R-:W-:-:S03]  /*8170*/  IADD3 R20, P0, PT, R20, UR14, RZ ;  /* 0x0000000e14147c10 */ /* 0x000fc6000ff1e0ff */
[----:B------:R1:W-:Y:S01]  /*8180*/  STG.E desc[UR8][R18.64], R2 ;  /* 0x0000000212007986 */ /* 0x0003e2000c101908 */
[----:B------:R-:W-:-:S05]  /*8190*/  IADD3.X R21, PT, PT, R22, UR15, RZ, P0, !PT ;  /* 0x0000000f16157c10 */ /* 0x000fca00087fe4ff */
[----:B------:R1:W-:Y:S04]  /*81a0*/  STG.E desc[UR8][R20.64], R3 ;  /* 0x0000000314007986 */ /* 0x0003e8000c101908 */
.L_x_501:
[----:B------:R-:W-:Y:S05]  /*81b0*/  BSYNC.RECONVERGENT B1 ;  /* 0x0000000000017941 */ /* 0x000fea0003800200 */
.L_x_500:
[----:B------:R-:W-:Y:S01]  /*81c0*/  BSSY.RECONVERGENT B1, `(.L_x_502) ;  /* 0x000000c000017945 */ /* 0x000fe20003800200 */
[----:B------:R-:W-:-:S03]  /*81d0*/  ISETP.NE.U32.AND P0, PT, R26, R37, PT ;  /* 0x000000251a00720c */ /* 0x000fc60003f05070 */
[----:B------:R-:W-:Y:S10]  /*81e0*/  @!P1 BRA `(.L_x_503) ;  /* 0x0000000000249947 */ /* 0x000ff40003800000 */
        /* <DEDUP_REMOVED lines=9> */
.L_x_503:
[----:B------:R-:W-:Y:S05]  /*8280*/  BSYNC.RECONVERGENT B1 ;  /* 0x0000000000017941 */ /* 0x000fea0003800200 */
.L_x_502:
[----:B------:R-:W-:Y:S04]  /*8290*/  BSSY.RECONVERGENT B1, `(.L_x_504) ;  /* 0x000000b000017945 */ /* 0x000fe80003800200 */
[----:B------:R-:W-:Y:S05]  /*82a0*/  @!P2 BRA `(.L_x_505) ;  /* 0x000000000024a947 */ /* 0x000fea0003800000 */
[----:B------:R-:W1:Y:S01]  /*82b0*/  LDCU.128 UR12, c[0x0][0x390] ;  /* 0x00007200ff0c77ac */ /* 0x000e620008000c00 */
[C---:B--2---:R-:W-:Y:S01]  /*82c0*/  IMAD.SHL.U32 R4, R45.reuse, 0x4, RZ ;  /* 0x000000042d047824 */ /* 0x044fe200078e00ff */
[----:B------:R-:W-:-:S04]  /*82d0*/  SHF.L.U64.HI R46, R45, 0x2, R46 ;  /* 0x000000022d2e7819 */ /* 0x000fc8000001022e */
[C---:B-1----:R-:W-:Y:S02]  /*82e0*/  IADD3 R2, P1, PT, R4.reuse, UR12, RZ ;  /* 0x0000000c04027c10 */ /* 0x042fe4000ff3e0ff */
[----:B------:R-:W-:Y:S02]  /*82f0*/  IADD3 R4, P2, PT, R4, UR14, RZ ;  /* 0x0000000e04047c10 */ /* 0x000fe4000ff5e0ff */
[C---:B------:R-:W-:Y:S02]  /*8300*/  IADD3.X R3, PT, PT, R46.reuse, UR13, RZ, P1, !PT ;  /* 0x0000000d2e037c10 */ /* 0x040fe40008ffe4ff */
[----:B------:R-:W-:-:S03]  /*8310*/  IADD3.X R5, PT, PT, R46, UR15, RZ, P2, !PT ;  /* 0x0000000f2e057c10 */ /* 0x000fc600097fe4ff */
[----:B------:R3:W-:Y:S04]  /*8320*/  STG.E desc[UR8][R2.64], R6 ;  /* 0x0000000602007986 */ /* 0x0007e8000c101908 */
[----:B------:R3:W-:Y:S02]  /*8330*/  STG.E desc[UR8][R4.64], R7 ;  /* 0x0000000704007986 */ /* 0x0007e4000c101908 */
.L_x_505:
[----:B------:R-:W-:Y:S05]  /*8340*/  BSYNC.RECONVERGENT B1 ;  /* 0x0000000000017941 */ /* 0x000fea0003800200 */
.L_x_504:
[----:B------:R-:W-:Y:S04]  /*8350*/  BSSY.RECONVERGENT B1, `(.L_x_506) ;  /* 0x000000b000017945 */ /* 0x000fe80003800200 */
[----:B------:R-:W-:Y:S05]  /*8360*/  @!P3 BRA `(.L_x_507) ;  /* 0x000000000024b947 */ /* 0x000fea0003800000 */
[----:B------:R-:W1:Y:S01]  /*8370*/  LDCU.128 UR12, c[0x0][0x390] ;  /* 0x00007200ff0c77ac */ /* 0x000e620008000c00 */
[C---:B--23--:R-:W-:Y:S01]  /*8380*/  IMAD.SHL.U32 R4, R34.reuse, 0x4, RZ ;  /* 0x0000000422047824 */ /* 0x04cfe200078e00ff */
[----:B------:R-:W-:-:S04]  /*8390*/  SHF.L.U64.HI R35, R34, 0x2, R35 ;  /* 0x0000000222237819 */ /* 0x000fc80000010223 */
[C---:B-1----:R-:W-:Y:S02]  /*83a0*/  IADD3 R2, P1, PT, R4.reuse, UR12, RZ ;  /* 0x0000000c04027c10 */ /* 0x042fe4000ff3e0ff */
[----:B------:R-:W-:Y:S02]  /*83b0*/  IADD3 R4, P2, PT, R4, UR14, RZ ;  /* 0x0000000e04047c10 */ /* 0x000fe4000ff5e0ff */
[C---:B------:R-:W-:Y:S02]  /*83c0*/  IADD3.X R3, PT, PT, R35.reuse, UR13, RZ, P1, !PT ;  /* 0x0000000d23037c10 */ /* 0x040fe40008ffe4ff */
[----:B------:R-:W-:-:S03]  /*83d0*/  IADD3.X R5, PT, PT, R35, UR15, RZ, P2, !PT ;  /* 0x0000000f23057c10 */ /* 0x000fc600097fe4ff */
[----:B------:R4:W-:Y:S04]  /*83e0*/  STG.E desc[UR8][R2.64], R8 ;  /* 0x0000000802007986 */ /* 0x0009e8000c101908 */
[----:B------:R4:W-:Y:S02]  /*83f0*/  STG.E desc[UR8][R4.64], R9 ;  /* 0x0000000904007986 */ /* 0x0009e4000c101908 */
.L_x_507:
[----:B------:R-:W-:Y:S05]  /*8400*/  BSYNC.RECONVERGENT B1 ;  /* 0x0000000000017941 */ /* 0x000fea0003800200 */
.L_x_506:
[----:B------:R-:W-:Y:S01]  /*8410*/  ISETP.NE.AND P3, PT, R10, R12, PT ;  /* 0x0000000c0a00720c */ /* 0x000fe20003f65270 */
[----:B------:R-:W-:Y:S01]  /*8420*/  BSSY.RECONVERGENT B1, `(.L_x_508) ;  /* 0x0000010000017945 */ /* 0x000fe20003800200 */
[----:B------:R-:W-:Y:S02]  /*8430*/  ISETP.NE.AND.EX P6, PT, R30, RZ, PT, P6 ;  /* 0x000000ff1e00720c */ /* 0x000fe40003fc5360 */
[----:B------:R-:W-:Y:S02]  /*8440*/  ISETP.NE.AND P1, PT, R12, R14, PT ;  /* 0x0000000e0c00720c */ /* 0x000fe40003f25270 */
[----:B------:R-:W-:Y:S02]  /*8450*/  ISETP.NE.AND P2, PT, R16, R27, PT ;  /* 0x0000001b1000720c */ /* 0x000fe40003f45270 */
[C---:B------:R-:W-:Y:S02]  /*8460*/  ISETP.NE.AND.EX P5, PT, R30.reuse, RZ, PT, P5 ;  /* 0x000000ff1e00720c */ /* 0x040fe40003fa5350 */
[----:B------:R-:W-:-:S05]  /*8470*/  ISETP.NE.AND.EX P0, PT, R30, RZ, PT, P0 ;  /* 0x000000ff1e00720c */ /* 0x000fca0003f05300 */
[----:B------:R-:W-:Y:S08]  /*8480*/  @!P3 BRA P6, `(.L_x_509) ;  /* 0x000000000024b947 */ /* 0x000ff00003000000 */
[----:B------:R-:W1:Y:S01]  /*8490*/  LDCU.128 UR12, c[0x0][0x390] ;  /* 0x00007200ff0c77ac */ /* 0x000e620008000c00 */
[C---:B--234-:R-:W-:Y:S01]  /*84a0*/  IMAD.SHL.U32 R4, R47.reuse, 0x4, RZ ;  /* 0x000000042f047824 */ /* 0x05cfe200078e00ff */
[----:B------:R-:W-:-:S04]  /*84b0*/  SHF.L.U64.HI R48, R47, 0x2, R48 ;  /* 0x000000022f307819 */ /* 0x000fc80000010230 */
[C---:B-1----:R-:W-:Y:S02]  /*84c0*/  IADD3 R2, P3, PT, R4.reuse, UR12, RZ ;  /* 0x0000000c04027c10 */ /* 0x042fe4000ff7e0ff */
[----:B------:R-:W-:Y:S02]  /*84d0*/  IADD3 R4, P6, PT, R4, UR14, RZ ;  /* 0x0000000e04047c10 */ /* 0x000fe4000ffde0ff */
[C---:B------:R-:W-:Y:S02]  /*84e0*/  IADD3.X R3, PT, PT, R48.reuse, UR13, RZ, P3, !PT ;  /* 0x0000000d30037c10 */ /* 0x040fe40009ffe4ff */
[----:B------:R-:W-:-:S03]  /*84f0*/  IADD3.X R5, PT, PT, R48, UR15, RZ, P6, !PT ;  /* 0x0000000f30057c10 */ /* 0x000fc6000b7fe4ff */
[----:B------:R1:W-:Y:S04]  /*8500*/  STG.E desc[UR8][R2.64], R10 ;  /* 0x0000000a02007986 */ /* 0x0003e8000c101908 */
[----:B------:R1:W-:Y:S02]  /*8510*/  STG.E desc[UR8][R4.64], R11 ;  /* 0x0000000b04007986 */ /* 0x0003e4000c101908 */
.L_x_509:
[----:B------:R-:W-:Y:S05]  /*8520*/  BSYNC.RECONVERGENT B1 ;  /* 0x0000000000017941 */ /* 0x000fea0003800200 */
.L_x_508:
[----:B------:R-:W-:Y:S04]  /*8530*/  BSSY.RECONVERGENT B1, `(.L_x_510) ;  /* 0x000000b000017945 */ /* 0x000fe80003800200 */
[----:B------:R-:W-:Y:S05]  /*8540*/  @!P1 BRA P5, `(.L_x_511) ;  /* 0x0000000000249947 */ /* 0x000fea0002800000 */
[----:B------:R-:W5:Y:S01]  /*8550*/  LDCU.128 UR12, c[0x0][0x390] ;  /* 0x00007200ff0c77ac */ /* 0x000f620008000c00 */
[C---:B-1234-:R-:W-:Y:S01]  /*8560*/  IMAD.SHL.U32 R4, R38.reuse, 0x4, RZ ;  /* 0x0000000426047824 */ /* 0x05efe200078e00ff */
[----:B------:R-:W-:-:S04]  /*8570*/  SHF.L.U64.HI R39, R38, 0x2, R39 ;  /* 0x0000000226277819 */ /* 0x000fc80000010227 */
[C---:B-----5:R-:W-:Y:S02]  /*8580*/  IADD3 R2, P1, PT, R4.reuse, UR12, RZ ;  /* 0x0000000c04027c10 */ /* 0x060fe4000ff3e0ff */
[----:B------:R-:W-:Y:S02]  /*8590*/  IADD3 R4, P3, PT, R4, UR14, RZ ;  /* 0x0000000e04047c10 */ /* 0x000fe4000ff7e0ff */
[C---:B------:R-:W-:Y:S02]  /*85a0*/  IADD3.X R3, PT, PT, R39.reuse, UR13, RZ, P1, !PT ;  /* 0x0000000d27037c10 */ /* 0x040fe40008ffe4ff */
[----:B------:R-:W-:-:S03]  /*85b0*/  IADD3.X R5, PT, PT, R39, UR15, RZ, P3, !PT ;  /* 0x0000000f27057c10 */ /* 0x000fc60009ffe4ff */
[----:B------:R1:W-:Y:S04]  /*85c0*/  STG.E desc[UR8][R2.64], R12 ;  /* 0x0000000c02007986 */ /* 0x0003e8000c101908 */
[----:B------:R1:W-:Y:S02]  /*85d0*/  STG.E desc[UR8][R4.64], R13 ;  /* 0x0000000d04007986 */ /* 0x0003e4000c101908 */
.L_x_511:
[----:B------:R-:W-:Y:S05]  /*85e0*/  BSYNC.RECONVERGENT B1 ;  /* 0x0000000000017941 */ /* 0x000fea0003800200 */
.L_x_510:
[----:B------:R-:W-:Y:S04]  /*85f0*/  BSSY.RECONVERGENT B1, `(.L_x_512) ;  /* 0x000000b000017945 */ /* 0x000fe80003800200 */
[----:B------:R-:W-:Y:S05]  /*8600*/  @!P4 BRA `(.L_x_513) ;  /* 0x000000000024c947 */ /* 0x000fea0003800000 */
        /* <DEDUP_REMOVED lines=9> */
.L_x_513:
[----:B------:R-:W-:Y:S05]  /*86a0*/  BSYNC.RECONVERGENT B1 ;  /* 0x0000000000017941 */ /* 0x000fea0003800200 */
.L_x_512:
        /* <DEDUP_REMOVED lines=10> */
.L_x_497:
[----:B------:R-:W-:Y:S05]  /*8750*/  BSYNC.RECONVERGENT B0 ;  /* 0x0000000000007941 */ /* 0x000fea0003800200 */
.L_x_489:
[----:B------:R-:W-:-:S13]  /*8760*/  ISETP.NE.AND P0, PT, R24, 0xff, PT ;  /* 0x000000ff1800780c */ /* 0x000fda0003f05270 */
[----:B------:R-:W-:Y:S05]  /*8770*/  @P0 EXIT ;  /* 0x000000000000094d */ /* 0x000fea0003800000 */
[----:B01234-:R-:W0:Y:S01]  /*8780*/  LDC.64 R2, c[0x0][0x3a0] ;  /* 0x0000e800ff027b82 */ /* 0x01fe220000000a00 */
[----:B------:R-:W-:-:S04]  /*8790*/  ISETP.NE.U32.AND P0, PT, R26, 0x900, PT ;  /* 0x000009001a00780c */ /* 0x000fc80003f05070 */
[----:B------:R-:W-:-:S13]  /*87a0*/  ISETP.NE.AND.EX P0, PT, R30, RZ, PT, P0 ;  /* 0x000000ff1e00720c */ /* 0x000fda0003f05300 */
[----:B------:R-:W-:Y:S05]  /*87b0*/  @P0 BRA `(.L_x_514) ;  /* 0x00000000002c0947 */ /* 0x000fea0003800000 */
[----:B------:R-:W1:Y:S01]  /*87c0*/  LDCU.128 UR4, c[0x0][0x390] ;  /* 0x00007200ff0477ac */ /* 0x000e620008000c00 */
[C---:B------:R-:W-:Y:S01]  /*87d0*/  IMAD.SHL.U32 R6, R44.reuse, 0x4, RZ ;  /* 0x000000042c067824 */ /* 0x040fe200078e00ff */
[----:B------:R-:W-:-:S04]  /*87e0*/  SHF.L.U64.HI R0, R44, 0x2, R29 ;  /* 0x000000022c007819 */ /* 0x000fc8000001021d */
[C---:B-1----:R-:W-:Y:S02]  /*87f0*/  IADD3 R4, P0, PT, R6.reuse, UR4, RZ ;  /* 0x0000000406047c10 */ /* 0x042fe4000ff1e0ff */
[----:B------:R-:W-:Y:S02]  /*8800*/  IADD3 R6, P1, PT, R6, UR6, RZ ;  /* 0x0000000606067c10 */ /* 0x000fe4000ff3e0ff */
[C---:B------:R-:W-:Y:S02]  /*8810*/  IADD3.X R5, PT, PT, R0.reuse, UR5, RZ, P0, !PT ;  /* 0x0000000500057c10 */ /* 0x040fe400087fe4ff */
[----:B------:R-:W-:Y:S02]  /*8820*/  IADD3.X R7, PT, PT, R0, UR7, RZ, P1, !PT ;  /* 0x0000000700077c10 */ /* 0x000fe40008ffe4ff */
[----:B------:R-:W-:Y:S01]  /*8830*/  IADD3 R44, P0, PT, R44, 0x1, RZ ;  /* 0x000000012c2c7810 */ /* 0x000fe20007f1e0ff */
[----:B------:R1:W-:Y:S04]  /*8840*/  STG.E desc[UR8][R4.64], R27 ;  /* 0x0000001b04007986 */ /* 0x0003e8000c101908 */
[----:B------:R1:W-:Y:S01]  /*8850*/  STG.E desc[UR8][R6.64], R36 ;  /* 0x0000002406007986 */ /* 0x0003e2000c101908 */
[----:B------:R-:W-:-:S07]  /*8860*/  IMAD.X R29, RZ, RZ, R29, P0 ;  /* 0x000000ffff1d7224 */ /* 0x000fce00000e061d */
.L_x_514:
[----:B------:R-:W-:-:S05]  /*8870*/  IMAD.MOV.U32 R45, RZ, RZ, R29 ;  /* 0x000000ffff2d7224 */ /* 0x000fca00078e001d */
[----:B0-----:R-:W-:Y:S01]  /*8880*/  STG.E.64 desc[UR8][R2.64], R44 ;  /* 0x0000002c02007986 */ /* 0x001fe2000c101b08 */
[----:B------:R-:W-:Y:S05]  /*8890*/  EXIT ;  /* 0x000000000000794d */ /* 0x000fea0003800000 */
.L_x_488:
[----:B------:R-:W0:Y:S08]  /*88a0*/  LDC.64 R2, c[0x0][0x380] ;  /* 0x0000e000ff027b82 */ /* 0x000e300000000a00 */
[----:B------:R-:W1:Y:S01]  /*88b0*/  LDC.64 R6, c[0x0][0x388] ;  /* 0x0000e200ff067b82 */ /* 0x000e620000000a00 */
[----:B0-----:R-:W-:-:S05]  /*88c0*/  IMAD.WIDE.U32 R2, R39, 0x2400, R2 ;  /* 0x0000240027027825 */ /* 0x001fca00078e0002 */
[----:B------:R-:W2:Y:S01]  /*88d0*/  LDG.E.CONSTANT R10, desc[UR8][R2.64] ;  /* 0x00000008020a7981 */ /* 0x000ea2000c1e9900 */
[----:B-1----:R-:W-:-:S05]  /*88e0*/  IMAD.WIDE.U32 R6, R39, 0x2400, R6 ;  /* 0x0000240027067825 */ /* 0x002fca00078e0006 */
[----:B------:R0:W3:Y:S01]  /*88f0*/  LDG.E.CONSTANT R23, desc[UR8][R6.64] ;  /* 0x0000000806177981 */ /* 0x0000e2000c1e9900 */
[----:B------:R-:W1:Y:S02]  /*8900*/  S2R R32, SR_TID.X ;  /* 0x0000000000207919 */ /* 0x000e640000002100 */
[C---:B-1----:R-:W-:Y:S02]  /*8910*/  LOP3.LUT R0, R32.reuse, 0x1f, RZ, 0xc0, !PT ;  /* 0x0000001f20007812 */ /* 0x042fe400078ec0ff */
[----:B------:R-:W-:-:S05]  /*8920*/  LOP3.LUT R5, R32, 0x3e0, RZ, 0xc0, !PT ;  /* 0x000003e020057812 */ /* 0x000fca00078ec0ff */
[----:B------:R-:W-:-:S04]  /*8930*/  IMAD R9, R5, 0x9, R0 ;  /* 0x0000000905097824 */ /* 0x000fc800078e0200 */
[C---:B------:R-:W-:Y:S02]  /*8940*/  VIADD R5, R9.reuse, 0x20 ;  /* 0x0000002009057836 */ /* 0x040fe40000000000 */
[----:B------:R-:W-:-:S03]  /*8950*/  VIADD R11, R9, 0x40 ;  /* 0x00000040090b7836 */ /* 0x000fc60000000000 */
[-C--:B------:R-:W-:Y:S01]  /*8960*/  ISETP.GE.U32.AND P5, PT, R5, R26.reuse, PT ;  /* 0x0000001a0500720c */ /* 0x080fe20003fa6070 */
[C---:B------:R-:W-:Y:S02]  /*8970*/  IMAD.SHL.U32 R5, R9.reuse, 0x4, RZ ;  /* 0x0000000409057824 */ /* 0x040fe400078e00ff */
[----:B------:R-:W-:Y:S01]  /*8980*/  VIADD R13, R9, 0x60 ;  /* 0x00000060090d7836 */ /* 0x000fe20000000000 */
[-C--:B------:R-:W-:Y:S01]  /*8990*/  ISETP.GE.U32.AND P0, PT, R11, R26.reuse, PT ;  /* 0x0000001a0b00720c */ /* 0x080fe20003f06070 */
[C---:B------:R-:W-:Y:S01]  /*89a0*/  VIADD R11, R9.reuse, 0xa0 ;  /* 0x000000a0090b7836 */ /* 0x040fe20000000000 */
[-C--:B------:R-:W-:Y:S02]  /*89b0*/  ISETP.GE.U32.AND P6, PT, R9, R26.reuse, PT ;  /* 0x0000001a0900720c */ /* 0x080fe40003fc6070 */
[----:B------:R-:W-:Y:S02]  /*89c0*/  IADD3 R4, P2, PT, R2, R5, RZ ;  /* 0x0000000502047210 */ /* 0x000fe40007f5e0ff */
[----:B------:R-:W-:Y:S01]  /*89d0*/  ISETP.GE.U32.AND P4, PT, R13, R26, PT ;  /* 0x0000001a0d00720c */ /* 0x000fe20003f86070 */
[----:B------:R-:W-:Y:S01]  /*89e0*/  VIADD R13, R9, 0xc0 ;  /* 0x000000c0090d7836 */ /* 0x000fe20000000000 */
[----:B0-----:R-:W-:Y:S01]  /*89f0*/  IADD3 R6, P1, PT, R5, R6, RZ ;  /* 0x0000000605067210 */ /* 0x001fe20007f3e0ff */
[----:B------:R-:W-:Y:S01]  /*8a00*/  IMAD.X R5, RZ, RZ, R3, P2 ;  /* 0x000000ffff057224 */ /* 0x000fe200010e0603 */
[----:B------:R-:W-:Y:S01]  /*8a10*/  ISETP.GE.U32.AND P2, PT, R11, R26, PT ;  /* 0x0000001a0b00720c */ /* 0x000fe20003f46070 */
[----:B------:R-:W-:-:S02]  /*8a20*/  VIADD R15, R9, 0x80 ;  /* 0x00000080090f7836 */ /* 0x000fc40000000000 */
[----:B------:R-:W-:Y:S01]  /*8a30*/  IMAD.X R7, RZ, RZ, R7, P1 ;  /* 0x000000ffff077224 */ /* 0x000fe200008e0607 */
[-C--:B------:R-:W-:Y:S01]  /*8a40*/  ISETP.GE.U32.AND P1, PT, R13, R26.reuse, PT ;  /* 0x0000001a0d00720c */ /* 0x080fe20003f26070 */
[C---:B------:R-:W-:Y:S02]  /*8a50*/  VIADD R13, R9.reuse, 0xe0 ;  /* 0x000000e0090d7836 */ /* 0x040fe40000000000 */
[----:B------:R-:W-:Y:S01]  /*8a60*/  VIADD R9, R9, 0x100 ;  /* 0x0000010009097836 */ /* 0x000fe20000000000 */
[----:B------:R-:W-:Y:S01]  /*8a70*/  ISETP.GE.U32.AND P3, PT, R15, R26, PT ;  /* 0x0000001a0f00720c */ /* 0x000fe20003f66070 */
[----:B------:R-:W-:Y:S02]  /*8a80*/  IMAD.MOV.U32 R8, RZ, RZ, RZ ;  /* 0x000000ffff087224 */ /* 0x000fe400078e00ff */
[----:B--2---:R-:W-:Y:S02]  /*8a90*/  IMAD.MOV.U32 R0, RZ, RZ, R10 ;  /* 0x000000ffff007224 */ /* 0x004fe400078e000a */
[----:B------:R-:W2:Y:S02]  /*8aa0*/  @!P6 LDG.E.CONSTANT R10, desc[UR8][R4.64] ;  /* 0x00000008040ae981 */ /* 0x000ea4000c1e9900 */
[----:B------:R-:W-:-:S02]  /*8ab0*/  IMAD.MOV.U32 R11, RZ, RZ, R0 ;  /* 0x000000ffff0b7224 */ /* 0x000fc400078e0000 */
[----:B---3--:R-:W-:Y:S02]  /*8ac0*/  IMAD.MOV.U32 R24, RZ, RZ, R23 ;  /* 0x000000ffff187224 */ /* 0x008fe400078e0017 */
[----:B------:R-:W3:Y:S02]  /*8ad0*/  @!P6 LDG.E.CONSTANT R23, desc[UR8][R6.64] ;  /* 0x000000080617e981 */ /* 0x000ee4000c1e9900 */
[----:B------:R-:W-:Y:S01]  /*8ae0*/  IMAD.MOV.U32 R25, RZ, RZ, R24 ;  /* 0x000000ffff197224 */ /* 0x000fe200078e0018 */
[-C--:B------:R-:W-:Y:S01]  /*8af0*/  ISETP.GE.U32.AND P6, PT, R13, R26.reuse, PT ;  /* 0x0000001a0d00720c */ /* 0x080fe20003fc6070 */
[----:B------:R-:W4:Y:S04]  /*8b00*/  @!P5 LDG.E.CONSTANT R11, desc[UR8][R4.64+0x80] ;  /* 0x00008008040bd981 */ /* 0x000f28000c1e9900 */
[----:B------:R-:W5:Y:S01]  /*8b10*/  @!P5 LDG.E.CONSTANT R25, desc[UR8][R6.64+0x80] ;  /* 0x000080080619d981 */ /* 0x000f62000c1e9900 */
[----:B------:R-:W-:Y:S01]  /*8b20*/  ISETP.GE.U32.AND P5, PT, R9, R26, PT ;  /* 0x0000001a0900720c */ /* 0x000fe20003fa6070 */
        /* <DEDUP_REMOVED lines=26> */
[----:B------:R-:W-:-:S13]  /*8cd0*/  ISETP.NE.AND P0, PT, R32, RZ, PT ;  /* 0x000000ff2000720c */ /* 0x000fda0003f05270 */
[----:B------:R5:W5:Y:S01]  /*8ce0*/  @!P0 LDG.E.CONSTANT R8, desc[UR8][R2.64+-0x4] ;  /* 0xfffffc0802088981 */ /* 0x000b62000c1e9900 */
[----:B------:R-:W1:Y:S01]  /*8cf0*/  S2R R28, SR_LANEID ;  /* 0x00000000001c7919 */ /* 0x000e620000000000 */
[----:B------:R-:W1:Y:S01]  /*8d00*/  S2UR UR5, SR_CgaCtaId ;  /* 0x00000000000579c3 */ /* 0x000e620000008800 */
[----:B------:R-:W-:Y:S01]  /*8d10*/  SHF.R.U32.HI R9, RZ, 0x5, R32 ;  /* 0x00000005ff097819 */ /* 0x000fe20000011620 */
[----:B------:R-:W-:Y:S01]  /*8d20*/  UMOV UR4, 0x400 ;  /* 0x0000040000047882 */ /* 0x000fe20000000000 */
[----:B0-----:R-:W-:Y:S01]  /*8d30*/  P2R R4, PR, RZ, 0x1 ;  /* 0x00000001ff047803 */ /* 0x001fe20000000000 */
[----:B-1----:R-:W-:Y:S02]  /*8d40*/  ULEA UR4, UR5, UR4, 0x18 ;  /* 0x0000000405047291 */ /* 0x002fe4000f8ec0ff */
[----:B------:R-:W-:-:S05]  /*8d50*/  IMAD R4, R9, 0x120, R28 ;  /* 0x0000012009047824 */ /* 0x000fca00078e021c */
[----:B------:R-:W-:-:S05]  /*8d60*/  LEA R4, R4, UR4, 0x2 ;  /* 0x0000000404047c11 */ /* 0x000fca000f8e10ff */
[----:B------:R-:W-:Y:S01]  /*8d70*/  IMAD R5, R28, 0x20, R4 ;  /* 0x000000201c057824 */ /* 0x000fe200078e0204 */
[C---:B------:R-:W-:Y:S02]  /*8d80*/  LEA R6, R32.reuse, UR4, 0x2 ;  /* 0x0000000420067c11 */ /* 0x040fe4000f8e10ff */
[C---:B------:R-:W-:Y:S01]  /*8d90*/  ISETP.NE.AND P0, PT, R32.reuse, RZ, PT ;  /* 0x000000ff2000720c */ /* 0x040fe20003f05270 */
[----:B------:R-:W-:-:S05]  /*8da0*/  IMAD R7, R32, 0x9, RZ ;  /* 0x0000000920077824 */ /* 0x000fca00078e02ff */
[----:B------:R-:W-:Y:S01]  /*8db0*/  ISETP.EQ.U32.AND P4, PT, R26, R7, PT ;  /* 0x000000071a00720c */ /* 0x000fe20003f82070 */
        /* <DEDUP_REMOVED lines=21> */
[----:B------:R2:W-:Y:S04]  /*8f10*/  STS [R4+0x80], R25 ;  /* 0x0000801904007388 */ /* 0x0005e80000000800 */
[----:B------:R3:W-:Y:S04]  /*8f20*/  STS [R4+0x100], R27 ;  /* 0x0001001b04007388 */ /* 0x0007e80000000800 */
[----:B------:R4:W-:Y:S04]  /*8f30*/  STS [R4+0x180], R31 ;  /* 0x0001801f04007388 */ /* 0x0009e80000000800 */
[----:B------:R-:W-:Y:S04]  /*8f40*/  STS [R4+0x200], R33 ;  /* 0x0002002104007388 */ /* 0x000fe80000000800 */
[----:B------:R-:W-:Y:S04]  /*8f50*/  STS [R4+0x280], R34 ;  /* 0x0002802204007388 */ /* 0x000fe80000000800 */
[----:B------:R-:W-:Y:S04]  /*8f60*/  STS [R4+0x300], R35 ;  /* 0x0003002304007388 */ /* 0x000fe80000000800 */
[----:B------:R-:W-:Y:S04]  /*8f70*/  STS [R4+0x380], R36 ;  /* 0x0003802404007388 */ /* 0x000fe80000000800 */
[----:B------:R-:W-:Y:S01]  /*8f80*/  STS [R4+0x400], R24 ;  /* 0x0004001804007388 */ /* 0x000fe20000000800 */
[----:B------:R-:W-:-:S03]  /*8f90*/  NOP ;  /* 0x0000000000007918 */ /* 0x000fc60000000000 */
[----:B------:R-:W-:Y:S04]  /*8fa0*/  LDS R11, [R5] ;  /* 0x00000000050b7984 */ /* 0x000fe80000000800 */
[----:B------:R-:W-:Y:S04]  /*8fb0*/  LDS R13, [R5+0x4] ;  /* 0x00000400050d7984 */ /* 0x000fe80000000800 */
[----:B------:R-:W-:Y:S04]  /*8fc0*/  LDS R15, [R5+0x8] ;  /* 0x00000800050f7984 */ /* 0x000fe80000000800 */
[----:B------:R-:W-:Y:S04]  /*8fd0*/  LDS R17, [R5+0xc] ;  /* 0x00000c0005117984 */ /* 0x000fe80000000800 */
[----:B------:R-:W-:Y:S04]  /*8fe0*/  LDS R19, [R5+0x10] ;  /* 0x0000100005137984 */ /* 0x000fe80000000800 */
[----:B------:R-:W-:Y:S04]  /*8ff0*/  LDS R21, [R5+0x14] ;  /* 0x0000140005157984 */ /* 0x000fe80000000800 */
[----:B------:R-:W-:Y:S04]  /*9000*/  LDS R23, [R5+0x18] ;  /* 0x0000180005177984 */ /* 0x000fe80000000800 */
[----:B------:R-:W-:Y:S04]  /*9010*/  LDS R3, [R5+0x1c] ;  /* 0x00001c0005037984 */ /* 0x000fe80000000800 */
[----:B------:R5:W-:Y:S01]  /*9020*/  LDS R0, [R5+0x20] ;  /* 0x0000200005007984 */ /* 0x000be20000000800 */
[----:B------:R-:W-:Y:S06]  /*9030*/  BAR.SYNC.DEFER_BLOCKING 0x0 ;  /* 0x0000000000007b1d */ /* 0x000fec0000010000 */
[----:B0-----:R-:W-:Y:S02]  /*9040*/  STS [R6+0x4d8], R29 ;  /* 0x0004d81d06007388 */ /* 0x001fe40000000800 */
[----:B------:R-:W-:Y:S06]  /*9050*/  BAR.SYNC.DEFER_BLOCKING 0x0 ;  /* 0x0000000000007b1d */ /* 0x000fec0000010000 */
[----:B------:R-:W0:Y:S01]  /*9060*/  @P0 LDS R8, [R6+0x4d4] ;  /* 0x0004d40006080984 */ /* 0x000e220000000800 */
[----:B--2---:R-:W-:-:S02]  /*9070*/  VIADD R25, R7, 0x1 ;  /* 0x0000000107197836 */ /* 0x004fc40000000000 */
[C---:B---3--:R-:W-:Y:S01]  /*9080*/  VIADD R27, R7.reuse, 0x2 ;  /* 0x00000002071b7836 */ /* 0x048fe20000000000 */
[----:B-1----:R-:W-:Y:S01]  /*9090*/  ISETP.NE.AND P5, PT, R10, R12, PT ;  /* 0x0000000c0a00720c */ /* 0x002fe20003fa5270 */
[C---:B----4-:R-:W-:Y:S01]  /*90a0*/  VIADD R31, R7.reuse, 0x3 ;  /* 0x00000003071f7836 */ /* 0x050fe20000000000 */
[C---:B------:R-:W-:Y:S01]  /*90b0*/  ISETP.EQ.U32.AND P2, PT, R26.reuse, R25, PT ;  /* 0x000000191a00720c */ /* 0x040fe20003f42070 */
[----:B-----5:R-:W-:Y:S01]  /*90c0*/  VIADD R5, R7, 0x4 ;  /* 0x0000000407057836 */ /* 0x020fe20000000000 */
[----:B------:R-:W-:Y:S02]  /*90d0*/  ISETP.EQ.U32.AND P3, PT, R26, R27, PT ;  /* 0x0000001b1a00720c */ /* 0x000fe40003f62070 */
[----:B------:R-:W-:Y:S02]  /*90e0*/  ISETP.EQ.OR.EX P5, PT, R30, RZ, P5, P2 ;  /* 0x000000ff1e00720c */ /* 0x000fe40002fa2720 */
[C---:B------:R-:W-:Y:S02]  /*90f0*/  ISETP.EQ.U32.AND P1, PT, R26.reuse, R31, PT ;  /* 0x0000001f1a00720c */ /* 0x040fe40003f22070 */
[----:B------:R-:W-:-:S02]  /*9100*/  ISETP.EQ.U32.AND P2, PT, R26, R5, PT ;  /* 0x000000051a00720c */ /* 0x000fc40003f42070 */
[----:B------:R-:W-:Y:S02]  /*9110*/  SEL R4, RZ, 0x1, !P5 ;  /* 0x00000001ff047807 */ /* 0x000fe40006800000 */
[----:B0-----:R-:W-:-:S04]  /*9120*/  ISETP.NE.AND P0, PT, R8, R10, PT ;  /* 0x0000000a0800720c */ /* 0x001fc80003f05270 */
[----:B------:R-:W-:Y:S02]  /*9130*/  ISETP.EQ.OR.EX P4, PT, R30, RZ, P0, P4 ;  /* 0x000000ff1e00720c */ /* 0x000fe40000782740 */
[----:B------:R-:W-:Y:S02]  /*9140*/  ISETP.NE.AND P0, PT, R12, R14, PT ;  /* 0x0000000e0c00720c */ /* 0x000fe40003f05270 */
[----:B------:R-:W-:Y:S02]  /*9150*/  SEL R6, RZ, 0x1, !P4 ;  /* 0x00000001ff067807 */ /* 0x000fe40006000000 */
[----:B------:R-:W-:Y:S02]  /*9160*/  ISETP.EQ.OR.EX P3, PT, R30, RZ, P0, P3 ;  /* 0x000000ff1e00720c */ /* 0x000fe40000762730 */
[----:B------:R-:W-:Y:S02]  /*9170*/  ISETP.NE.AND P4, PT, R14, R16, PT ;  /* 0x000000100e00720c */ /* 0x000fe40003f85270 */
[----:B------:R-:W-:-:S02]  /*9180*/  ISETP.NE.AND P0, PT, R16, R18, PT ;  /* 0x000000121000720c */ /* 0x000fc40003f05270 */
[----:B------:R-:W-:Y:S02]  /*9190*/  SEL R27, RZ, 0x1, !P3 ;  /* 0x00000001ff1b7807 */ /* 0x000fe40005800000 */
[C---:B------:R-:W-:Y:S02]  /*91a0*/  ISETP.EQ.OR.EX P6, PT, R30.reuse, RZ, P4, P1 ;  /* 0x000000ff1e00720c */ /* 0x040fe400027c2710 */
[----:B------:R-:W-:Y:S02]  /*91b0*/  ISETP.EQ.OR.EX P2, PT, R30, RZ, P0, P2 ;  /* 0x000000ff1e00720c */ /* 0x000fe40000742720 */
[----:B------:R-:W-:Y:S02]  /*91c0*/  IADD3 R27, P0, P1, R27, R4, R6 ;  /* 0x000000041b1b7210 */ /* 0x000fe4000791e006 */
[----:B------:R-:W-:Y:S02]  /*91d0*/  SEL R5, RZ, 0x1, !P6 ;  /* 0x00000001ff057807 */ /* 0x000fe40007000000 */
[----:B------:R-:W-:-:S02]  /*91e0*/  SEL R4, RZ, 0x1, !P2 ;  /* 0x00000001ff047807 */ /* 0x000fc40005000000 */
[----:B------:R-:W-:Y:S02]  /*91f0*/  IADD3.X R24, PT, PT, RZ, RZ, RZ, P0, P1 ;  /* 0x000000ffff187210 */ /* 0x000fe400007e24ff */
[----:B------:R-:W-:Y:S01]  /*9200*/  IADD3 R27, P0, P1, R4, R27, R5 ;  /* 0x0000001b041b7210 */ /* 0x000fe2000791e005 */
[----:B------:R-:W-:-:S03]  /*9210*/  VIADD R5, R7, 0x5 ;  /* 0x0000000507057836 */ /* 0x000fc60000000000 */
[----:B------:R-:W-:Y:S02]  /*9220*/  IADD3.X R24, PT, PT, RZ, R24, RZ, P0, P1 ;  /* 0x00000018ff187210 */ /* 0x000fe400007e24ff */
[----:B------:R-:W-:Y:S01]  /*9230*/  ISETP.EQ.U32.AND P0, PT, R26, R5, PT ;  /* 0x000000051a00720c */ /* 0x000fe20003f02070 */
[----:B------:R-:W-:Y:S01]  /*9240*/  VIADD R5, R7, 0x6 ;  /* 0x0000000607057836 */ /* 0x000fe20000000000 */
[----:B------:R-:W-:Y:S02]  /*9250*/  ISETP.NE.AND P1, PT, R18, R20, PT ;  /* 0x000000141200720c */ /* 0x000fe40003f25270 */
[----:B------:R-:W-:Y:S02]  /*9260*/  ISETP.NE.AND P4, PT, R20, R22, PT ;  /* 0x000000161400720c */ /* 0x000fe40003f85270 */
[----:B------:R-:W-:Y:S02]  /*9270*/  ISETP.EQ.OR.EX P1, PT, R30, RZ, P1, P0 ;  /* 0x000000ff1e00720c */ /* 0x000fe40000f22700 */
[----:B------:R-:W-:-:S04]  /*9280*/  ISETP.EQ.U32.AND P0, PT, R26, R5, PT ;  /* 0x000000051a00720c */ /* 0x000fc80003f02070 */
[----:B------:R-:W-:Y:S02]  /*9290*/  ISETP.EQ.OR.EX P0, PT, R30, RZ, P4, P0 ;  /* 0x000000ff1e00720c */ /* 0x000fe40002702700 */
[----:B------:R-:W-:Y:S02]  /*92a0*/  SEL R5, RZ, 0x1, !P1 ;  /* 0x00000001ff057807 */ /* 0x000fe40004800000 */
[----:B------:R-:W-:Y:S02]  /*92b0*/  SEL R4, RZ, 0x1, !P0 ;  /* 0x00000001ff047807 */ /* 0x000fe40004000000 */
[----:B------:R-:W-:Y:S02]  /*92c0*/  P2R R31, PR, RZ, 0x20 ;  /* 0x00000020ff1f7803 */ /* 0x000fe40000000000 */
[----:B------:R-:W-:Y:S01]  /*92d0*/  IADD3 R27, P4, P5, R4, R27, R5 ;  /* 0x0000001b041b7210 */ /* 0x000fe20007d9e005 */
[C---:B------:R-:W-:Y:S02]  /*92e0*/  VIADD R5, R7.reuse, 0x7 ;  /* 0x0000000707057836 */ /* 0x040fe40000000000 */
[----:B------:R-:W-:Y:S01]  /*92f0*/  VIADD R7, R7, 0x8 ;  /* 0x0000000807077836 */ /* 0x000fe20000000000 */
[----:B------:R-:W-:-:S02]  /*9300*/  IADD3.X R24, PT, PT, RZ, R24, RZ, P4, P5 ;  /* 0x00000018ff187210 */ /* 0x000fc400027ea4ff */
[----:B------:R-:W-:Y:S02]  /*9310*/  ISETP.EQ.U32.AND P5, PT, R26, R5, PT ;  /* 0x000000051a00720c */ /* 0x000fe40003fa2070 */
[----:B------:R-:W-:Y:S02]  /*9320*/  ISETP.NE.AND P4, PT, R22, R2, PT ;  /* 0x000000021600720c */ /* 0x000fe40003f85270 */
[----:B------:R-:W-:Y:S02]  /*9330*/  P2R R34, PR, RZ, 0x40 ;  /* 0x00000040ff227803 */ /* 0x000fe40000000000 */
[----:B------:R-:W-:Y:S02]  /*9340*/  ISETP.EQ.OR.EX P5, PT, R30, RZ, P4, P5 ;  /* 0x000000ff1e00720c */ /* 0x000fe400027a2750 */
[----:B------:R-:W-:Y:S02]  /*9350*/  ISETP.EQ.U32.AND P4, PT, R26, R7, PT ;  /* 0x000000071a00720c */ /* 0x000fe40003f82070 */
[----:B------:R-:W-:-:S02]  /*9360*/  ISETP.NE.AND P6, PT, R2, R29, PT ;  /* 0x0000001d0200720c */ /* 0x000fc40003fc5270 */
[----:B------:R-:W-:Y:S02]  /*9370*/  P2R R33, PR, RZ, 0x8 ;  /* 0x00000008ff217803 */ /* 0x000fe40000000000 */
[----:B------:R-:W-:Y:S02]  /*9380*/  ISETP.EQ.OR.EX P4, PT, R30, RZ, P6, P4 ;  /* 0x000000ff1e00720c */ /* 0x000fe40003782740 */
[----:B------:R-:W-:Y:S02]  /*9390*/  ISETP.NE.AND P3, PT, R31, RZ, PT ;  /* 0x000000ff1f00720c */ /* 0x000fe40003f65270 */
[----:B------:R-:W-:Y:S02]  /*93a0*/  SEL R5, RZ, 0x1, !P5 ;  /* 0x00000001ff057807 */ /* 0x000fe40006800000 */
[----:B------:R-:W-:Y:S02]  /*93b0*/  SEL R4, RZ, 0x1, !P4 ;  /* 0x00000001ff047807 */ /* 0x000fe40006000000 */
[----:B------:R-:W-:-:S02]  /*93c0*/  P2R R25, PR, RZ, 0x8 ;  /* 0x00000008ff197803 */ /* 0x000fc40000000000 */
[----:B------:R-:W-:-:S04]  /*93d0*/  IADD3 R27, P3, P6, R4, R27, R5 ;  /* 0x0000001b041b7210 */ /* 0x000fc80007e7e005 */
[----:B------:R-:W-:Y:S02]  /*93e0*/  IADD3.X R24, PT, PT, RZ, R24, RZ, P3, P6 ;  /* 0x00000018ff187210 */ /* 0x000fe40001fec4ff */
[----:B------:R-:W-:-:S04]  /*93f0*/  ISETP.NE.AND P3, PT, R25, RZ, PT ;  /* 0x000000ff1900720c */ /* 0x000fc80003f65270 */
[----:B------:R-:W-:Y:S02]  /*9400*/  SEL R4, R11, RZ, !P3 ;  /* 0x000000ff0b047207 */ /* 0x000fe40005800000 */
[----:B------:R-:W-:-:S03]  /*9410*/  ISETP.NE.AND P3, PT, R33, RZ, PT ;  /* 0x000000ff2100720c */ /* 0x000fc60003f65270 */
[----:B------:R-:W-:-:S05]  /*9420*/  IMAD.IADD R4, R13, 0x1, R4 ;  /* 0x000000010d047824 */ /* 0x000fca00078e0204 */
[----:B------:R-:W-:Y:S02]  /*9430*/  SEL R4, R4, RZ, !P3 ;  /* 0x000000ff04047207 */ /* 0x000fe40005800000 */
[----:B------:R-:W-:-:S03]  /*9440*/  ISETP.NE.AND P6, PT, R34, RZ, PT ;  /* 0x000000ff2200720c */ /* 0x000fc60003fc5270 */
        /* <DEDUP_REMOVED lines=13> */
[----:B------:R-:W0:Y:S01]  /*9520*/  SHFL.UP PT, R6, R0, 0x1, RZ ;  /* 0x0420000000067989 */ /* 0x000e2200000e00ff */
[----:B------:R-:W-:-:S03]  /*9530*/  ISETP.NE.U32.AND P4, PT, R27, RZ, PT ;  /* 0x000000ff1b00720c */ /* 0x000fc60003f85070 */
[----:B------:R-:W1:Y:S01]  /*9540*/  SHFL.UP PT, R4, R27, 0x1, RZ ;  /* 0x042000001b047989 */ /* 0x000e6200000e00ff */
[----:B------:R-:W-:-:S03]  /*9550*/  ISETP.NE.AND.EX P4, PT, R24, RZ, PT, P4 ;  /* 0x000000ff1800720c */ /* 0x000fc60003f85340 */
[----:B------:R-:W2:Y:S01]  /*9560*/  SHFL.UP PT, R5, R24, 0x1, RZ ;  /* 0x0420000018057989 */ /* 0x000ea200000e00ff */
[----:B0-----:R-:W-:Y:S02]  /*9570*/  SEL R6, R6, RZ, !P4 ;  /* 0x000000ff06067207 */ /* 0x001fe40006000000 */
[----:B------:R-:W-:-:S04]  /*9580*/  ISETP.GE.AND P4, PT, R28, 0x1, PT ;  /* 0x000000011c00780c */ /* 0x000fc80003f86270 */
[----:B------:R-:W-:-:S05]  /*9590*/  SEL R7, R6, RZ, P4 ;  /* 0x000000ff06077207 */ /* 0x000fca0002000000 */
[----:B------:R-:W-:Y:S01]  /*95a0*/  IMAD.IADD R7, R0, 0x1, R7 ;  /* 0x0000000100077824 */ /* 0x000fe200078e0207 */
[----:B-1----:R-:W-:-:S04]  /*95b0*/  SEL R4, R4, RZ, P4 ;  /* 0x000000ff04047207 */ /* 0x002fc80002000000 */
[----:B------:R-:W0:Y:S01]  /*95c0*/  SHFL.UP PT, R6, R7, 0x2, RZ ;  /* 0x0440000007067989 */ /* 0x000e2200000e00ff */
[----:B--2---:R-:W-:Y:S02]  /*95d0*/  SEL R5, R5, RZ, P4 ;  /* 0x000000ff05057207 */ /* 0x004fe40002000000 */
[----:B------:R-:W-:-:S05]  /*95e0*/  IADD3 R25, P4, PT, R4, R27, RZ ;  /* 0x0000001b04197210 */ /* 0x000fca0007f9e0ff */
[----:B------:R-:W-:Y:S01]  /*95f0*/  IMAD.X R27, R5, 0x1, R24, P4 ;  /* 0x00000001051b7824 */ /* 0x000fe200020e0618 */
[----:B------:R-:W1:Y:S01]  /*9600*/  SHFL.UP PT, R0, R25, 0x2, RZ ;  /* 0x0440000019007989 */ /* 0x000e6200000e00ff */
[----:B------:R-:W-:-:S03]  /*9610*/  ISETP.NE.U32.AND P4, PT, R25, RZ, PT ;  /* 0x000000ff1900720c */ /* 0x000fc60003f85070 */
[----:B------:R-:W2:Y:S01]  /*9620*/  SHFL.UP PT, R4, R27, 0x2, RZ ;  /* 0x044000001b047989 */ /* 0x000ea200000e00ff */
[----:B------:R-:W-:-:S04]  /*9630*/  ISETP.NE.AND.EX P4, PT, R27, RZ, PT, P4 ;  /* 0x000000ff1b00720c */ /* 0x000fc80003f85340 */
[----:B0-----:R-:W-:Y:S02]  /*9640*/  SEL R6, R6, RZ, !P4 ;  /* 0x000000ff06067207 */ /* 0x001fe40006000000 */
[----:B------:R-:W-:-:S04]  /*9650*/  ISETP.GE.AND P4, PT, R28, 0x2, PT ;  /* 0x000000021c00780c */ /* 0x000fc80003f86270 */
[----:B------:R-:W-:-:S05]  /*9660*/  SEL R6, R6, RZ, P4 ;  /* 0x000000ff06067207 */ /* 0x000fca0002000000 */
[----:B------:R-:W-:Y:S01]  /*9670*/  IMAD.IADD R6, R7, 0x1, R6 ;  /* 0x0000000107067824 */ /* 0x000fe200078e0206 */
[----:B-1----:R-:W-:Y:S02]  /*9680*/  SEL R0, R0, RZ, P4 ;  /* 0x000000ff00007207 */ /* 0x002fe40002000000 */
[----:B--2---:R-:W-:Y:S02]  /*9690*/  SEL R4, R4, RZ, P4 ;  /* 0x000000ff04047207 */ /* 0x004fe40002000000 */
[----:B------:R-:W0:Y:S01]  /*96a0*/  SHFL.UP PT, R5, R6, 0x4, RZ ;  /* 0x0480000006057989 */ /* 0x000e2200000e00ff */
        /* <DEDUP_REMOVED lines=8> */
[----:B------:R-:W-:Y:S02]  /*9730*/  SEL R5, R5, RZ, P4 ;  /* 0x000000ff05057207 */ /* 0x000fe40002000000 */
[----:B-1----:R-:W-:-:S03]  /*9740*/  SEL R0, R0, RZ, P4 ;  /* 0x000000ff00007207 */ /* 0x002fc60002000000 */
[----:B------:R-:W-:Y:S01]  /*9750*/  IMAD.IADD R5, R6, 0x1, R5 ;  /* 0x0000000106057824 */ /* 0x000fe200078e0205 */
[----:B--2---:R-:W-:Y:S02]  /*9760*/  SEL R4, R4, RZ, P4 ;  /* 0x000000ff04047207 */ /* 0x004fe40002000000 */
[----:B------:R-:W-:Y:S02]  /*9770*/  IADD3 R7, P4, PT, R0, R7, RZ ;  /* 0x0000000700077210 */ /* 0x000fe40007f9e0ff */
[----:B------:R-:W0:Y:S03]  /*9780*/  SHFL.UP PT, R6, R5, 0x8, RZ ;  /* 0x0500000005067989 */ /* 0x000e2600000e00ff */
[----:B------:R-:W-:Y:S01]  /*9790*/  IMAD.X R27, R4, 0x1, R25, P4 ;  /* 0x00000001041b7824 */ /* 0x000fe200020e0619 */
[----:B------:R-:W1:Y:S04]  /*97a0*/  SHFL.UP PT, R0, R7, 0x8, RZ ;  /* 0x0500000007007989 */ /* 0x000e6800000e00ff */
[----:B------:R-:W2:Y:S01]  /*97b0*/  SHFL.UP PT, R4, R27, 0x8, RZ ;  /* 0x050000001b047989 */ /* 0x000ea200000e00ff */
[----:B------:R-:W-:-:S04]  /*97c0*/  ISETP.NE.U32.AND P4, PT, R7, RZ, PT ;  /* 0x000000ff0700720c */ /* 0x000fc80003f85070 */
[----:B------:R-:W-:-:S04]  /*97d0*/  ISETP.NE.AND.EX P4, PT, R27, RZ, PT, P4 ;  /* 0x000000ff1b00720c */ /* 0x000fc80003f85340 */
[----:B0-----:R-:W-:Y:S02]  /*97e0*/  SEL R6, R6, RZ, !P4 ;  /* 0x000000ff06067207 */ /* 0x001fe40006000000 */
[----:B------:R-:W-:-:S04]  /*97f0*/  ISETP.GE.AND P4, PT, R28, 0x8, PT ;  /* 0x000000081c00780c */ /* 0x000fc80003f86270 */
[----:B------:R-:W-:Y:S02]  /*9800*/  SEL R6, R6, RZ, P4 ;  /* 0x000000ff06067207 */ /* 0x000fe40002000000 */
[----:B-1----:R-:W-:Y:S02]  /*9810*/  SEL R0, R0, RZ, P4 ;  /* 0x000000ff00007207 */ /* 0x002fe40002000000 */
[----:B--2---:R-:W-:Y:S01]  /*9820*/  SEL R4, R4, RZ, P4 ;  /* 0x000000ff04047207 */ /* 0x004fe20002000000 */
[----:B------:R-:W-:Y:S01]  /*9830*/  IMAD.IADD R6, R5, 0x1, R6 ;  /* 0x0000000105067824 */ /* 0x000fe200078e0206 */
[----:B------:R-:W-:-:S04]  /*9840*/  IADD3 R25, P4, PT, R0, R7, RZ ;  /* 0x0000000700197210 */ /* 0x000fc80007f9e0ff */
[----:B------:R-:W0:Y:S01]  /*9850*/  SHFL.UP PT, R5, R6, 0x10, RZ ;  /* 0x0600000006057989 */ /* 0x000e2200000e00ff */
[----:B------:R-:W-:-:S03]  /*9860*/  IMAD.X R24, R4, 0x1, R27, P4 ;  /* 0x0000000104187824 */ /* 0x000fc600020e061b */
[----:B------:R-:W1:Y:S04]  /*9870*/  SHFL.UP PT, R0, R25, 0x10, RZ ;  /* 0x0600000019007989 */ /* 0x000e6800000e00ff */
[----:B------:R-:W2:Y:S01]  /*9880*/  SHFL.UP PT, R4, R24, 0x10, RZ ;  /* 0x0600000018047989 */ /* 0x000ea200000e00ff */
[----:B------:R-:W-:-:S04]  /*9890*/  ISETP.NE.U32.AND P4, PT, R25, RZ, PT ;  /* 0x000000ff1900720c */ /* 0x000fc80003f85070 */
[----:B------:R-:W-:-:S04]  /*98a0*/  ISETP.NE.AND.EX P4, PT, R24, RZ, PT, P4 ;  /* 0x000000ff1800720c */ /* 0x000fc80003f85340 */
[----:B0-----:R-:W-:Y:S02]  /*98b0*/  SEL R7, R5, RZ, !P4 ;  /* 0x000000ff05077207 */ /* 0x001fe40006000000 */
[----:B------:R-:W-:-:S04]  /*98c0*/  ISETP.GE.AND P4, PT, R28, 0x10, PT ;  /* 0x000000101c00780c */ /* 0x000fc80003f86270 */
[----:B-1----:R-:W-:Y:S02]  /*98d0*/  SEL R0, R0, RZ, P4 ;  /* 0x000000ff00007207 */ /* 0x002fe40002000000 */
[----:B--2---:R-:W-:Y:S02]  /*98e0*/  SEL R5, R4, RZ, P4 ;  /* 0x000000ff04057207 */ /* 0x004fe40002000000 */
[----:B------:R-:W-:Y:S02]  /*98f0*/  SEL R7, R7, RZ, P4 ;  /* 0x000000ff07077207 */ /* 0x000fe40002000000 */
[----:B------:R-:W-:Y:S02]  /*9900*/  ISETP.NE.AND P4, PT, R28, 0x1f, PT ;  /* 0x0000001f1c00780c */ /* 0x000fe40003f85270 */
[----:B------:R-:W-:Y:S01]  /*9910*/  IADD3 R4, P5, PT, R0, R25, RZ ;  /* 0x0000001900047210 */ /* 0x000fe20007fbe0ff */
[----:B------:R-:W-:-:S04]  /*9920*/  IMAD.IADD R33, R6, 0x1, R7 ;  /* 0x0000000106217824 */ /* 0x000fc800078e0207 */
[----:B------:R-:W-:-:S06]  /*9930*/  IMAD.X R5, R5, 0x1, R24, P5 ;  /* 0x0000000105057824 */ /* 0x000fcc00028e0618 */
[----:B------:R-:W-:-:S05]  /*9940*/  @!P4 LEA R40, R9, UR4, 0x4 ;  /* 0x000000040928cc11 */ /* 0x000fca000f8e20ff */
[----:B------:R-:W-:Y:S04]  /*9950*/  @!P4 STS.64 [R40], R4 ;  /* 0x000000042800c388 */ /* 0x000fe80000000a00 */
[----:B------:R-:W-:Y:S01]  /*9960*/  @!P4 STS [R40+0x8], R33 ;  /* 0x000008212800c388 */ /* 0x000fe20000000800 */
[----:B------:R-:W-:Y:S06]  /*9970*/  BAR.SYNC.DEFER_BLOCKING 0x0 ;  /* 0x0000000000007b1d */ /* 0x000fec0000010000 */
[----:B------:R-:W-:Y:S04]  /*9980*/  LDS.64 R34, [UR4+0x10] ;  /* 0x00001004ff227984 */ /* 0x000fe80008000a00 */
[----:B------:R-:W0:Y:S04]  /*9990*/  LDS.64 R36, [UR4] ;  /* 0x00000004ff247984 */ /* 0x000e280008000a00 */
[----:B------:R-:W1:Y:S04]  /*99a0*/  LDS R0, [UR4+0x8] ;  /* 0x00000804ff007984 */ /* 0x000e680008000800 */
[----:B------:R-:W2:Y:S04]  /*99b0*/  LDS R27, [UR4+0x18] ;  /* 0x00001804ff1b7984 */ /* 0x000ea80008000800 */
[----:B------:R-:W3:Y:S04]  /*99c0*/  LDS.64 R24, [UR4+0x20] ;  /* 0x00002004ff187984 */ /* 0x000ee80008000a00 */
[----:B------:R-:W4:Y:S04]  /*99d0*/  LDS R38, [UR4+0x28] ;  /* 0x00002804ff267984 */ /* 0x000f280008000800 */
[----:B------:R-:W5:Y:S04]  /*99e0*/  LDS.64 R6, [UR4+0x30] ;  /* 0x00003004ff067984 */ /* 0x000f680008000a00 */
[----:B------:R-:W-:Y:S01]  /*99f0*/  LDS R40, [UR4+0x58] ;  /* 0x00005804ff287984 */ /* 0x000fe20008000800 */
[----:B0-----:R-:W-:-:S05]  /*9a00*/  IADD3 R41, P4, PT, R36, R34, RZ ;  /* 0x0000002224297210 */ /* 0x001fca0007f9e0ff */
[----:B------:R-:W-:Y:S01]  /*9a10*/  IMAD.X R43, R37, 0x1, R35, P4 ;  /* 0x00000001252b7824 */ /* 0x000fe200020e0623 */
[----:B------:R-:W-:-:S04]  /*9a20*/  ISETP.NE.U32.AND P4, PT, R34, RZ, PT ;  /* 0x000000ff2200720c */ /* 0x000fc80003f85070 */
[----:B------:R-:W-:-:S04]  /*9a30*/  ISETP.NE.AND.EX P4, PT, R35, RZ, PT, P4 ;  /* 0x000000ff2300720c */ /* 0x000fc80003f85340 */
[----:B-1----:R-:W-:Y:S02]  /*9a40*/  SEL R34, R0, RZ, !P4 ;  /* 0x000000ff00227207 */ /* 0x002fe40006000000 */
[----:B------:R-:W-:-:S03]  /*9a50*/  ISETP.NE.AND P4, PT, R9, 0x2, PT ;  /* 0x000000020900780c */ /* 0x000fc60003f85270 */
[----:B--2---:R-:W-:Y:S01]  /*9a60*/  IMAD.IADD R27, R27, 0x1, R34 ;  /* 0x000000011b1b7824 */ /* 0x004fe200078e0222 */
[----:B------:R-:W-:Y:S01]  /*9a70*/  SEL R42, R41, R36, !P4 ;  /* 0x00000024292a7207 */ /* 0x000fe20006000000 */
[----:B------:R-:W-:Y:S01]  /*9a80*/  LDS.64 R34, [UR4+0x40] ;  /* 0x00004004ff227984 */ /* 0x000fe20008000a00 */
[----:B------:R-:W-:Y:S02]  /*9a90*/  SEL R44, R43, R37, !P4 ;  /* 0x000000252b2c7207 */ /* 0x000fe40006000000 */
[----:B------:R-:W-:Y:S01]  /*9aa0*/  SEL R0, R27, R0, !P4 ;  /* 0x000000001b007207 */ /* 0x000fe20006000000 */
[----:B------:R-:W0:Y:S01]  /*9ab0*/  LDS R36, [UR4+0x38] ;  /* 0x00003804ff247984 */ /* 0x000e220008000800 */
[----:B---3--:R-:W-:-:S05]  /*9ac0*/  IADD3 R37, P4, PT, R24, R41, RZ ;  /* 0x0000002918257210 */ /* 0x008fca0007f9e0ff */
[----:B------:R-:W-:Y:S01]  /*9ad0*/  IMAD.X R43, R25, 0x1, R43, P4 ;  /* 0x00000001192b7824 */ /* 0x000fe200020e062b */
[----:B------:R-:W-:-:S04]  /*9ae0*/  ISETP.NE.U32.AND P4, PT, R24, RZ, PT ;  /* 0x000000ff1800720c */ /* 0x000fc80003f85070 */
[----:B------:R-:W-:Y:S02]  /*9af0*/  ISETP.NE.AND.EX P4, PT, R25, RZ, PT, P4 ;  /* 0x000000ff1900720c */ /* 0x000fe40003f85340 */
[----:B------:R-:W-:Y:S02]  /*9b00*/  LDS.64 R24, [UR4+0x50] ;  /* 0x00005004ff187984 */ /* 0x000fe40008000a00 */
[----:B------:R-:W-:Y:S02]  /*9b10*/  SEL R27, R27, RZ, !P4 ;  /* 0x000000ff1b1b7207 */ /* 0x000fe40006000000 */
[----:B------:R-:W-:-:S03]  /*9b20*/  ISETP.NE.AND P4, PT, R9, 0x3, PT ;  /* 0x000000030900780c */ /* 0x000fc60003f85270 */
[----:B----4-:R-:W-:Y:S01]  /*9b30*/  IMAD.IADD R27, R38, 0x1, R27 ;  /* 0x00000001261b7824 */ /* 0x010fe200078e021b */
[----:B------:R-:W-:Y:S01]  /*9b40*/  SEL R42, R37, R42, !P4 ;  /* 0x0000002a252a7207 */ /* 0x000fe20006000000 */
[----:B------:R-:W1:Y:S01]  /*9b50*/  LDS R38, [UR4+0x48] ;  /* 0x00004804ff267984 */ /* 0x000e620008000800 */
[----:B------:R-:W-:Y:S02]  /*9b60*/  SEL R44, R43, R44, !P4 ;  /* 0x0000002c2b2c7207 */ /* 0x000fe40006000000 */
[----:B------:R-:W-:Y:S02]  /*9b70*/  SEL R0, R27, R0, !P4 ;  /* 0x000000001b007207 */ /* 0x000fe40006000000 */
[----:B-----5:R-:W-:-:S05]  /*9b80*/  IADD3 R37, P4, PT, R6, R37, RZ ;  /* 0x0000002506257210 */ /* 0x020fca0007f9e0ff */
[----:B------:R-:W-:Y:S01]  /*9b90*/  IMAD.X R43, R7, 0x1, R43, P4 ;  /* 0x00000001072b7824 */ /* 0x000fe200020e062b */
[----:B------:R-:W-:-:S04]  /*9ba0*/  ISETP.NE.U32.AND P4, PT, R6, RZ, PT ;  /* 0x000000ff0600720c */ /* 0x000fc80003f85070 */
[----:B------:R-:W-:-:S04]  /*9bb0*/  ISETP.NE.AND.EX P4, PT, R7, RZ, PT, P4 ;  /* 0x000000ff0700720c */ /* 0x000fc80003f85340 */
[----:B------:R-:W-:Y:S02]  /*9bc0*/  SEL R27, R27, RZ, !P4 ;  /* 0x000000ff1b1b7207 */ /* 0x000fe40006000000 */
[----:B------:R-:W-:-:S03]  /*9bd0*/  ISETP.NE.AND P4, PT, R9, 0x4, PT ;  /* 0x000000040900780c */ /* 0x000fc60003f85270 */
[----:B0-----:R-:W-:Y:S01]  /*9be0*/  IMAD.IADD R27, R36, 0x1, R27 ;  /* 0x00000001241b7824 */ /* 0x001fe200078e021b */
[----:B------:R-:W-:Y:S02]  /*9bf0*/  SEL R6, R37, R42, !P4 ;  /* 0x0000002a25067207 */ /* 0x000fe40006000000 */
[----:B------:R-:W-:Y:S02]  /*9c00*/  SEL R42, R43, R44, !P4 ;  /* 0x0000002c2b2a7207 */ /* 0x000fe40006000000 */
[----:B------:R-:W-:Y:S02]  /*9c10*/  SEL R0, R27, R0, !P4 ;  /* 0x000000001b007207 */ /* 0x000fe40006000000 */
[C---:B------:R-:W-:Y:S02]  /*9c20*/  IADD3 R7, P4, PT, R34.reuse, R37, RZ ;  /* 0x0000002522077210 */ /* 0x040fe40007f9e0ff */
[----:B------:R-:W0:Y:S03]  /*9c30*/  LDS.64 R36, [UR4+0x60] ;  /* 0x00006004ff247984 */ /* 0x000e260008000a00 */
[----:B------:R-:W-:Y:S01]  /*9c40*/  IMAD.X R43, R35, 0x1, R43, P4 ;  /* 0x00000001232b7824 */ /* 0x000fe200020e062b */
[----:B------:R-:W-:-:S02]  /*9c50*/  ISETP.NE.U32.AND P4, PT, R34, RZ, PT ;  /* 0x000000ff2200720c */ /* 0x000fc40003f85070 */
[----:B------:R-:W2:Y:S02]  /*9c60*/  LDS R34, [UR4+0x68] ;  /* 0x00006804ff227984 */ /* 0x000ea40008000800 */
[----:B------:R-:W-:-:S04]  /*9c70*/  ISETP.NE.AND.EX P4, PT, R35, RZ, PT, P4 ;  /* 0x000000ff2300720c */ /* 0x000fc80003f85340 */
[----:B------:R-:W-:Y:S02]  /*9c80*/  SEL R27, R27, RZ, !P4 ;  /* 0x000000ff1b1b7207 */ /* 0x000fe40006000000 */
[----:B------:R-:W-:-:S03]  /*9c90*/  ISETP.NE.AND P4, PT, R9, 0x5, PT ;  /* 0x000000050900780c */ /* 0x000fc60003f85270 */
[----:B-1----:R-:W-:Y:S01]  /*9ca0*/  IMAD.IADD R27, R38, 0x1, R27 ;  /* 0x00000001261b7824 */ /* 0x002fe200078e021b */
[----:B------:R-:W-:Y:S02]  /*9cb0*/  SEL R38, R7, R6, !P4 ;  /* 0x0000000607267207 */ /* 0x000fe40006000000 */
[----:B------:R-:W-:Y:S02]  /*9cc0*/  SEL R42, R43, R42, !P4 ;  /* 0x0000002a2b2a7207 */ /* 0x000fe40006000000 */
[----:B------:R-:W-:Y:S02]  /*9cd0*/  SEL R0, R27, R0, !P4 ;  /* 0x000000001b007207 */ /* 0x000fe40006000000 */
[C---:B------:R-:W-:Y:S02]  /*9ce0*/  IADD3 R35, P4, PT, R24.reuse, R7, RZ ;  /* 0x0000000718237210 */ /* 0x040fe40007f9e0ff */
[----:B------:R-:W1:Y:S03]  /*9cf0*/  LDS.64 R6, [UR4+0x70] ;  /* 0x00007004ff067984 */ /* 0x000e660008000a00 */
[----:B------:R-:W-:Y:S01]  /*9d00*/  IMAD.X R43, R25, 0x1, R43, P4 ;  /* 0x00000001192b7824 */ /* 0x000fe200020e062b */
[----:B------:R-:W-:-:S04]  /*9d10*/  ISETP.NE.U32.AND P4, PT, R24, RZ, PT ;  /* 0x000000ff1800720c */ /* 0x000fc80003f85070 */
[----:B------:R-:W-:-:S04]  /*9d20*/  ISETP.NE.AND.EX P4, PT, R25, RZ, PT, P4 ;  /* 0x000000ff1900720c */ /* 0x000fc80003f85340 */
[----:B------:R-:W-:Y:S02]  /*9d30*/  SEL R27, R27, RZ, !P4 ;  /* 0x000000ff1b1b7207 */ /* 0x000fe40006000000 */
[----:B------:R-:W-:-:S03]  /*9d40*/  ISETP.NE.AND P4, PT, R9, 0x6, PT ;  /* 0x000000060900780c */ /* 0x000fc60003f85270 */
[----:B------:R-:W-:Y:S01]  /*9d50*/  IMAD.IADD R27, R40, 0x1, R27 ;  /* 0x00000001281b7824 */ /* 0x000fe200078e021b */
[----:B------:R-:W-:Y:S02]  /*9d60*/  SEL R24, R35, R38, !P4 ;  /* 0x0000002623187207 */ /* 0x000fe40006000000 */
[----:B------:R-:W-:Y:S01]  /*9d70*/  SEL R40, R43, R42, !P4 ;  /* 0x0000002a2b287207 */ /* 0x000fe20006000000 */
[----:B------:R-:W3:Y:S01]  /*9d80*/  LDS R38, [UR4+0x78] ;  /* 0x00007804ff267984 */ /* 0x000ee20008000800 */
[----:B------:R-:W-:Y:S02]  /*9d90*/  SEL R0, R27, R0, !P4 ;  /* 0x000000001b007207 */ /* 0x000fe40006000000 */
[----:B0-----:R-:W-:-:S05]  /*9da0*/  IADD3 R35, P4, PT, R36, R35, RZ ;  /* 0x0000002324237210 */ /* 0x001fca0007f9e0ff */
[----:B------:R-:W-:Y:S01]  /*9db0*/  IMAD.X R43, R37, 0x1, R43, P4 ;  /* 0x00000001252b7824 */ /* 0x000fe200020e062b */
[----:B------:R-:W-:-:S04]  /*9dc0*/  ISETP.NE.U32.AND P4, PT, R36, RZ, PT ;  /* 0x000000ff2400720c */ /* 0x000fc80003f85070 */
[----:B------:R-:W-:-:S04]  /*9dd0*/  ISETP.NE.AND.EX P4, PT, R37, RZ, PT, P4 ;  /* 0x000000ff2500720c */ /* 0x000fc80003f85340 */
[----:B------:R-:W-:Y:S02]  /*9de0*/  SEL R27, R27, RZ, !P4 ;  /* 0x000000ff1b1b7207 */ /* 0x000fe40006000000 */
[----:B------:R-:W-:-:S03]  /*9df0*/  ISETP.NE.AND P4, PT, R9, 0x7, PT ;  /* 0x000000070900780c */ /* 0x000fc60003f85270 */
[----:B--2---:R-:W-:Y:S01]  /*9e00*/  IMAD.IADD R25, R34, 0x1, R27 ;  /* 0x0000000122197824 */ /* 0x004fe200078e021b */
[----:B------:R-:W-:Y:S02]  /*9e10*/  SEL R34, R35, R24, !P4 ;  /* 0x0000001823227207 */ /* 0x000fe40006000000 */
[----:B------:R-:W-:Y:S02]  /*9e20*/  SEL R41, R43, R40, !P4 ;  /* 0x000000282b297207 */ /* 0x000fe40006000000 */
[----:B------:R-:W-:Y:S02]  /*9e30*/  SEL R24, R25, R0, !P4 ;  /* 0x0000000019187207 */ /* 0x000fe40006000000 */
[----:B-1----:R-:W-:-:S05]  /*9e40*/  IADD3 R35, P4, PT, R6, R35, RZ ;  /* 0x0000002306237210 */ /* 0x002fca0007f9e0ff */
[----:B------:R-:W-:Y:S01]  /*9e50*/  IMAD.X R36, R7, 0x1, R43, P4 ;  /* 0x0000000107247824 */ /* 0x000fe200020e062b */
[----:B------:R-:W-:-:S04]  /*9e60*/  ISETP.NE.U32.AND P4, PT, R6, RZ, PT ;  /* 0x000000ff0600720c */ /* 0x000fc80003f85070 */
[----:B------:R-:W-:-:S04]  /*9e70*/  ISETP.NE.AND.EX P4, PT, R7, RZ, PT, P4 ;  /* 0x000000ff0700720c */ /* 0x000fc80003f85340 */
[----:B------:R-:W-:Y:S02]  /*9e80*/  SEL R37, R25, RZ, !P4 ;  /* 0x000000ff19257207 */ /* 0x000fe40006000000 */
[----:B------:R-:W-:Y:S01]  /*9e90*/  ISETP.GE.U32.AND P4, PT, R32, 0x20, PT ;  /* 0x000000202000780c */ /* 0x000fe20003f86070 */
[----:B------:R0:W1:Y:S04]  /*9ea0*/  SHFL.UP PT, R27, R4, 0x1, RZ ;  /* 0x04200000041b7989 */ /* 0x00006800000e00ff */
[----:B------:R0:W2:Y:S01]  /*9eb0*/  SHFL.UP PT, R0, R5, 0x1, RZ ;  /* 0x0420000005007989 */ /* 0x0000a200000e00ff */
[----:B---3--:R-:W-:-:S03]  /*9ec0*/  IMAD.IADD R37, R38, 0x1, R37 ;  /* 0x0000000126257824 */ /* 0x008fc600078e0225 */
[----:B------:R0:W3:Y:S04]  /*9ed0*/  SHFL.UP PT, R9, R33, 0x1, RZ ;  /* 0x0420000021097989 */ /* 0x0000e800000e00ff */
[----:B------:R-:W-:Y:S05]  /*9ee0*/  @!P4 BRA `(.L_x_515) ;  /* 0x00000000002cc947 */ /* 0x000fea0003800000 */
[----:B------:R-:W-:Y:S02]  /*9ef0*/  ISETP.NE.AND P5, PT, R28, RZ, PT ;  /* 0x000000ff1c00720c */ /* 0x000fe40003fa5270 */
[C---:B-1----:R-:W-:Y:S02]  /*9f00*/  ISETP.NE.U32.AND P4, PT, R27.reuse, RZ, PT ;  /* 0x000000ff1b00720c */ /* 0x042fe40003f85070 */
[----:B------:R-:W-:Y:S02]  /*9f10*/  SEL R27, R27, RZ, P5 ;  /* 0x000000ff1b1b7207 */ /* 0x000fe40002800000 */
[C---:B--2---:R-:W-:Y:S02]  /*9f20*/  ISETP.NE.AND.EX P4, PT, R0.reuse, RZ, PT, P4 ;  /* 0x000000ff0000720c */ /* 0x044fe40003f85340 */
[----:B------:R-:W-:Y:S02]  /*9f30*/  SEL R0, R0, RZ, P5 ;  /* 0x000000ff00007207 */ /* 0x000fe40002800000 */
[----:B0-----:R-:W-:-:S02]  /*9f40*/  SEL R4, R24, RZ, !P4 ;  /* 0x000000ff18047207 */ /* 0x001fc40006000000 */
[----:B------:R-:W-:-:S03]  /*9f50*/  IADD3 R27, P4, PT, R27, R34, RZ ;  /* 0x000000221b1b7210 */ /* 0x000fc60007f9e0ff */
[----:B---3--:R-:W-:Y:S02]  /*9f60*/  @P5 IMAD.IADD R24, R9, 0x1, R4 ;  /* 0x0000000109185824 */ /* 0x008fe400078e0204 */
[----:B------:R-:W-:Y:S02]  /*9f70*/  IMAD.X R0, R0, 0x1, R41, P4 ;  /* 0x0000000100007824 */ /* 0x000fe400020e0629 */
[----:B------:R-:W-:Y:S01]  /*9f80*/  IMAD.MOV.U32 R9, RZ, RZ, R24 ;  /* 0x000000ffff097224 */ /* 0x000fe200078e0018 */
[----:B------:R-:W-:Y:S06]  /*9f90*/  BRA `(.L_x_516) ;  /* 0x0000001000587947 */ /* 0x000fec0003800000 */
.L_x_515:
[----:B------:R-:W4:Y:S01]  /*9fa0*/  LDC.64 R24, c[0x0][0x3a8] ;  /* 0x0000ea00ff187b82 */ /* 0x000f220000000a00 */
[----:B------:R-:W-:Y:S01]  /*9fb0*/  ISETP.NE.AND P4, PT, R32, RZ, PT ;  /* 0x000000ff2000720c */ /* 0x000fe20003f85270 */
[----:B------:R-:W5:-:S12]  /*9fc0*/  LDCU UR5, c[0x0][0x370] ;  /* 0x00006e00ff0577ac */ /* 0x000f580008000800 */
[----:B------:R-:W-:Y:S01]  /*9fd0*/  @!P4 IMAD.MOV.U32 R6, RZ, RZ, R35 ;  /* 0x000000ffff06c224 */ /* 0x000fe200078e0023 */
[----:B------:R1:W-:Y:S01]  /*9fe0*/  @!P4 STS [UR4+0xd0], R37 ;  /* 0x0000d025ff00c988 */ /* 0x0003e20008000804 */
[----:B------:R-:W-:Y:S02]  /*9ff0*/  @!P4 IMAD.MOV.U32 R7, RZ, RZ, R36 ;  /* 0x000000ffff07c224 */ /* 0x000fe400078e0024 */
[----:B0-----:R-:W-:Y:S02]  /*a000*/  @!P4 IMAD.MOV.U32 R4, RZ, RZ, R37 ;  /* 0x000000ffff04c224 */ /* 0x001fe400078e0025 */
[----:B------:R-:W-:Y:S01]  /*a010*/  @!P4 IMAD.MOV.U32 R5, RZ, RZ, 0x64 ;  /* 0x00000064ff05c424 */ /* 0x000fe200078e00ff */
[----:B------:R0:W-:Y:S01]  /*a020*/  @!P4 STS.64 [UR4+0xc8], R6 ;  /* 0x0000c806ff00c988 */ /* 0x0001e20008000a04 */
[----:B-----5:R-:W-:Y:S01]  /*a030*/  UISETP.GT.U32.AND UP0, UPT, UR5, 0x1f3, UPT ;  /* 0x000001f30500788c */ /* 0x020fe2000bf04070 */
[----:B----4-:R-:W-:-:S05]  /*a040*/  IMAD.WIDE.U32 R24, R39, 0x10, R24 ;  /* 0x0000001027187825 */ /* 0x010fca00078e0018 */
[----:B------:R0:W-:Y:S03]  /*a050*/  @!P4 ST.E.128.STRONG.GPU desc[UR8][R24.64+0x200], R4 ;  /* 0x000200041800c985 */ /* 0x0001e6000c10fd08 */
[----:B-1----:R-:W-:Y:S05]  /*a060*/  BRA.U UP0, `(.L_x_517) ;  /* 0x0000000100087547 */ /* 0x002fea000b800000 */
[----:B------:R1:W-:Y:S06]  /*a070*/  MEMBAR.SC.CTA ;  /* 0x0000000000007992 */ /* 0x0003ec0000000000 */
[----:B-1----:R-:W-:Y:S05]  /*a080*/  BRA `(.L_x_518) ;  /* 0x0000000000087947 */ /* 0x002fea0003800000 */
.L_x_517:
[----:B------:R-:W-:Y:S05]  /*a090*/  NANOSLEEP 0x1c2 ;  /* 0x000001c20000795d */ /* 0x000fea0003800000 */
[----:B------:R-:W-:Y:S01]  /*a0a0*/  NOP ;  /* 0x0000000000007918 */ /* 0x000fe20000000000 */
.L_x_518:
[----:B0-----:R-:W-:-:S03]  /*a0b0*/  IMAD.WIDE.U32 R4, R32, 0x10, RZ ;  /* 0x0000001020047825 */ /* 0x001fc600078e00ff */
[----:B------:R-:W-:Y:S02]  /*a0c0*/  LOP3.LUT R7, R4, 0xfffffff0, RZ, 0x3c, !PT ;  /* 0xfffffff004077812 */ /* 0x000fe400078e3cff */
[----:B------:R-:W-:Y:S02]  /*a0d0*/  LOP3.LUT R5, RZ, R5, RZ, 0x33, !PT ;  /* 0x00000005ff057212 */ /* 0x000fe400078e33ff */
[----:B------:R-:W-:-:S05]  /*a0e0*/  IADD3 R24, P4, PT, R24, R7, RZ ;  /* 0x0000000718187210 */ /* 0x000fca0007f9e0ff */
[----:B------:R-:W-:-:S08]  /*a0f0*/  IMAD.X R25, R25, 0x1, R5, P4 ;  /* 0x0000000119197824 */ /* 0x000fd000020e0605 */
.L_x_520:
[----:B------:R-:W4:Y:S01]  /*a100*/  LD.E.128.STRONG.GPU R4, desc[UR8][R24.64+0x200] ;  /* 0x0002000818047980 */ /* 0x000f22000c10fd00 */
[----:B------:R-:W-:Y:S05]  /*a110*/  YIELD ;  /* 0x0000000000007946 */ /* 0x000fea0003800000 */
[----:B------:R-:W-:Y:S01]  /*a120*/  UMOV UR5, 0xffffffff ;  /* 0xffffffff00057882 */ /* 0x000fe20000000000 */
[----:B----4-:R-:W-:Y:S02]  /*a130*/  ISETP.NE.AND P4, PT, R5, 0x63, PT ;  /* 0x000000630500780c */ /* 0x010fe40003f85270 */
[----:B------:R-:W-:Y:S11]  /*a140*/  BRA.DIV UR5, `(.L_x_519) ;  /* 0x0000003a05d47947 */ /* 0x000ff6000b800000 */
[----:B------:R-:W-:-:S13]  /*a150*/  VOTE.ANY P4, !P4 ;  /* 0x0000000000ff7806 */ /* 0x000fda0006080100 */
.L_x_673:
[----:B------:R-:W-:Y:S05]  /*a160*/  @P4 BRA `(.L_x_520) ;  /* 0xfffffffc00e44947 */ /* 0x000fea000383ffff */
[----:B------:R-:W-:Y:S01]  /*a170*/  UMOV UR5, 0xffffffff ;  /* 0xffffffff00057882 */ /* 0x000fe20000000000 */
[----:B------:R-:W-:Y:S01]  /*a180*/  ISETP.NE.AND P4, PT, R5, 0x65, PT ;  /* 0x000000650500780c */ /* 0x000fe20003f85270 */
[----:B------:R-:W-:Y:S02]  /*a190*/  IMAD.MOV.U32 R40, RZ, RZ, R6 ;  /* 0x000000ffff287224 */ /* 0x000fe400078e0006 */
        /* <DEDUP_REMOVED lines=10> */
[----:B------:R0:W4:Y:S04]  /*a240*/  SHFL.DOWN PT, R24, R41, 0x1, R33 ;  /* 0x0820000029187989 */ /* 0x00012800000e0021 */
[----:B------:R0:W0:Y:S02]  /*a250*/  SHFL.DOWN PT, R6, R38, 0x1, R33 ;  /* 0x0820000026067989 */ /* 0x00002400000e0021 */
.L_x_679:
[----:B------:R-:W-:Y:S01]  /*a260*/  ISETP.GE.AND P5, PT, R28, R33, PT ;  /* 0x000000211c00720c */ /* 0x000fe20003fa6270 */
[----:B------:R-:W-:-:S12]  /*a270*/  UMOV UR5, 0xffffffff ;  /* 0xffffffff00057882 */ /* 0x000fd80000000000 */
[----:B-1----:R-:W-:-:S05]  /*a280*/  @!P5 IADD3 R25, P4, PT, R25, R40, RZ ;  /* 0x000000281919d210 */ /* 0x002fca0007f9e0ff */
[----:B----4-:R-:W-:Y:S01]  /*a290*/  @!P5 IMAD.X R24, R24, 0x1, R41, P4 ;  /* 0x000000011818d824 */ /* 0x010fe200020e0629 */
[----:B------:R-:W-:Y:S01]  /*a2a0*/  @!P5 ISETP.NE.U32.AND P4, PT, R40, RZ, PT ;  /* 0x000000ff2800d20c */ /* 0x000fe20003f85070 */
[----:B0-----:R-:W-:-:S03]  /*a2b0*/  @!P5 IMAD.MOV.U32 R40, RZ, RZ, R25 ;  /* 0x000000ffff28d224 */ /* 0x001fc600078e0019 */
[----:B------:R-:W-:-:S04]  /*a2c0*/  @!P5 ISETP.NE.AND.EX P4, PT, R41, RZ, PT, P4 ;  /* 0x000000ff2900d20c */ /* 0x000fc80003f85340 */
[----:B------:R-:W-:Y:S01]  /*a2d0*/  @!P5 SEL R25, R6, RZ, !P4 ;  /* 0x000000ff0619d207 */ /* 0x000fe20006000000 */
[----:B------:R-:W-:Y:S08]  /*a2e0*/  BRA.DIV UR5, `(.L_x_522) ;  /* 0x0000003e05007947 */ /* 0x000ff0000b800000 */
.L_x_682:
[----:B------:R-:W-:Y:S01]  /*a2f0*/  UMOV UR5, 0xffffffff ;  /* 0xffffffff00057882 */ /* 0x000fe20000000000 */
[----:B------:R-:W-:Y:S02]  /*a300*/  @!P5 IMAD.MOV.U32 R41, RZ, RZ, R24 ;  /* 0x000000ffff29d224 */ /* 0x000fe400078e0018 */
[----:B------:R-:W-:Y:S01]  /*a310*/  @!P5 IMAD.IADD R38, R38, 0x1, R25 ;  /* 0x000000012626d824 */ /* 0x000fe200078e0219 */
[----:B------:R-:W-:Y:S06]  /*a320*/  BRA.DIV UR5, `(.L_x_523) ;  /* 0x0000003e05107947 */ /* 0x000fec000b800000 */
[----:B------:R0:W1:Y:S04]  /*a330*/  SHFL.DOWN PT, R25, R40, 0x2, R33 ;  /* 0x0840000028197989 */ /* 0x00006800000e0021 */
[----:B------:R0:W4:Y:S04]  /*a340*/  SHFL.DOWN PT, R24, R41, 0x2, R33 ;  /* 0x0840000029187989 */ /* 0x00012800000e0021 */
[----:B------:R0:W0:Y:S02]  /*a350*/  SHFL.DOWN PT, R6, R38, 0x2, R33 ;  /* 0x0840000026067989 */ /* 0x00002400000e0021 */
.L_x_687:
[----:B------:R-:W-:Y:S01]  /*a360*/  VIADD R43, R28, 0x2 ;  /* 0x000000021c2b7836 */ /* 0x000fe20000000000 */
[----:B------:R-:W-:-:S04]  /*a370*/  UMOV UR5, 0xffffffff ;  /* 0xffffffff00057882 */ /* 0x000fc80000000000 */
[----:B------:R-:W-:-:S13]  /*a380*/  ISETP.GT.AND P5, PT, R43, R33, PT ;  /* 0x000000212b00720c */ /* 0x000fda0003fa4270 */
[----:B------:R-:W-:-:S04]  /*a390*/  @!P5 ISETP.NE.U32.AND P4, PT, R40, RZ, PT ;  /* 0x000000ff2800d20c */ /* 0x000fc80003f85070 */
[----:B------:R-:W-:-:S04]  /*a3a0*/  @!P5 ISETP.NE.AND.EX P4, PT, R41, RZ, PT, P4 ;  /* 0x000000ff2900d20c */ /* 0x000fc80003f85340 */
[----:B0-----:R-:W-:Y:S02]  /*a3b0*/  @!P5 SEL R45, R6, RZ, !P4 ;  /* 0x000000ff062dd207 */ /* 0x001fe40006000000 */
[----:B-1----:R-:W-:-:S05]  /*a3c0*/  @!P5 IADD3 R25, P4, PT, R25, R40, RZ ;  /* 0x000000281919d210 */ /* 0x002fca0007f9e0ff */
[----:B----4-:R-:W-:Y:S01]  /*a3d0*/  @!P5 IMAD.X R24, R24, 0x1, R41, P4 ;  /* 0x000000011818d824 */ /* 0x010fe200020e0629 */
[----:B------:R-:W-:Y:S07]  /*a3e0*/  BRA.DIV UR5, `(.L_x_524) ;  /* 0x0000003e05347947 */ /* 0x000fee000b800000 */
.L_x_690:
[----:B------:R-:W-:Y:S01]  /*a3f0*/  UMOV UR5, 0xffffffff ;  /* 0xffffffff00057882 */ /* 0x000fe20000000000 */
[----:B------:R-:W-:Y:S02]  /*a400*/  @!P5 IMAD.MOV.U32 R40, RZ, RZ, R25 ;  /* 0x000000ffff28d224 */ /* 0x000fe400078e0019 */
[----:B------:R-:W-:Y:S02]  /*a410*/  @!P5 IMAD.MOV.U32 R41, RZ, RZ, R24 ;  /* 0x000000ffff29d224 */ /* 0x000fe400078e0018 */
[----:B------:R-:W-:Y:S01]  /*a420*/  @!P5 IMAD.IADD R38, R38, 0x1, R45 ;  /* 0x000000012626d824 */ /* 0x000fe200078e022d */
[----:B------:R-:W-:Y:S06]  /*a430*/  BRA.DIV UR5, `(.L_x_525) ;  /* 0x0000003e05407947 */ /* 0x000fec000b800000 */
[----:B------:R0:W1:Y:S04]  /*a440*/  SHFL.DOWN PT, R25, R40, 0x4, R33 ;  /* 0x0880000028197989 */ /* 0x00006800000e0021 */
[----:B------:R0:W4:Y:S04]  /*a450*/  SHFL.DOWN PT, R24, R41, 0x4, R33 ;  /* 0x0880000029187989 */ /* 0x00012800000e0021 */
[----:B------:R0:W0:Y:S02]  /*a460*/  SHFL.DOWN PT, R6, R38, 0x4, R33 ;  /* 0x0880000026067989 */ /* 0x00002400000e0021 */
.L_x_695:
        /* <DEDUP_REMOVED lines=9> */
.L_x_698:
        /* <DEDUP_REMOVED lines=8> */
.L_x_703:
        /* <DEDUP_REMOVED lines=9> */
.L_x_706:
        /* <DEDUP_REMOVED lines=8> */
.L_x_711:
[----:B------:R-:W-:Y:S01]  /*a690*/  VIADD R4, R28, 0x10 ;  /* 0x000000101c047836 */ /* 0x000fe20000000000 */
[----:B------:R-:W5:Y:S01]  /*a6a0*/  LDC.64 R24, c[0x0][0x3a8] ;  /* 0x0000ea00ff187b82 */ /* 0x000f620000000a00 */
[----:B------:R-:W-:Y:S01]  /*a6b0*/  UMOV UR5, 0xffffffff ;  /* 0xffffffff00057882 */ /* 0x000fe20000000000 */
[----:B------:R-:W-:Y:S02]  /*a6c0*/  LOP3.LUT R32, RZ, R32, RZ, 0x33, !PT ;  /* 0x00000020ff207212 */ /* 0x000fe400078e33ff */
[----:B------:R-:W-:-:S13]  /*a6d0*/  ISETP.GT.AND P4, PT, R4, R33, PT ;  /* 0x000000210400720c */ /* 0x000fda0003f84270 */
[----:B-1----:R-:W-:-:S05]  /*a6e0*/  @!P4 IADD3 R47, P5, PT, R47, R40, RZ ;  /* 0x000000282f2fc210 */ /* 0x002fca0007fbe0ff */
[----:B----4-:R-:W-:Y:S01]  /*a6f0*/  @!P4 IMAD.X R46, R46, 0x1, R41, P5 ;  /* 0x000000012e2ec824 */ /* 0x010fe200028e0629 */
[----:B------:R-:W-:Y:S01]  /*a700*/  @!P4 ISETP.NE.U32.AND P5, PT, R40, RZ, PT ;  /* 0x000000ff2800c20c */ /* 0x000fe20003fa5070 */
[----:B0-----:R-:W-:Y:S01]  /*a710*/  @!P4 IMAD.MOV.U32 R40, RZ, RZ, R47 ;  /* 0x000000ffff28c224 */ /* 0x001fe200078e002f */
[----:B-----5:R-:W-:Y:S02]  /*a720*/  IADD3 R24, P6, PT, R24, 0x200, RZ ;  /* 0x0000020018187810 */ /* 0x020fe40007fde0ff */
[----:B------:R-:W-:Y:S01]  /*a730*/  @!P4 ISETP.NE.AND.EX P5, PT, R41, RZ, PT, P5 ;  /* 0x000000ff2900c20c */ /* 0x000fe20003fa5350 */
[----:B------:R-:W-:-:S03]  /*a740*/  @!P4 IMAD.MOV.U32 R41, RZ, RZ, R46 ;  /* 0x000000ffff29c224 */ /* 0x000fc600078e002e */
[----:B------:R-:W-:Y:S02]  /*a750*/  @!P4 SEL R7, R6, RZ, !P5 ;  /* 0x000000ff0607c207 */ /* 0x000fe40006800000 */
[----:B------:R-:W-:-:S03]  /*a760*/  ISETP.NE.AND P5, PT, R5, 0x65, PT ;  /* 0x000000650500780c */ /* 0x000fc60003fa5270 */
[----:B------:R-:W-:Y:S01]  /*a770*/  @!P4 IMAD.IADD R38, R38, 0x1, R7 ;  /* 0x000000012626c824 */ /* 0x000fe200078e0207 */
[----:B------:R-:W-:Y:S09]  /*a780*/  BRA.DIV UR5, `(.L_x_530) ;  /* 0x0000003e05a87947 */ /* 0x000ff2000b800000 */
.L_x_714:
[----:B------:R-:W-:Y:S01]  /*a790*/  UMOV UR5, 0xffffffff ;  /* 0xffffffff00057882 */ /* 0x000fe20000000000 */
[----:B------:R-:W-:Y:S02]  /*a7a0*/  IMAD.X R25, RZ, RZ, R25, P6 ;  /* 0x000000ffff197224 */ /* 0x000fe400030e0619 */
[----:B------:R-:W-:Y:S01]  /*a7b0*/  IMAD.IADD R47, R32, 0x1, R39 ;  /* 0x00000001202f7824 */ /* 0x000fe200078e0227 */
[----:B------:R-:W-:Y:S06]  /*a7c0*/  BRA.DIV UR5, `(.L_x_531) ;  /* 0x0000003e05b87947 */ /* 0x000fec000b800000 */
[----:B------:R-:W-:-:S13]  /*a7d0*/  VOTE.ALL P5, P5 ;  /* 0x0000000000ff7806 */ /* 0x000fda00028a0000 */
.L_x_717:
[----:B------:R-:W-:Y:S05]  /*a7e0*/  @!P5 BRA `(.L_x_532) ;  /* 0x0000000400b8d947 */ /* 0x000fea0003800000 */
.L_x_546:
[----:B------:R-:W-:-:S07]  /*a7f0*/  IMAD.WIDE R32, R47, 0x10, R24 ;  /* 0x000000102f207825 */ /* 0x000fce00078e0218 */
.L_x_534:
[----:B------:R-:W4:Y:S01]  /*a800*/  LD.E.128.STRONG.GPU R4, desc[UR8][R32.64+-0x200] ;  /* 0xfffe000820047980 */ /* 0x000f22000c10fd00 */
[----:B------:R-:W-:Y:S05]  /*a810*/  YIELD ;  /* 0x0000000000007946 */ /* 0x000fea0003800000 */
[----:B------:R-:W-:Y:S01]  /*a820*/  UMOV UR5, 0xffffffff ;  /* 0xffffffff00057882 */ /* 0x000fe20000000000 */
[----:B----4-:R-:W-:Y:S02]  /*a830*/  ISETP.NE.AND P4, PT, R5, 0x63, PT ;  /* 0x000000630500780c */ /* 0x010fe40003f85270 */
[----:B------:R-:W-:Y:S11]  /*a840*/  BRA.DIV UR5, `(.L_x_533) ;  /* 0x0000003e05b47947 */ /* 0x000ff6000b800000 */
[----:B------:R-:W-:-:S13]  /*a850*/  VOTE.ANY P4, !P4 ;  /* 0x0000000000ff7806 */ /* 0x000fda0006080100 */
.L_x_720:
        /* <DEDUP_REMOVED lines=13> */
[----:B------:R0:W4:Y:S04]  /*a930*/  SHFL.DOWN PT, R51, R32, 0x1, R33 ;  /* 0x0820000020337989 */ /* 0x00012800000e0021 */
[----:B------:R0:W0:Y:S02]  /*a940*/  SHFL.DOWN PT, R6, R46, 0x1, R33 ;  /* 0x082000002e067989 */ /* 0x00002400000e0021 */
.L_x_726:
        /* <DEDUP_REMOVED lines=9> */
.L_x_729:
[----:B------:R-:W-:Y:S01]  /*a9e0*/  UMOV UR5, 0xffffffff ;  /* 0xffffffff00057882 */ /* 0x000fe20000000000 */
[----:B------:R-:W-:Y:S02]  /*a9f0*/  @!P5 IMAD.MOV.U32 R32, RZ, RZ, R50 ;  /* 0x000000ffff20d224 */ /* 0x000fe400078e0032 */
[----:B------:R-:W-:Y:S01]  /*aa00*/  @!P5 IMAD.IADD R46, R46, 0x1, R51 ;  /* 0x000000012e2ed824 */ /* 0x000fe200078e0233 */
[----:B------:R-:W-:Y:S06]  /*aa10*/  BRA.DIV UR5, `(.L_x_537) ;  /* 0x0000003e05f07947 */ /* 0x000fec000b800000 */
[----:B------:R0:W1:Y:S04]  /*aa20*/  SHFL.DOWN PT, R48, R49, 0x2, R33 ;  /* 0x0840000031307989 */ /* 0x00006800000e0021 */
[----:B------:R0:W4:Y:S04]  /*aa30*/  SHFL.DOWN PT, R51, R32, 0x2, R33 ;  /* 0x0840000020337989 */ /* 0x00012800000e0021 */
[----:B------:R0:W0:Y:S02]  /*aa40*/  SHFL.DOWN PT, R6, R46, 0x2, R33 ;  /* 0x084000002e067989 */ /* 0x00002400000e0021 */
.L_x_734:
[----:B------:R-:W-:Y:S01]  /*aa50*/  ISETP.GT.AND P5, PT, R43, R33, PT ;  /* 0x000000212b00720c */ /* 0x000fe20003fa4270 */
        /* <DEDUP_REMOVED lines=8> */
.L_x_737:
[----:B------:R-:W-:Y:S01]  /*aae0*/  UMOV UR5, 0xffffffff ;  /* 0xffffffff00057882 */ /* 0x000fe20000000000 */
[----:B------:R-:W-:Y:S02]  /*aaf0*/  @!P5 IMAD.MOV.U32 R32, RZ, RZ, R50 ;  /* 0x000000ffff20d224 */ /* 0x000fe400078e0032 */
[----:B------:R-:W-:Y:S01]  /*ab00*/  @!P5 IMAD.IADD R46, R46, 0x1, R51 ;  /* 0x000000012e2ed824 */ /* 0x000fe200078e0233 */
[----:B------:R-:W-:Y:S06]  /*ab10*/  BRA.DIV UR5, `(.L_x_539) ;  /* 0x0000004205247947 */ /* 0x000fec000b800000 */
[----:B------:R0:W1:Y:S04]  /*ab20*/  SHFL.DOWN PT, R48, R49, 0x4, R33 ;  /* 0x0880000031307989 */ /* 0x00006800000e0021 */
[----:B------:R0:W4:Y:S04]  /*ab30*/  SHFL.DOWN PT, R51, R32, 0x4, R33 ;  /* 0x0880000020337989 */ /* 0x00012800000e0021 */
[----:B------:R0:W0:Y:S02]  /*ab40*/  SHFL.DOWN PT, R6, R46, 0x4, R33 ;  /* 0x088000002e067989 */ /* 0x00002400000e0021 */
.L_x_742:
        /* <DEDUP_REMOVED lines=9> */
.L_x_745:
[----:B------:R-:W-:Y:S01]  /*abe0*/  UMOV UR5, 0xffffffff ;  /* 0xffffffff00057882 */ /* 0x000fe20000000000 */
[----:B------:R-:W-:Y:S02]  /*abf0*/  @!P5 IMAD.MOV.U32 R32, RZ, RZ, R50 ;  /* 0x000000ffff20d224 */ /* 0x000fe400078e0032 */
[----:B------:R-:W-:Y:S01]  /*ac00*/  @!P5 IMAD.IADD R46, R46, 0x1, R51 ;  /* 0x000000012e2ed824 */ /* 0x000fe200078e0233 */
[----:B------:R-:W-:Y:S06]  /*ac10*/  BRA.DIV UR5, `(.L_x_541) ;  /* 0x0000004205587947 */ /* 0x000fec000b800000 */
[----:B------:R0:W1:Y:S04]  /*ac20*/  SHFL.DOWN PT, R48, R49, 0x8, R33 ;  /* 0x0900000031307989 */ /* 0x00006800000e0021 */
[----:B------:R0:W4:Y:S04]  /*ac30*/  SHFL.DOWN PT, R51, R32, 0x8, R33 ;  /* 0x0900000020337989 */ /* 0x00012800000e0021 */
[----:B------:R0:W0:Y:S02]  /*ac40*/  SHFL.DOWN PT, R6, R46, 0x8, R33 ;  /* 0x090000002e067989 */ /* 0x00002400000e0021 */
.L_x_750:
        /* <DEDUP_REMOVED lines=9> */
.L_x_753:
[----:B------:R-:W-:Y:S01]  /*ace0*/  UMOV UR5, 0xffffffff ;  /* 0xffffffff00057882 */ /* 0x000fe20000000000 */
[----:B------:R-:W-:Y:S02]  /*acf0*/  @!P5 IMAD.MOV.U32 R32, RZ, RZ, R50 ;  /* 0x000000ffff20d224 */ /* 0x000fe400078e0032 */
[----:B------:R-:W-:Y:S01]  /*ad00*/  @!P5 IMAD.IADD R46, R46, 0x1, R51 ;  /* 0x000000012e2ed824 */ /* 0x000fe200078e0233 */
[----:B------:R-:W-:Y:S06]  /*ad10*/  BRA.DIV UR5, `(.L_x_543) ;  /* 0x00000042058c7947 */ /* 0x000fec000b800000 */
[----:B------:R0:W1:Y:S01]  /*ad20*/  SHFL.DOWN PT, R48, R49, 0x10, R33 ;  /* 0x0a00000031307989 */ /* 0x00006200000e0021 */
[----:B------:R-:W-:-:S03]  /*ad30*/  VIADD R50, R28, 0x10 ;  /* 0x000000101c327836 */ /* 0x000fc60000000000 */
[----:B------:R0:W4:Y:S04]  /*ad40*/  SHFL.DOWN PT, R51, R32, 0x10, R33 ;  /* 0x0a00000020337989 */ /* 0x00012800000e0021 */
[----:B------:R0:W0:Y:S02]  /*ad50*/  SHFL.DOWN PT, R6, R46, 0x10, R33 ;  /* 0x0a0000002e067989 */ /* 0x00002400000e0021 */
.L_x_758:
[----:B------:R-:W-:Y:S01]  /*ad60*/  ISETP.GT.AND P5, PT, R50, R33, PT ;  /* 0x000000213200720c */ /* 0x000fe20003fa4270 */
[----:B------:R-:W-:-:S12]  /*ad70*/  UMOV UR5, 0xffffffff ;  /* 0xffffffff00057882 */ /* 0x000fd80000000000 */
[----:B------:R-:W-:-:S04]  /*ad80*/  @!P5 ISETP.NE.U32.AND P4, PT, R49, RZ, PT ;  /* 0x000000ff3100d20c */ /* 0x000fc80003f85070 */
[----:B------:R-:W-:-:S04]  /*ad90*/  @!P5 ISETP.NE.AND.EX P4, PT, R32, RZ, PT, P4 ;  /* 0x000000ff2000d20c */ /* 0x000fc80003f85340 */
[----:B0-----:R-:W-:Y:S02]  /*ada0*/  @!P5 SEL R7, R6, RZ, !P4 ;  /* 0x000000ff0607d207 */ /* 0x001fe40006000000 */
[----:B-1----:R-:W-:-:S03]  /*adb0*/  @!P5 IADD3 R48, P4, PT, R48, R49, RZ ;  /* 0x000000313030d210 */ /* 0x002fc60007f9e0ff */
[----:B------:R-:W-:Y:S02]  /*adc0*/  @!P5 IMAD.IADD R46, R46, 0x1, R7 ;  /* 0x000000012e2ed824 */ /* 0x000fe400078e0207 */
[----:B----4-:R-:W-:Y:S01]  /*add0*/  @!P5 IMAD.X R51, R51, 0x1, R32, P4 ;  /* 0x000000013333d824 */ /* 0x010fe200020e0620 */
[----:B------:R-:W-:Y:S01]  /*ade0*/  ISETP.NE.U32.AND P4, PT, R40, RZ, PT ;  /* 0x000000ff2800720c */ /* 0x000fe20003f85070 */
[----:B------:R-:W-:Y:S02]  /*adf0*/  @!P5 IMAD.MOV.U32 R49, RZ, RZ, R48 ;  /* 0x000000ffff31d224 */ /* 0x000fe400078e0030 */
[----:B------:R-:W-:Y:S01]  /*ae00*/  @!P5 IMAD.MOV.U32 R32, RZ, RZ, R51 ;  /* 0x000000ffff20d224 */ /* 0x000fe200078e0033 */
[----:B------:R-:W-:Y:S02]  /*ae10*/  ISETP.NE.AND.EX P4, PT, R41, RZ, PT, P4 ;  /* 0x000000ff2900720c */ /* 0x000fe40003f85340 */
[----:B------:R-:W-:Y:S02]  /*ae20*/  ISETP.NE.AND P5, PT, R5, 0x65, PT ;  /* 0x000000650500780c */ /* 0x000fe40003fa5270 */
[----:B------:R-:W-:-:S02]  /*ae30*/  SEL R5, R46, RZ, !P4 ;  /* 0x000000ff2e057207 */ /* 0x000fc40006000000 */
[----:B------:R-:W-:Y:S01]  /*ae40*/  IADD3 R40, P6, PT, R40, R49, RZ ;  /* 0x0000003128287210 */ /* 0x000fe20007fde0ff */
[----:B------:R-:W-:-:S12]  /*ae50*/  BRA.DIV UR5, `(.L_x_544) ;  /* 0x0000004205947947 */ /* 0x000fd8000b800000 */
.L_x_761:
[----:B------:R-:W-:Y:S01]  /*ae60*/  UMOV UR5, 0xffffffff ;  /* 0xffffffff00057882 */ /* 0x000fe20000000000 */
[----:B------:R-:W-:Y:S02]  /*ae70*/  IMAD.X R41, R41, 0x1, R32, P6 ;  /* 0x0000000129297824 */ /* 0x000fe400030e0620 */
[----:B------:R-:W-:Y:S02]  /*ae80*/  IMAD.IADD R38, R5, 0x1, R38 ;  /* 0x0000000105267824 */ /* 0x000fe400078e0226 */
[----:B------:R-:W-:Y:S01]  /*ae90*/  VIADD R47, R47, 0xffffffe0 ;  /* 0xffffffe02f2f7836 */ /* 0x000fe20000000000 */
[----:B------:R-:W-:Y:S06]  /*aea0*/  BRA.DIV UR5, `(.L_x_545) ;  /* 0x0000004205a07947 */ /* 0x000fec000b800000 */
[----:B------:R-:W-:-:S13]  /*aeb0*/  VOTE.ALL P5, P5 ;  /* 0x0000000000ff7806 */ /* 0x000fda00028a0000 */
.L_x_764:
[----:B------:R-:W-:Y:S05]  /*aec0*/  @P5 BRA `(.L_x_546) ;  /* 0xfffffff800485947 */ /* 0x000fea000383ffff */
.L_x_532:
[----:B------:R-:W0:Y:S01]  /*aed0*/  S2R R4, SR_TID.X ;  /* 0x0000000000047919 */ /* 0x000e220000002100 */
[----:B------:R-:W-:Y:S01]  /*aee0*/  BSSY.RECONVERGENT B0, `(.L_x_547) ;  /* 0x0000018000007945 */ /* 0x000fe20003800200 */
[----:B------:R-:W-:Y:S02]  /*aef0*/  IMAD.MOV.U32 R24, RZ, RZ, R40 ;  /* 0x000000ffff187224 */ /* 0x000fe400078e0028 */
[----:B------:R-:W-:Y:S01]  /*af00*/  IMAD.MOV.U32 R25, RZ, RZ, R41 ;  /* 0x000000ffff197224 */ /* 0x000fe200078e0029 */
[----:B0-----:R-:W-:-:S13]  /*af10*/  ISETP.NE.AND P4, PT, R4, RZ, PT ;  /* 0x000000ff0400720c */ /* 0x001fda0003f85270 */
[----:B------:R-:W-:Y:S05]  /*af20*/  @P4 BRA `(.L_x_548) ;  /* 0x00000000004c4947 */ /* 0x000fea0003800000 */
        /* <DEDUP_REMOVED lines=19> */
.L_x_548:
[----:B------:R-:W-:Y:S05]  /*b060*/  BSYNC.RECONVERGENT B0 ;  /* 0x0000000000007941 */ /* 0x000fea0003800200 */
.L_x_547:
[----:B------:R-:W-:-:S13]  /*b070*/  ISETP.NE.AND P4, PT, R28, RZ, PT ;  /* 0x000000ff1c00720c */ /* 0x000fda0003f85270 */
[----:B0-----:R-:W0:Y:S01]  /*b080*/  @!P4 S2R R5, SR_CgaCtaId ;  /* 0x000000000005c919 */ /* 0x001e220000008800 */
[----:B------:R-:W-:Y:S01]  /*b090*/  @!P4 MOV R4, 0x400 ;  /* 0x000004000004c802 */ /* 0x000fe20000000f00 */
[----:B------:R-:W-:Y:S02]  /*b0a0*/  @!P4 IMAD.MOV.U32 R27, RZ, RZ, R24 ;  /* 0x000000ffff1bc224 */ /* 0x000fe400078e0018 */
[----:B--2---:R-:W-:Y:S02]  /*b0b0*/  @!P4 IMAD.MOV.U32 R0, RZ, RZ, R25 ;  /* 0x000000ffff00c224 */ /* 0x004fe400078e0019 */
[----:B---3--:R-:W-:Y:S01]  /*b0c0*/  @!P4 IMAD.MOV.U32 R9, RZ, RZ, R38 ;  /* 0x000000ffff09c224 */ /* 0x008fe200078e0026 */
[----:B0-----:R-:W-:-:S05]  /*b0d0*/  @!P4 LEA R5, R5, R4, 0x18 ;  /* 0x000000040505c211 */ /* 0x001fca00078ec0ff */
[----:B------:R0:W-:Y:S04]  /*b0e0*/  @!P4 STS.64 [R5+0x88], R24 ;  /* 0x000088180500c388 */ /* 0x0001e80000000a00 */
[----:B------:R0:W-:Y:S02]  /*b0f0*/  @!P4 STS [R5+0x90], R38 ;  /* 0x000090260500c388 */ /* 0x0001e40000000800 */
.L_x_516:
[----:B------:R-:W0:Y:S01]  /*b100*/  S2R R33, SR_TID.X ;  /* 0x0000000000217919 */ /* 0x000e220000002100 */
[----:B------:R-:W-:Y:S01]  /*b110*/  ISETP.NE.AND P4, PT, R8, R10, PT ;  /* 0x0000000a0800720c */ /* 0x000fe20003f85270 */
[----:B------:R-:W-:Y:S05]  /*b120*/  WARPSYNC.ALL ;  /* 0x0000000000007948 */ /* 0x000fea0003800000 */
[----:B------:R-:W-:Y:S06]  /*b130*/  BAR.SYNC.DEFER_BLOCKING 0x0 ;  /* 0x0000000000007b1d */ /* 0x000fec0000010000 */
[----:B------:R-:W-:Y:S01]  /*b140*/  BSSY.RECONVERGENT B0, `(.L_x_549) ;  /* 0x0000015000007945 */ /* 0x000fe20003800200 */
[----:B0-----:R-:W-:-:S05]  /*b150*/  IMAD R25, R33, 0x9, RZ ;  /* 0x0000000921197824 */ /* 0x001fca00078e02ff */
[----:B------:R-:W-:-:S04]  /*b160*/  ISETP.EQ.U32.AND P5, PT, R26, R25, PT ;  /* 0x000000191a00720c */ /* 0x000fc80003fa2070 */
[----:B------:R-:W-:Y:S02]  /*b170*/  ISETP.EQ.OR.EX P6, PT, R30, RZ, P4, P5 ;  /* 0x000000ff1e00720c */ /* 0x000fe400027c2750 */
[----:B------:R-:W-:Y:S02]  /*b180*/  ISETP.NE.AND P4, PT, R33, RZ, PT ;  /* 0x000000ff2100720c */ /* 0x000fe40003f85270 */
[----:B------:R-:W-:Y:S02]  /*b190*/  ISETP.NE.AND P5, PT, R31, RZ, PT ;  /* 0x000000ff1f00720c */ /* 0x000fe40003fa5270 */
[----:B------:R-:W-:Y:S02]  /*b1a0*/  P2R R7, PR, RZ, 0x40 ;  /* 0x00000040ff077803 */ /* 0x000fe40000000000 */
[----:B------:R-:W-:Y:S02]  /*b1b0*/  SEL R28, RZ, 0x1, !P5 ;  /* 0x00000001ff1c7807 */ /* 0x000fe40006800000 */
[----:B------:R-:W-:-:S05]  /*b1c0*/  SEL R24, RZ, 0x1, !P6 ;  /* 0x00000001ff187807 */ /* 0x000fca0007000000 */
[----:B------:R-:W-:Y:S05]  /*b1d0*/  @!P4 BRA `(.L_x_550) ;  /* 0x00000000002cc947 */ /* 0x000fea0003800000 */
[----:B------:R-:W0:Y:S01]  /*b1e0*/  S2UR UR6, SR_CgaCtaId ;  /* 0x00000000000679c3 */ /* 0x000e220000008800 */
[----:B------:R-:W-:Y:S01]  /*b1f0*/  UMOV UR5, 0x400 ;  /* 0x0000040000057882 */ /* 0x000fe20000000000 */
[----:B------:R-:W-:-:S04]  /*b200*/  ISETP.NE.U32.AND P4, PT, R27, RZ, PT ;  /* 0x000000ff1b00720c */ /* 0x000fc80003f85070 */
[----:B------:R-:W-:Y:S01]  /*b210*/  ISETP.NE.AND.EX P4, PT, R0, RZ, PT, P4 ;  /* 0x000000ff0000720c */ /* 0x000fe20003f85340 */
[----:B0-----:R-:W-:-:S09]  /*b220*/  ULEA UR5, UR6, UR5, 0x18 ;  /* 0x0000000506057291 */ /* 0x001fd2000f8ec0ff */
[----:B------:R-:W0:Y:S04]  /*b230*/  LDS R6, [UR5+0x90] ;  /* 0x00009005ff067984 */ /* 0x000e280008000800 */
[----:B------:R-:W1:Y:S01]  /*b240*/  LDS.64 R4, [UR5+0x88] ;  /* 0x00008805ff047984 */ /* 0x000e620008000a00 */
[----:B0-----:R-:W-:Y:S02]  /*b250*/  SEL R6, R6, RZ, !P4 ;  /* 0x000000ff06067207 */ /* 0x001fe40006000000 */
[----:B-1----:R-:W-:-:S03]  /*b260*/  IADD3 R27, P4, PT, R4, R27, RZ ;  /* 0x0000001b041b7210 */ /* 0x002fc60007f9e0ff */
[----:B------:R-:W-:Y:S02]  /*b270*/  IMAD.IADD R9, R9, 0x1, R6 ;  /* 0x0000000109097824 */ /* 0x000fe400078e0206 */
[----:B------:R-:W-:-:S08]  /*b280*/  IMAD.X R0, R5, 0x1, R0, P4 ;  /* 0x0000000105007824 */ /* 0x000fd000020e0600 */
.L_x_550:
[----:B------:R-:W-:Y:S05]  /*b290*/  BSYNC.RECONVERGENT B0 ;  /* 0x0000000000007941 */ /* 0x000fea0003800200 */
.L_x_549:
[----:B------:R-:W-:Y:S01]  /*b2a0*/  IADD3 R28, P4, P5, R27, R28, R24 ;  /* 0x0000001c1b1c7210 */ /* 0x000fe20007d9e018 */
[C---:B------:R-:W-:Y:S01]  /*b2b0*/  VIADD R5, R25.reuse, 0x3 ;  /* 0x0000000319057836 */ /* 0x040fe20000000000 */
[----:B------:R-:W-:Y:S01]  /*b2c0*/  ISETP.NE.AND P6, PT, R22, R2, PT ;  /* 0x000000021600720c */ /* 0x000fe20003fc5270 */
[----:B------:R-:W0:Y:S01]  /*b2d0*/  S2UR UR5, SR_CgaCtaId ;  /* 0x00000000000579c3 */ /* 0x000e220000008800 */
[----:B------:R-:W-:Y:S01]  /*b2e0*/  IADD3.X R39, PT, PT, R0, RZ, RZ, P4, P5 ;  /* 0x000000ff00277210 */ /* 0x000fe200027ea4ff */
[----:B------:R-:W-:Y:S01]  /*b2f0*/  UMOV UR4, 0x400 ;  /* 0x0000040000047882 */ /* 0x000fe20000000000 */
[----:B------:R-:W-:Y:S01]  /*b300*/  ISETP.EQ.U32.AND P5, PT, R26, R5, PT ;  /* 0x000000051a00720c */ /* 0x000fe20003fa2070 */
[----:B------:R-:W-:Y:S01]  /*b310*/  VIADD R5, R25, 0x7 ;  /* 0x0000000719057836 */ /* 0x000fe20000000000 */
[----:B------:R-:W-:Y:S01]  /*b320*/  ISETP.NE.AND P4, PT, R14, R16, PT ;  /* 0x000000100e00720c */ /* 0x000fe20003f85270 */
[----:B------:R-:W-:Y:S01]  /*b330*/  BSSY.RECONVERGENT B0, `(.L_x_551) ;  /* 0x000012a000007945 */ /* 0x000fe20003800200 */
[----:B------:R-:W-:-:S02]  /*b340*/  SEL R35, RZ, 0x1, !P2 ;  /* 0x00000001ff237807 */ /* 0x000fc40005000000 */
[----:B------:R-:W-:Y:S02]  /*b350*/  ISETP.EQ.OR.EX P4, PT, R30, RZ, P4, P5 ;  /* 0x000000ff1e00720c */ /* 0x000fe40002782750 */
[----:B------:R-:W-:Y:S02]  /*b360*/  ISETP.EQ.U32.AND P5, PT, R26, R5, PT ;  /* 0x000000051a00720c */ /* 0x000fe40003fa2070 */
[----:B------:R-:W-:Y:S02]  /*b370*/  SEL R5, RZ, 0x1, !P3 ;  /* 0x00000001ff057807 */ /* 0x000fe40005800000 */
[----:B------:R-:W-:Y:S02]  /*b380*/  ISETP.EQ.OR.EX P6, PT, R30, RZ, P6, P5 ;  /* 0x000000ff1e00720c */ /* 0x000fe400037c2750 */
[----:B------:R-:W-:Y:S02]  /*b390*/  ISETP.NE.AND P5, PT, R7, RZ, PT ;  /* 0x000000ff0700720c */ /* 0x000fe40003fa5270 */
[----:B------:R-:W-:-:S02]  /*b3a0*/  SEL R36, RZ, 0x1, !P1 ;  /* 0x00000001ff247807 */ /* 0x000fc40004800000 */
[----:B------:R-:W-:Y:S02]  /*b3b0*/  SEL R4, R9, RZ, !P5 ;  /* 0x000000ff09047207 */ /* 0x000fe40006800000 */
[----:B------:R-:W-:Y:S01]  /*b3c0*/  IADD3 R49, P5, PT, R27, R24, RZ ;  /* 0x000000181b317210 */ /* 0x000fe20007fbe0ff */
[----:B0-----:R-:W-:Y:S01]  /*b3d0*/  ULEA UR4, UR5, UR4, 0x18 ;  /* 0x0000000405047291 */ /* 0x001fe2000f8ec0ff */
[----:B------:R-:W-:Y:S01]  /*b3e0*/  SEL R37, RZ, 0x1, !P0 ;  /* 0x00000001ff257807 */ /* 0x000fe20004000000 */
[----:B------:R-:W-:Y:S01]  /*b3f0*/  IMAD.IADD R11, R11, 0x1, R4 ;  /* 0x000000010b0b7824 */ /* 0x000fe200078e0204 */
[----:B------:R-:W-:Y:S01]  /*b400*/  SEL R44, RZ, 0x1, !P6 ;  /* 0x00000001ff2c7807 */ /* 0x000fe20007000000 */
[----:B------:R-:W-:Y:S01]  /*b410*/  IMAD.X R46, RZ, RZ, R0, P5 ;  /* 0x000000ffff2e7224 */ /* 0x000fe200028e0600 */
[----:B------:R-:W-:Y:S02]  /*b420*/  IADD3 R32, P5, PT, R28, R5, RZ ;  /* 0x000000051c207210 */ /* 0x000fe40007fbe0ff */
[----:B------:R-:W-:-:S02]  /*b430*/  SEL R5, RZ, 0x1, !P4 ;  /* 0x00000001ff057807 */ /* 0x000fc40006000000 */
[----:B------:R-:W-:Y:S01]  /*b440*/  LDS R42, [UR4+0xc0] ;  /* 0x0000c004ff2a7984 */ /* 0x000fe20008000800 */
[----:B------:R-:W-:Y:S01]  /*b450*/  IMAD.X R41, RZ, RZ, R39, P5 ;  /* 0x000000ffff297224 */ /* 0x000fe200028e0627 */
[----:B------:R-:W-:-:S05]  /*b460*/  IADD3 R34, P5, PT, R32, R5, RZ ;  /* 0x0000000520227210 */ /* 0x000fca0007fbe0ff */
[----:B------:R-:W-:Y:S01]  /*b470*/  IMAD.X R43, RZ, RZ, R41, P5 ;  /* 0x000000ffff2b7224 */ /* 0x000fe200028e0629 */
[----:B------:R-:W-:-:S05]  /*b480*/  IADD3 R35, P5, PT, R34, R35, RZ ;  /* 0x0000002322237210 */ /* 0x000fca0007fbe0ff */
[----:B------:R-:W-:Y:S01]  /*b490*/  IMAD.X R38, RZ, RZ, R43, P5 ;  /* 0x000000ffff267224 */ /* 0x000fe200028e062b */
[----:B------:R-:W-:-:S05]  /*b4a0*/  IADD3 R36, P5, PT, R35, R36, RZ ;  /* 0x0000002423247210 */ /* 0x000fca0007fbe0ff */
[----:B------:R-:W-:Y:S01]  /*b4b0*/  IMAD.X R45, RZ, RZ, R38, P5 ;  /* 0x000000ffff2d7224 */ /* 0x000fe200028e0626 */
[----:B------:R-:W-:-:S05]  /*b4c0*/  IADD3 R37, P5, PT, R36, R37, RZ ;  /* 0x0000002524257210 */ /* 0x000fca0007fbe0ff */
[----:B------:R-:W-:Y:S01]  /*b4d0*/  IMAD.X R40, RZ, RZ, R45, P5 ;  /* 0x000000ffff287224 */ /* 0x000fe200028e062d */
[----:B------:R-:W-:-:S04]  /*b4e0*/  ISETP.NE.AND P5, PT, R31, RZ, PT ;  /* 0x000000ff1f00720c */ /* 0x000fc80003fa5270 */
[----:B------:R-:W-:Y:S02]  /*b4f0*/  SEL R4, R11, RZ, !P5 ;  /* 0x000000ff0b047207 */ /* 0x000fe40006800000 */
[----:B------:R-:W-:-:S03]  /*b500*/  IADD3 R47, P5, PT, R37, R44, RZ ;  /* 0x0000002c252f7210 */ /* 0x000fc60007fbe0ff */
[----:B------:R-:W-:Y:S02]  /*b510*/  IMAD.IADD R13, R13, 0x1, R4 ;  /* 0x000000010d0d7824 */ /* 0x000fe400078e0204 */
[----:B------:R-:W-:-:S03]  /*b520*/  IMAD.X R44, RZ, RZ, R40, P5 ;  /* 0x000000ffff2c7224 */ /* 0x000fc600028e0628 */
[----:B------:R-:W-:-:S05]  /*b530*/  SEL R4, R13, RZ, !P3 ;  /* 0x000000ff0d047207 */ /* 0x000fca0005800000 */
[----:B------:R-:W-:Y:S02]  /*b540*/  IMAD.IADD R15, R15, 0x1, R4 ;  /* 0x000000010f0f7824 */ /* 0x000fe400078e0204 */
[----:B------:R-:W0:Y:S03]  /*b550*/  LDS.64 R4, [UR4+0xc8] ;  /* 0x0000c804ff047984 */ /* 0x000e260008000a00 */
[----:B------:R-:W-:-:S05]  /*b560*/  SEL R6, R15, RZ, !P4 ;  /* 0x000000ff0f067207 */ /* 0x000fca0006000000 */
[----:B------:R-:W-:-:S05]  /*b570*/  IMAD.IADD R17, R17, 0x1, R6 ;  /* 0x0000000111117824 */ /* 0x000fca00078e0206 */
[----:B------:R-:W-:-:S05]  /*b580*/  SEL R6, R17, RZ, !P2 ;  /* 0x000000ff11067207 */ /* 0x000fca0005000000 */
[----:B------:R-:W-:Y:S02]  /*b590*/  IMAD.IADD R19, R19, 0x1, R6 ;  /* 0x0000000113137824 */ /* 0x000fe400078e0206 */
[----:B------:R-:W1:Y:S03]  /*b5a0*/  LDS.64 R6, [UR4+0xb8] ;  /* 0x0000b804ff067984 */ /* 0x000e660008000a00 */
[----:B------:R-:W-:-:S05]  /*b5b0*/  SEL R24, R19, RZ, !P1 ;  /* 0x000000ff13187207 */ /* 0x000fca0004800000 */
[----:B------:R-:W-:-:S05]  /*b5c0*/  IMAD.IADD R21, R21, 0x1, R24 ;  /* 0x0000000115157824 */ /* 0x000fca00078e0218 */
[----:B------:R-:W-:-:S05]  /*b5d0*/  SEL R24, R21, RZ, !P0 ;  /* 0x000000ff15187207 */ /* 0x000fca0004000000 */
[----:B------:R-:W-:Y:S01]  /*b5e0*/  IMAD.IADD R23, R23, 0x1, R24 ;  /* 0x0000000117177824 */ /* 0x000fe200078e0218 */
[----:B0-----:R-:W-:-:S04]  /*b5f0*/  ISETP.GE.U32.AND P5, PT, R4, 0x101, PT ;  /* 0x000001010400780c */ /* 0x001fc80003fa6070 */
[----:B------:R-:W-:Y:S02]  /*b600*/  SEL R24, R23, RZ, !P6 ;  /* 0x000000ff17187207 */ /* 0x000fe40007000000 */
[----:B------:R-:W-:-:S03]  /*b610*/  ISETP.GE.AND.EX P5, PT, R5, RZ, PT, P5 ;  /* 0x000000ff0500720c */ /* 0x000fc60003fa6350 */
[----:B------:R-:W-:-:S10]  /*b620*/  IMAD.IADD R3, R3, 0x1, R24 ;  /* 0x0000000103037824 */ /* 0x000fd400078e0218 */
[----:B------:R-:W-:Y:S05]  /*b630*/  @!P5 BRA `(.L_x_552) ;  /* 0x000000080008d947 */ /* 0x000fea0003800000 */
[----:B------:R-:W-:Y:S01]  /*b640*/  ISETP.NE.U32.AND P5, PT, R26, R25, PT ;  /* 0x000000191a00720c */ /* 0x000fe20003fa5070 */
[----:B------:R-:W-:Y:S01]  /*b650*/  IMAD.MOV.U32 R0, RZ, RZ, 0x9 ;  /* 0x00000009ff007424 */ /* 0x000fe200078e00ff */
[----:B------:R-:W0:Y:S01]  /*b660*/  LDS.64 R24, [UR4+0xa8] ;  /* 0x0000a804ff187984 */ /* 0x000e220008000a00 */
[----:B------:R-:W-:Y:S01]  /*b670*/  ISETP.NE.AND P6, PT, R8, R10, PT ;  /* 0x0000000a0800720c */ /* 0x000fe20003fc5270 */
[----:B------:R-:W2:Y:S01]  /*b680*/  LDCU.128 UR16, c[0x0][0x390] ;  /* 0x00007200ff1077ac */ /* 0x000ea20008000c00 */
[----:B------:R-:W-:Y:S01]  /*b690*/  BSSY.RECONVERGENT B1, `(.L_x_553) ;  /* 0x000007b000017945 */ /* 0x000fe20003800200 */
[----:B------:R-:W-:Y:S01]  /*b6a0*/  BAR.SYNC.DEFER_BLOCKING 0x0 ;  /* 0x0000000000007b1d */ /* 0x000fe20000010000 */
[----:B------:R-:W-:Y:S02]  /*b6b0*/  ISETP.NE.AND.EX P5, PT, R30, RZ, !P6, P5 ;  /* 0x000000ff1e00720c */ /* 0x000fe400077a5350 */
[----:B------:R-:W-:Y:S01]  /*b6c0*/  ISETP.NE.AND P6, PT, R31, RZ, PT ;  /* 0x000000ff1f00720c */ /* 0x000fe20003fc5270 */
[----:B------:R-:W-:-:S10]  /*b6d0*/  IMAD R31, R33, R0, 0x7 ;  /* 0x00000007211f7424 */ /* 0x000fd400078e0200 */
[--C-:B0-----:R-:W-:Y:S02]  /*b6e0*/  @!P5 IMAD.IADD R27, R27, 0x1, -R24.reuse ;  /* 0x000000011b1bd824 */ /* 0x101fe400078e0a18 */
[--C-:B------:R-:W-:Y:S02]  /*b6f0*/  @P6 IMAD.IADD R49, R49, 0x1, -R24.reuse ;  /* 0x0000000131316824 */ /* 0x100fe400078e0a18 */
[--C-:B------:R-:W-:Y:S01]  /*b700*/  @P3 IMAD.IADD R28, R28, 0x1, -R24.reuse ;  /* 0x000000011c1c3824 */ /* 0x100fe200078e0a18 */
[----:B------:R-:W-:Y:S01]  /*b710*/  @!P5 LEA R27, R27, UR4, 0x3 ;  /* 0x000000041b1bdc11 */ /* 0x000fe2000f8e18ff */
[--C-:B------:R-:W-:Y:S01]  /*b720*/  @P4 IMAD.IADD R32, R32, 0x1, -R24.reuse ;  /* 0x0000000120204824 */ /* 0x100fe200078e0a18 */
[----:B------:R-:W-:Y:S01]  /*b730*/  @P6 LEA R49, R49, UR4, 0x3 ;  /* 0x0000000431316c11 */ /* 0x000fe2000f8e18ff */
[--C-:B------:R-:W-:Y:S01]  /*b740*/  @P2 IMAD.IADD R34, R34, 0x1, -R24.reuse ;  /* 0x0000000122222824 */ /* 0x100fe200078e0a18 */
[----:B------:R-:W-:Y:S01]  /*b750*/  @P3 LEA R28, R28, UR4, 0x3 ;  /* 0x000000041c1c3c11 */ /* 0x000fe2000f8e18ff */
[----:B------:R0:W-:Y:S01]  /*b760*/  @!P5 STS.64 [R27], R8 ;  /* 0x000000081b00d388 */ /* 0x0001e20000000a00 */
[----:B------:R-:W-:Y:S01]  /*b770*/  ISETP.NE.U32.AND P5, PT, R26, R31, PT ;  /* 0x0000001f1a00720c */ /* 0x000fe20003fa5070 */
[----:B------:R-:W-:Y:S01]  /*b780*/  IMAD R31, R33, R0, 0x8 ;  /* 0x00000008211f7424 */ /* 0x000fe200078e0200 */
[----:B------:R-:W-:Y:S01]  /*b790*/  @P4 LEA R32, R32, UR4, 0x3 ;  /* 0x0000000420204c11 */ /* 0x000fe2000f8e18ff */
[----:B------:R0:W-:Y:S01]  /*b7a0*/  @P6 STS.64 [R49], R10 ;  /* 0x0000000a31006388 */ /* 0x0001e20000000a00 */
[----:B------:R-:W-:Y:S01]  /*b7b0*/  ISETP.NE.AND P6, PT, R22, R2, PT ;  /* 0x000000021600720c */ /* 0x000fe20003fc5270 */
[--C-:B------:R-:W-:Y:S01]  /*b7c0*/  @P1 IMAD.IADD R35, R35, 0x1, -R24.reuse ;  /* 0x0000000123231824 */ /* 0x100fe200078e0a18 */
[----:B------:R-:W-:Y:S01]  /*b7d0*/  @P2 LEA R34, R34, UR4, 0x3 ;  /* 0x0000000422222c11 */ /* 0x000fe2000f8e18ff */
[----:B------:R0:W-:Y:S01]  /*b7e0*/  @P3 STS.64 [R28], R12 ;  /* 0x0000000c1c003388 */ /* 0x0001e20000000a00 */
[----:B------:R-:W-:Y:S01]  /*b7f0*/  ISETP.NE.AND.EX P5, PT, R30, RZ, !P6, P5 ;  /* 0x000000ff1e00720c */ /* 0x000fe200077a5350 */
[----:B------:R-:W-:Y:S01]  /*b800*/  @P0 IMAD.IADD R36, R36, 0x1, -R24 ;  /* 0x0000000124240824 */ /* 0x000fe200078e0a18 */
[----:B------:R-:W-:Y:S01]  /*b810*/  ISETP.NE.U32.AND P3, PT, R26, R31, PT ;  /* 0x0000001f1a00720c */ /* 0x000fe20003f65070 */
[----:B------:R0:W-:Y:S01]  /*b820*/  @P4 STS.64 [R32], R14 ;  /* 0x0000000e20004388 */ /* 0x0001e20000000a00 */
[----:B------:R-:W-:-:S02]  /*b830*/  ISETP.NE.AND P6, PT, R2, R29, PT ;  /* 0x0000001d0200720c */ /* 0x000fc40003fc5270 */
[----:B------:R-:W-:Y:S01]  /*b840*/  @P1 LEA R35, R35, UR4, 0x3 ;  /* 0x0000000423231c11 */ /* 0x000fe2000f8e18ff */
[----:B------:R0:W-:Y:S01]  /*b850*/  @P2 STS.64 [R34], R16 ;  /* 0x0000001022002388 */ /* 0x0001e20000000a00 */
[----:B------:R-:W-:Y:S02]  /*b860*/  ISETP.NE.AND.EX P3, PT, R30, RZ, !P6, P3 ;  /* 0x000000ff1e00720c */ /* 0x000fe40007765330 */
[----:B------:R-:W-:Y:S01]  /*b870*/  @P0 LEA R36, R36, UR4, 0x3 ;  /* 0x0000000424240c11 */ /* 0x000fe2000f8e18ff */
[----:B------:R0:W-:Y:S02]  /*b880*/  @P1 STS.64 [R35], R18 ;  /* 0x0000001223001388 */ /* 0x0001e40000000a00 */
[----:B------:R-:W-:Y:S02]  /*b890*/  @!P5 IMAD.IADD R37, R37, 0x1, -R24 ;  /* 0x000000012525d824 */ /* 0x000fe400078e0a18 */
[----:B------:R0:W-:Y:S01]  /*b8a0*/  @P0 STS.64 [R36], R20 ;  /* 0x0000001424000388 */ /* 0x0001e20000000a00 */
[----:B------:R-:W-:-:S02]  /*b8b0*/  ISETP.GT.U32.AND P0, PT, R4, R33, PT ;  /* 0x000000210400720c */ /* 0x000fc40003f04070 */
[----:B------:R-:W-:Y:S02]  /*b8c0*/  @!P5 LEA R37, R37, UR4, 0x3 ;  /* 0x000000042525dc11 */ /* 0x000fe4000f8e18ff */
[----:B------:R-:W-:Y:S01]  /*b8d0*/  ISETP.GT.U32.AND.EX P0, PT, R5, RZ, PT, P0 ;  /* 0x000000ff0500720c */ /* 0x000fe20003f04100 */
[----:B------:R-:W-:Y:S02]  /*b8e0*/  @!P3 IMAD.IADD R47, R47, 0x1, -R24 ;  /* 0x000000012f2fb824 */ /* 0x000fe400078e0a18 */
[----:B------:R0:W-:Y:S03]  /*b8f0*/  @!P5 STS.64 [R37], R22 ;  /* 0x000000162500d388 */ /* 0x0001e60000000a00 */
[----:B------:R-:W-:-:S05]  /*b900*/  @!P3 LEA R47, R47, UR4, 0x3 ;  /* 0x000000042f2fbc11 */ /* 0x000fca000f8e18ff */
[----:B------:R0:W-:Y:S01]  /*b910*/  @!P3 STS.64 [R47], R2 ;  /* 0x000000022f00b388 */ /* 0x0001e20000000a00 */
[----:B------:R-:W-:Y:S06]  /*b920*/  BAR.SYNC.DEFER_BLOCKING 0x0 ;  /* 0x0000000000007b1d */ /* 0x000fec0000010000 */
[----:B--2---:R-:W-:Y:S05]  /*b930*/  @!P0 BRA `(.L_x_554) ;  /* 0x0000000400408947 */ /* 0x004fea0003800000 */
[----:B0-----:R-:W-:Y:S01]  /*b940*/  IMAD.MOV.U32 R23, RZ, RZ, R33 ;  /* 0x000000ffff177224 */ /* 0x001fe200078e0021 */
[----:B------:R-:W-:Y:S01]  /*b950*/  BSSY.RECONVERGENT B2, `(.L_x_555) ;  /* 0x000002d000027945 */ /* 0x000fe20003800200 */
[----:B------:R-:W-:-:S03]  /*b960*/  IMAD.MOV.U32 R27, RZ, RZ, RZ ;  /* 0x000000ffff1b7224 */ /* 0x000fc600078e00ff */
        /* <DEDUP_REMOVED lines=9> */
[----:B------:R-:W-:Y:S05]  /*ba00*/  @!P1 BRA `(.L_x_556) ;  /* 0x0000000000849947 */ /* 0x000fea0003800000 */
        /* <DEDUP_REMOVED lines=16> */
.L_x_557:
[----:B0-----:R0:W2:Y:S01]  /*bb10*/  LDS.64 R10, [R0] ;  /* 0x00000000000a7984 */ /* 0x0010a20000000a00 */
        /* <DEDUP_REMOVED lines=13> */
[----:B--2---:R0:W-:Y:S04]  /*bbf0*/  STG.E desc[UR8][R2.64], R10 ;  /* 0x0000000a02007986 */ /* 0x0041e8000c101908 */
[----:B------:R0:W-:Y:S05]  /*bc00*/  STG.E desc[UR8][R8.64], R11 ;  /* 0x0000000b08007986 */ /* 0x0001ea000c101908 */
[----:B------:R-:W-:Y:S05]  /*bc10*/  @P1 BRA `(.L_x_557) ;  /* 0xfffffffc00bc1947 */ /* 0x000fea000383ffff */
.L_x_556:
[----:B------:R-:W-:Y:S05]  /*bc20*/  BSYNC.RECONVERGENT B2 ;  /* 0x0000000000027941 */ /* 0x000fea0003800200 */
.L_x_555:
[----:B------:R-:W-:Y:S05]  /*bc30*/  @!P0 BRA `(.L_x_554) ;  /* 0x0000000000808947 */ /* 0x000fea0003800000 */
.L_x_558:
[C---:B------:R-:W-:Y:S02]  /*bc40*/  LEA R0, R23.reuse, UR4, 0x3 ;  /* 0x0000000417007c11 */ /* 0x040fe4000f8e18ff */
[----:B0-----:R-:W-:Y:S01]  /*bc50*/  IADD3 R3, P0, PT, R24, R23, RZ ;  /* 0x0000001718037210 */ /* 0x001fe20007f1e0ff */
[----:B------:R-:W-:Y:S02]  /*bc60*/  VIADD R23, R23, 0x400 ;  /* 0x0000040017177836 */ /* 0x000fe40000000000 */
[----:B------:R-:W0:Y:S02]  /*bc70*/  LDS.64 R14, [R0] ;  /* 0x00000000000e7984 */ /* 0x000e240000000a00 */
[----:B------:R-:W-:Y:S02]  /*bc80*/  IMAD.X R2, R25, 0x1, R27, P0 ;  /* 0x0000000119027824 */ /* 0x000fe400000e061b */
[----:B------:R-:W2:Y:S01]  /*bc90*/  LDS.64 R16, [R0+0x800] ;  /* 0x0008000000107984 */ /* 0x000ea20000000a00 */
[----:B------:R-:W-:-:S02]  /*bca0*/  IMAD.SHL.U32 R12, R3, 0x4, RZ ;  /* 0x00000004030c7824 */ /* 0x000fc400078e00ff */
[----:B------:R-:W-:Y:S01]  /*bcb0*/  IMAD.X R8, RZ, RZ, R25, P0 ;  /* 0x000000ffff087224 */ /* 0x000fe200000e0619 */
[----:B------:R-:W3:Y:S01]  /*bcc0*/  LDS.64 R18, [R0+0x1000] ;  /* 0x0010000000127984 */ /* 0x000ee20000000a00 */
[C---:B------:R-:W-:Y:S01]  /*bcd0*/  SHF.L.U64.HI R2, R3.reuse, 0x2, R2 ;  /* 0x0000000203027819 */ /* 0x040fe20000010202 */
[----:B------:R-:W-:Y:S01]  /*bce0*/  IMAD.MOV.U32 R27, RZ, RZ, RZ ;  /* 0x000000ffff1b7224 */ /* 0x000fe200078e00ff */
[C---:B------:R-:W-:Y:S01]  /*bcf0*/  IADD3 R10, P0, PT, R12.reuse, UR16, RZ ;  /* 0x000000100c0a7c10 */ /* 0x040fe2000ff1e0ff */
[----:B------:R-:W4:Y:S01]  /*bd00*/  LDS.64 R20, [R0+0x1800] ;  /* 0x0018000000147984 */ /* 0x000f220000000a00 */
        /* <DEDUP_REMOVED lines=12> */
[----:B--2---:R0:W-:Y:S04]  /*bdd0*/  STG.E desc[UR8][R2.64+0x400], R16 ;  /* 0x0004001002007986 */ /* 0x0041e8000c101908 */
[----:B------:R0:W-:Y:S04]  /*bde0*/  STG.E desc[UR8][R8.64+0x400], R17 ;  /* 0x0004001108007986 */ /* 0x0001e8000c101908 */
[----:B---3--:R0:W-:Y:S04]  /*bdf0*/  STG.E desc[UR8][R2.64+0x800], R18 ;  /* 0x0008001202007986 */ /* 0x0081e8000c101908 */
[----:B------:R0:W-:Y:S04]  /*be00*/  STG.E desc[UR8][R8.64+0x800], R19 ;  /* 0x0008001308007986 */ /* 0x0001e8000c101908 */
[----:B----4-:R0:W-:Y:S04]  /*be10*/  STG.E desc[UR8][R2.64+0xc00], R20 ;  /* 0x000c001402007986 */ /* 0x0101e8000c101908 */
[----:B------:R0:W-:Y:S01]  /*be20*/  STG.E desc[UR8][R8.64+0xc00], R21 ;  /* 0x000c001508007986 */ /* 0x0001e2000c101908 */
[----:B------:R-:W-:Y:S05]  /*be30*/  @P0 BRA `(.L_x_558) ;  /* 0xfffffffc00800947 */ /* 0x000fea000383ffff */
.L_x_554:
[----:B------:R-:W-:Y:S05]  /*be40*/  BSYNC.RECONVERGENT B1 ;  /* 0x0000000000017941 */ /* 0x000fea0003800200 */
.L_x_553:
[----:B------:R-:W-:Y:S05]  /*be50*/  BRA `(.L_x_559) ;  /* 0x0000000400dc7947 */ /* 0x000fea0003800000 */
.L_x_552:
[----:B------:R-:W-:Y:S01]  /*be60*/  ISETP.NE.U32.AND P5, PT, R26, R25, PT ;  /* 0x000000191a00720c */ /* 0x000fe20003fa5070 */
[----:B------:R-:W-:Y:S01]  /*be70*/  IMAD.MOV.U32 R48, RZ, RZ, 0x9 ;  /* 0x00000009ff307424 */ /* 0x000fe200078e00ff */
[----:B------:R-:W-:Y:S01]  /*be80*/  ISETP.NE.AND P6, PT, R8, R10, PT ;  /* 0x0000000a0800720c */ /* 0x000fe20003fc5270 */
[----:B------:R-:W-:Y:S01]  /*be90*/  BSSY.RECONVERGENT B1, `(.L_x_560) ;  /* 0x000000d000017945 */ /* 0x000fe20003800200 */
[----:B------:R-:W-:Y:S01]  /*bea0*/  ISETP.NE.AND.EX P5, PT, R30, RZ, PT, P5 ;  /* 0x000000ff1e00720c */ /* 0x000fe20003fa5350 */
[----:B------:R-:W-:-:S12]  /*beb0*/  IMAD R51, R33, R48, 0x7 ;  /* 0x0000000721337424 */ /* 0x000fd800078e0230 */
[----:B------:R-:W-:Y:S05]  /*bec0*/  @!P6 BRA P5, `(.L_x_561) ;  /* 0x000000000024e947 */ /* 0x000fea0002800000 */
[----:B------:R-:W0:Y:S01]  /*bed0*/  LDCU.128 UR12, c[0x0][0x390] ;  /* 0x00007200ff0c77ac */ /* 0x000e220008000c00 */
[C---:B------:R-:W-:Y:S01]  /*bee0*/  IMAD.SHL.U32 R24, R27.reuse, 0x4, RZ ;  /* 0x000000041b187824 */ /* 0x040fe200078e00ff */
[----:B------:R-:W-:-:S04]  /*bef0*/  SHF.L.U64.HI R0, R27, 0x2, R0 ;  /* 0x000000021b007819 */ /* 0x000fc80000010200 */
[----:B0-----:R-:W-:-:S04]  /*bf00*/  IADD3 R4, P5, PT, R24, UR12, RZ ;  /* 0x0000000c18047c10 */ /* 0x001fc8000ffbe0ff */
[----:B------:R-:W-:Y:S02]  /*bf10*/  IADD3.X R5, PT, PT, R0, UR13, RZ, P5, !PT ;  /* 0x0000000d00057c10 */ /* 0x000fe4000affe4ff */
[----:B------:R-:W-:-:S03]  /*bf20*/  IADD3 R24, P5, PT, R24, UR14, RZ ;  /* 0x0000000e18187c10 */ /* 0x000fc6000ffbe0ff */
[----:B------:R0:W-:Y:S01]  /*bf30*/  STG.E desc[UR8][R4.64], R8 ;  /* 0x0000000804007986 */ /* 0x0001e2000c101908 */
[----:B------:R-:W-:-:S05]  /*bf40*/  IADD3.X R25, PT, PT, R0, UR15, RZ, P5, !PT ;  /* 0x0000000f00197c10 */ /* 0x000fca000affe4ff */
[----:B------:R0:W-:Y:S04]  /*bf50*/  STG.E desc[UR8][R24.64], R9 ;  /* 0x0000000918007986 */ /* 0x0001e8000c101908 */
.L_x_561:
[----:B------:R-:W-:Y:S05]  /*bf60*/  BSYNC.RECONVERGENT B1 ;  /* 0x0000000000017941 */ /* 0x000fea0003800200 */
.L_x_560:
[----:B------:R-:W-:Y:S01]  /*bf70*/  ISETP.NE.AND P6, PT, R31, RZ, PT ;  /* 0x000000ff1f00720c */ /* 0x000fe20003fc5270 */
[----:B------:R-:W-:Y:S01]  /*bf80*/  BSSY.RECONVERGENT B1, `(.L_x_562) ;  /* 0x000000d000017945 */ /* 0x000fe20003800200 */
[----:B------:R-:W-:Y:S01]  /*bf90*/  ISETP.NE.U32.AND P5, PT, R26, R51, PT ;  /* 0x000000331a00720c */ /* 0x000fe20003fa5070 */
[----:B0-----:R-:W-:-:S10]  /*bfa0*/  IMAD R25, R33, R48, 0x8 ;  /* 0x0000000821197424 */ /* 0x001fd400078e0230 */
[----:B------:R-:W-:Y:S05]  /*bfb0*/  @!P6 BRA `(.L_x_563) ;  /* 0x000000000024e947 */ /* 0x000fea0003800000 */
        /* <DEDUP_REMOVED lines=9> */
.L_x_563:
[----:B------:R-:W-:Y:S05]  /*c050*/  BSYNC.RECONVERGENT B1 ;  /* 0x0000000000017941 */ /* 0x000fea0003800200 */
.L_x_562:
[----:B------:R-:W-:Y:S01]  /*c060*/  BSSY.RECONVERGENT B1, `(.L_x_564) ;  /* 0x000000c000017945 */ /* 0x000fe20003800200 */
[----:B------:R-:W-:-:S03]  /*c070*/  ISETP.NE.U32.AND P6, PT, R26, R25, PT ;  /* 0x000000191a00720c */ /* 0x000fc60003fc5070 */
[----:B------:R-:W-:Y:S10]  /*c080*/  @!P3 BRA `(.L_x_565) ;  /* 0x000000000024b947 */ /* 0x000ff40003800000 */
[----:B------:R-:W2:Y:S01]  /*c090*/  LDCU.128 UR12, c[0x0][0x390] ;  /* 0x00007200ff0c77ac */ /* 0x000ea20008000c00 */
[C---:B0-----:R-:W-:Y:S01]  /*c0a0*/  IMAD.SHL.U32 R8, R28.reuse, 0x4, RZ ;  /* 0x000000041c087824 */ /* 0x041fe200078e00ff */
[----:B------:R-:W-:-:S04]  /*c0b0*/  SHF.L.U64.HI R28, R28, 0x2, R39 ;  /* 0x000000021c1c7819 */ /* 0x000fc80000010227 */
[----:B--2---:R-:W-:-:S04]  /*c0c0*/  IADD3 R4, P3, PT, R8, UR12, RZ ;  /* 0x0000000c08047c10 */ /* 0x004fc8000ff7e0ff */
[----:B------:R-:W-:Y:S02]  /*c0d0*/  IADD3.X R5, PT, PT, R28, UR13, RZ, P3, !PT ;  /* 0x0000000d1c057c10 */ /* 0x000fe40009ffe4ff */
[----:B------:R-:W-:-:S03]  /*c0e0*/  IADD3 R8, P3, PT, R8, UR14, RZ ;  /* 0x0000000e08087c10 */ /* 0x000fc6000ff7e0ff */
[----:B------:R2:W-:Y:S01]  /*c0f0*/  STG.E desc[UR8][R4.64], R12 ;  /* 0x0000000c04007986 */ /* 0x0005e2000c101908 */
[----:B------:R-:W-:-:S05]  /*c100*/  IADD3.X R9, PT, PT, R28, UR15, RZ, P3, !PT ;  /* 0x0000000f1c097c10 */ /* 0x000fca0009ffe4ff */
[----:B------:R2:W-:Y:S04]  /*c110*/  STG.E desc[UR8][R8.64], R13 ;  /* 0x0000000d08007986 */ /* 0x0005e8000c101908 */
.L_x_565:
[----:B------:R-:W-:Y:S05]  /*c120*/  BSYNC.RECONVERGENT B1 ;  /* 0x0000000000017941 */ /* 0x000fea0003800200 */
.L_x_564:
[----:B------:R-:W-:Y:S04]  /*c130*/  BSSY.RECONVERGENT B1, `(.L_x_566) ;  /* 0x000000b000017945 */ /* 0x000fe80003800200 */
[----:B------:R-:W-:Y:S05]  /*c140*/  @!P4 BRA `(.L_x_567) ;  /* 0x000000000024c947 */ /* 0x000fea0003800000 */
[----:B------:R-:W3:Y:S01]  /*c150*/  LDCU.128 UR12, c[0x0][0x390] ;  /* 0x00007200ff0c77ac */ /* 0x000ee20008000c00 */
[C---:B0-2---:R-:W-:Y:S01]  /*c160*/  IMAD.SHL.U32 R8, R32.reuse, 0x4, RZ ;  /* 0x0000000420087824 */ /* 0x045fe200078e00ff */
[----:B------:R-:W-:-:S04]  /*c170*/  SHF.L.U64.HI R32, R32, 0x2, R41 ;  /* 0x0000000220207819 */ /* 0x000fc80000010229 */
[C---:B---3--:R-:W-:Y:S02]  /*c180*/  IADD3 R4, P3, PT, R8.reuse, UR12, RZ ;  /* 0x0000000c08047c10 */ /* 0x048fe4000ff7e0ff */
[----:B------:R-:W-:Y:S02]  /*c190*/  IADD3 R8, P4, PT, R8, UR14, RZ ;  /* 0x0000000e08087c10 */ /* 0x000fe4000ff9e0ff */
[C---:B------:R-:W-:Y:S02]  /*c1a0*/  IADD3.X R5, PT, PT, R32.reuse, UR13, RZ, P3, !PT ;  /* 0x0000000d20057c10 */ /* 0x040fe40009ffe4ff */
[----:B------:R-:W-:-:S03]  /*c1b0*/  IADD3.X R9, PT, PT, R32, UR15, RZ, P4, !PT ;  /* 0x0000000f20097c10 */ /* 0x000fc6000a7fe4ff */
[----:B------:R3:W-:Y:S04]  /*c1c0*/  STG.E desc[UR8][R4.64], R14 ;  /* 0x0000000e04007986 */ /* 0x0007e8000c101908 */
[----:B------:R3:W-:Y:S02]  /*c1d0*/  STG.E desc[UR8][R8.64], R15 ;  /* 0x0000000f08007986 */ /* 0x0007e4000c101908 */
.L_x_567:
[----:B------:R-:W-:Y:S05]  /*c1e0*/  BSYNC.RECONVERGENT B1 ;  /* 0x0000000000017941 */ /* 0x000fea0003800200 */
.L_x_566:
[----:B------:R-:W-:Y:S01]  /*c1f0*/  BSSY.RECONVERGENT B1, `(.L_x_568) ;  /* 0x000000f000017945 */ /* 0x000fe20003800200 */
[----:B------:R-:W-:Y:S02]  /*c200*/  ISETP.NE.AND P4, PT, R22, R2, PT ;  /* 0x000000021600720c */ /* 0x000fe40003f85270 */
[----:B------:R-:W-:Y:S02]  /*c210*/  ISETP.NE.AND P3, PT, R2, R29, PT ;  /* 0x0000001d0200720c */ /* 0x000fe40003f65270 */
[C---:B------:R-:W-:Y:S02]  /*c220*/  ISETP.NE.AND.EX P5, PT, R30.reuse, RZ, PT, P5 ;  /* 0x000000ff1e00720c */ /* 0x040fe40003fa5350 */
[----:B------:R-:W-:Y:S01]  /*c230*/  ISETP.NE.AND.EX P6, PT, R30, RZ, PT, P6 ;  /* 0x000000ff1e00720c */ /* 0x000fe20003fc5360 */
[----:B------:R-:W-:-:S12]  /*c240*/  @!P2 BRA `(.L_x_569) ;  /* 0x000000000024a947 */ /* 0x000fd80003800000 */
[----:B------:R-:W4:Y:S01]  /*c250*/  LDCU.128 UR12, c[0x0][0x390] ;  /* 0x00007200ff0c77ac */ /* 0x000f220008000c00 */
[C---:B0-23--:R-:W-:Y:S01]  /*c260*/  IMAD.SHL.U32 R8, R34.reuse, 0x4, RZ ;  /* 0x0000000422087824 */ /* 0x04dfe200078e00ff */
[----:B------:R-:W-:-:S04]  /*c270*/  SHF.L.U64.HI R34, R34, 0x2, R43 ;  /* 0x0000000222227819 */ /* 0x000fc8000001022b */
[----:B----4-:R-:W-:-:S04]  /*c280*/  IADD3 R4, P2, PT, R8, UR12, RZ ;  /* 0x0000000c08047c10 */ /* 0x010fc8000ff5e0ff */
[----:B------:R-:W-:Y:S02]  /*c290*/  IADD3.X R5, PT, PT, R34, UR13, RZ, P2, !PT ;  /* 0x0000000d22057c10 */ /* 0x000fe400097fe4ff */
[----:B------:R-:W-:-:S03]  /*c2a0*/  IADD3 R8, P2, PT, R8, UR14, RZ ;  /* 0x0000000e08087c10 */ /* 0x000fc6000ff5e0ff */
[----:B------:R4:W-:Y:S01]  /*c2b0*/  STG.E desc[UR8][R4.64], R16 ;  /* 0x0000001004007986 */ /* 0x0009e2000c101908 */
[----:B------:R-:W-:-:S05]  /*c2c0*/  IADD3.X R9, PT, PT, R34, UR15, RZ, P2, !PT ;  /* 0x0000000f22097c10 */ /* 0x000fca00097fe4ff */
[----:B------:R4:W-:Y:S04]  /*c2d0*/  STG.E desc[UR8][R8.64], R17 ;  /* 0x0000001108007986 */ /* 0x0009e8000c101908 */
.L_x_569:
[----:B------:R-:W-:Y:S05]  /*c2e0*/  BSYNC.RECONVERGENT B1 ;  /* 0x0000000000017941 */ /* 0x000fea0003800200 */
.L_x_568:
[----:B------:R-:W-:Y:S04]  /*c2f0*/  BSSY.RECONVERGENT B1, `(.L_x_570) ;  /* 0x000000b000017945 */ /* 0x000fe80003800200 */
[----:B------:R-:W-:Y:S05]  /*c300*/  @!P1 BRA `(.L_x_571) ;  /* 0x0000000000249947 */ /* 0x000fea0003800000 */
[----:B------:R-:W5:Y:S01]  /*c310*/  LDCU.128 UR12, c[0x0][0x390] ;  /* 0x00007200ff0c77ac */ /* 0x000f620008000c00 */
[C---:B0-234-:R-:W-:Y:S01]  /*c320*/  IMAD.SHL.U32 R8, R35.reuse, 0x4, RZ ;  /* 0x0000000423087824 */ /* 0x05dfe200078e00ff */
[----:B------:R-:W-:-:S04]  /*c330*/  SHF.L.U64.HI R35, R35, 0x2, R38 ;  /* 0x0000000223237819 */ /* 0x000fc80000010226 */
[C---:B-----5:R-:W-:Y:S02]  /*c340*/  IADD3 R4, P1, PT, R8.reuse, UR12, RZ ;  /* 0x0000000c08047c10 */ /* 0x060fe4000ff3e0ff */
[----:B------:R-:W-:Y:S02]  /*c350*/  IADD3 R8, P2, PT, R8, UR14, RZ ;  /* 0x0000000e08087c10 */ /* 0x000fe4000ff5e0ff */
[C---:B------:R-:W-:Y:S02]  /*c360*/  IADD3.X R5, PT, PT, R35.reuse, UR13, RZ, P1, !PT ;  /* 0x0000000d23057c10 */ /* 0x040fe40008ffe4ff */
[----:B------:R-:W-:-:S03]  /*c370*/  IADD3.X R9, PT, PT, R35, UR15, RZ, P2, !PT ;  /* 0x0000000f23097c10 */ /* 0x000fc600097fe4ff */
[----:B------:R0:W-:Y:S04]  /*c380*/  STG.E desc[UR8][R4.64], R18 ;  /* 0x0000001204007986 */ /* 0x0001e8000c101908 */
[----:B------:R0:W-:Y:S02]  /*c390*/  STG.E desc[UR8][R8.64], R19 ;  /* 0x0000001308007986 */ /* 0x0001e4000c101908 */
.L_x_571:
[----:B------:R-:W-:Y:S05]  /*c3a0*/  BSYNC.RECONVERGENT B1 ;  /* 0x0000000000017941 */ /* 0x000fea0003800200 */
.L_x_570:
        /* <DEDUP_REMOVED lines=11> */
.L_x_573:
[----:B------:R-:W-:Y:S05]  /*c460*/  BSYNC.RECONVERGENT B1 ;  /* 0x0000000000017941 */ /* 0x000fea0003800200 */
.L_x_572:
[----:B------:R-:W-:Y:S04]  /*c470*/  BSSY.RECONVERGENT B1, `(.L_x_574) ;  /* 0x000000b000017945 */ /* 0x000fe80003800200 */
[----:B------:R-:W-:Y:S05]  /*c480*/  @!P4 BRA P5, `(.L_x_575) ;  /* 0x000000000024c947 */ /* 0x000fea0002800000 */
        /* <DEDUP_REMOVED lines=9> */
.L_x_575:
[----:B------:R-:W-:Y:S05]  /*c520*/  BSYNC.RECONVERGENT B1 ;  /* 0x0000000000017941 */ /* 0x000fea0003800200 */
.L_x_574:
        /* <DEDUP_REMOVED lines=10> */
.L_x_559:
[----:B------:R-:W-:Y:S05]  /*c5d0*/  BSYNC.RECONVERGENT B0 ;  /* 0x0000000000007941 */ /* 0x000fea0003800200 */
.L_x_551:
[----:B------:R-:W-:-:S13]  /*c5e0*/  ISETP.NE.AND P0, PT, R33, 0xff, PT ;  /* 0x000000ff2100780c */ /* 0x000fda0003f05270 */
[----:B------:R-:W-:Y:S05]  /*c5f0*/  @P0 EXIT ;  /* 0x000000000000094d */ /* 0x000fea0003800000 */
[----:B0-234-:R-:W0:Y:S01]  /*c600*/  LDC.64 R8, c[0x0][0x3a0] ;  /* 0x0000e800ff087b82 */ /* 0x01de220000000a00 */
[----:B------:R-:W-:-:S04]  /*c610*/  ISETP.NE.U32.AND P0, PT, R26, 0x900, PT ;  /* 0x000009001a00780c */ /* 0x000fc80003f05070 */
[----:B------:R-:W-:-:S13]  /*c620*/  ISETP.NE.AND.EX P0, PT, R30, RZ, PT, P0 ;  /* 0x000000ff1e00720c */ /* 0x000fda0003f05300 */
[----:B------:R-:W-:Y:S05]  /*c630*/  @P0 BRA `(.L_x_576) ;  /* 0x00000000002c0947 */ /* 0x000fea0003800000 */
[----:B------:R-:W2:Y:S01]  /*c640*/  LDCU.128 UR4, c[0x0][0x390] ;  /* 0x00007200ff0477ac */ /* 0x000ea20008000c00 */
[C---:B-1----:R-:W-:Y:S01]  /*c650*/  IMAD.SHL.U32 R4, R6.reuse, 0x4, RZ ;  /* 0x0000000406047824 */ /* 0x042fe200078e00ff */
[----:B------:R-:W-:-:S04]  /*c660*/  SHF.L.U64.HI R0, R6, 0x2, R7 ;  /* 0x0000000206007819 */ /* 0x000fc80000010207 */
[C---:B--2---:R-:W-:Y:S02]  /*c670*/  IADD3 R2, P0, PT, R4.reuse, UR4, RZ ;  /* 0x0000000404027c10 */ /* 0x044fe4000ff1e0ff */
[----:B------:R-:W-:Y:S02]  /*c680*/  IADD3 R4, P1, PT, R4, UR6, RZ ;  /* 0x0000000604047c10 */ /* 0x000fe4000ff3e0ff */
[C---:B------:R-:W-:Y:S02]  /*c690*/  IADD3.X R3, PT, PT, R0.reuse, UR5, RZ, P0, !PT ;  /* 0x0000000500037c10 */ /* 0x040fe400087fe4ff */
[----:B------:R-:W-:Y:S02]  /*c6a0*/  IADD3.X R5, PT, PT, R0, UR7, RZ, P1, !PT ;  /* 0x0000000700057c10 */ /* 0x000fe40008ffe4ff */
[----:B------:R-:W-:Y:S01]  /*c6b0*/  IADD3 R6, P0, PT, R6, 0x1, RZ ;  /* 0x0000000106067810 */ /* 0x000fe20007f1e0ff */
[----:B------:R2:W-:Y:S04]  /*c6c0*/  STG.E desc[UR8][R2.64], R29 ;  /* 0x0000001d02007986 */ /* 0x0005e8000c101908 */
[----:B------:R2:W-:Y:S01]  /*c6d0*/  STG.E desc[UR8][R4.64], R42 ;  /* 0x0000002a04007986 */ /* 0x0005e2000c101908 */
[----:B------:R-:W-:-:S07]  /*c6e0*/  IMAD.X R7, RZ, RZ, R7, P0 ;  /* 0x000000ffff077224 */ /* 0x000fce00000e0607 */
.L_x_576:
[----:B01----:R-:W-:Y:S01]  /*c6f0*/  STG.E.64 desc[UR8][R8.64], R6 ;  /* 0x0000000608007986 */ /* 0x003fe2000c101b08 */
[----:B------:R-:W-:Y:S05]  /*c700*/  EXIT ;  /* 0x000000000000794d */ /* 0x000fea0003800000 */
.L_x_435:
[----:B------:R-:W-:Y:S01]  /*c710*/  BSSY B0, `(.L_x_577) ;  /* 0x0000006000007945 */ /* 0x000fe20003800000 */
[----:B------:R-:W-:Y:S01]  /*c720*/  PLOP3.LUT P4, PT, P0, PT, PT, 0x8, 0x80 ;  /* 0x000000000080781c */ /* 0x000fe2000078e170 */
[----:B------:R-:W-:-:S12]  /*c730*/  IMAD.MOV.U32 R34, RZ, RZ, -0x1 ;  /* 0xffffffffff227424 */ /* 0x000fd800078e00ff */
[----:B0-----:R-:W-:Y:S05]  /*c740*/  WARPSYNC.COLLECTIVE R34, `(.L_x_578) ;  /* 0x0000000022087348 */ /* 0x001fea0003c00000 */
[----:B------:R-:W-:Y:S01]  /*c750*/  VOTE.ANY P4, P4 ;  /* 0x0000000000ff7806 */ /* 0x000fe20002080100 */
[----:B0-----:R-:W-:-:S12]  /*c760*/  ENDCOLLECTIVE ;  /* 0x000000000000791b */ /* 0x001fd80003800000 */
.L_x_578:
[----:B------:R-:W-:Y:S05]  /*c770*/  BSYNC B0 ;  /* 0x0000000000007941 */ /* 0x000fea0003800000 */
.L_x_577:
[----:B------:R-:W-:Y:S01]  /*c780*/  PLOP3.LUT P0, PT, P4, PT, PT, 0x80, 0x8 ;  /* 0x000000000008781c */ /* 0x000fe2000270f070 */
[----:B------:R-:W-:-:S12]  /*c790*/  BRA `(.L_x_579) ;  /* 0xffffff7000787947 */ /* 0x000fd8000383ffff */
.L_x_437:
[----:B------:R-:W0:Y:S01]  /*c7a0*/  S2R R47, SR_GEMASK ;  /* 0x00000000002f7919 */ /* 0x000e220000003c00 */
[----:B------:R-:W-:Y:S01]  /*c7b0*/  BSSY B0, `(.L_x_580) ;  /* 0x0000006000007945 */ /* 0x000fe20003800000 */
[----:B------:R-:W-:Y:S01]  /*c7c0*/  PLOP3.LUT P4, PT, P0, PT, PT, 0x8, 0x80 ;  /* 0x000000000080781c */ /* 0x000fe2000078e170 */
[----:B------:R-:W-:-:S12]  /*c7d0*/  IMAD.MOV.U32 R34, RZ, RZ, -0x1 ;  /* 0xffffffffff227424 */ /* 0x000fd800078e00ff */
[----:B0-----:R-:W-:Y:S05]  /*c7e0*/  WARPSYNC.COLLECTIVE R34, `(.L_x_581) ;  /* 0x0000000022087348 */ /* 0x001fea0003c00000 */
[----:B------:R-:W-:Y:S01]  /*c7f0*/  VOTE.ANY R34, PT, P4 ;  /* 0x0000000000227806 */ /* 0x000fe200020e0100 */
[----:B0-----:R-:W-:Y:S06]  /*c800*/  ENDCOLLECTIVE ;  /* 0x000000000000791b */ /* 0x001fec0003800000 */
.L_x_581:
[----:B------:R-:W-:Y:S05]  /*c810*/  BSYNC B0 ;  /* 0x0000000000007941 */ /* 0x000fea0003800000 */
.L_x_580:
[----:B------:R-:W-:Y:S01]  /*c820*/  LOP3.LUT R34, R34, 0x80000000, R47, 0xec, !PT ;  /* 0x8000000022227812 */ /* 0x000fe200078eec2f */
[----:B------:R-:W-:-:S04]  /*c830*/  IMAD.MOV.U32 R4, RZ, RZ, 0x1 ;  /* 0x00000001ff047424 */ /* 0x000fc800078e00ff */
[----:B------:R-:W-:-:S05]  /*c840*/  VIADD R7, R34, 0xffffffff ;  /* 0xffffffff22077836 */ /* 0x000fca0000000000 */
[----:B------:R-:W-:Y:S01]  /*c850*/  LOP3.LUT R31, R34, R7, RZ, 0xc, !PT ;  /* 0x00000007221f7212 */ /* 0x000fe200078e0cff */
[----:B------:R-:W-:Y:S02]  /*c860*/  IMAD.MOV.U32 R7, RZ, RZ, R41 ;  /* 0x000000ffff077224 */ /* 0x000fe400078e0029 */
[----:B------:R-:W-:Y:S01]  /*c870*/  IMAD.MOV.U32 R34, RZ, RZ, -0x1 ;  /* 0xffffffffff227424 */ /* 0x000fe200078e00ff */
[----:B------:R0:W1:Y:S06]  /*c880*/  POPC R33, R31 ;  /* 0x0000001f00217309 */ /* 0x00006c0000000000 */
[----:B01----:R-:W-:Y:S05]  /*c890*/  WARPSYNC.COLLECTIVE R34, `(.L_x_582) ;  /* 0x0000000022087348 */ /* 0x003fea0003c00000 */
[----:B-1----:R1:W2:Y:S02]  /*c8a0*/  SHFL.DOWN P4, R6, R7, R4, R33 ;  /* 0x0800000407067389 */ /* 0x0022a40000080021 */
[----:B012---:R-:W-:Y:S05]  /*c8b0*/  ENDCOLLECTIVE ;  /* 0x000000000000791b */ /* 0x007fea0003800000 */
.L_x_582:
[----:B------:R-:W-:Y:S02]  /*c8c0*/  IMAD.MOV.U32 R7, RZ, RZ, R42 ;  /* 0x000000ffff077224 */ /* 0x000fe400078e002a */
[----:B------:R-:W-:-:S07]  /*c8d0*/  IMAD.MOV.U32 R30, RZ, RZ, R6 ;  /* 0x000000ffff1e7224 */ /* 0x000fce00078e0006 */
[----:B------:R-:W-:Y:S05]  /*c8e0*/  WARPSYNC.COLLECTIVE R34, `(.L_x_583) ;  /* 0x0000000022087348 */ /* 0x000fea0003c00000 */
[----:B------:R0:W1:Y:S02]  /*c8f0*/  SHFL.DOWN P4, R6, R7, R4, R33 ;  /* 0x0800000407067389 */ /* 0x0000640000080021 */
[----:B01----:R-:W-:Y:S05]  /*c900*/  ENDCOLLECTIVE ;  /* 0x000000000000791b */ /* 0x003fea0003800000 */
.L_x_583:
[----:B------:R-:W-:Y:S02]  /*c910*/  IMAD.MOV.U32 R7, RZ, RZ, R40 ;  /* 0x000000ffff077224 */ /* 0x000fe400078e0028 */
[----:B------:R-:W-:-:S07]  /*c920*/  IMAD.MOV.U32 R31, RZ, RZ, R6 ;  /* 0x000000ffff1f7224 */ /* 0x000fce00078e0006 */
[----:B------:R-:W-:Y:S05]  /*c930*/  WARPSYNC.COLLECTIVE R34, `(.L_x_584) ;  /* 0x0000000022087348 */ /* 0x000fea0003c00000 */
[----:B------:R0:W1:Y:S02]  /*c940*/  SHFL.DOWN P4, R6, R7, R4, R33 ;  /* 0x0800000407067389 */ /* 0x0000640000080021 */
[----:B01----:R-:W-:Y:S05]  /*c950*/  ENDCOLLECTIVE ;  /* 0x000000000000791b */ /* 0x003fea0003800000 */
.L_x_584:
[----:B------:R-:W-:Y:S05]  /*c960*/  BRA `(.L_x_585) ;  /* 0xffffff7000447947 */ /* 0x000fea000383ffff */
.L_x_438:
[----:B------:R-:W-:Y:S01]  /*c970*/  BSSY B0, `(.L_x_586) ;  /* 0x0000006000007945 */ /* 0x000fe20003800000 */
[----:B------:R-:W-:Y:S02]  /*c980*/  IMAD.MOV.U32 R4, RZ, RZ, 0x1 ;  /* 0x00000001ff047424 */ /* 0x000fe400078e00ff */
[----:B------:R-:W-:-:S07]  /*c990*/  IMAD.MOV.U32 R34, RZ, RZ, -0x1 ;  /* 0xffffffffff227424 */ /* 0x000fce00078e00ff */
[----:B------:R-:W-:Y:S05]  /*c9a0*/  WARPSYNC.COLLECTIVE R34, `(.L_x_587) ;  /* 0x0000000022087348 */ /* 0x000fea0003c00000 */
[----:B------:R0:W1:Y:S02]  /*c9b0*/  SHFL.DOWN P4, R6, R7, R4, R33 ;  /* 0x0800000407067389 */ /* 0x0000640000080021 */
[----:B01----:R-:W-:Y:S05]  /*c9c0*/  ENDCOLLECTIVE ;  /* 0x000000000000791b */ /* 0x003fea0003800000 */
.L_x_587:
[----:B------:R-:W-:Y:S05]  /*c9d0*/  BSYNC B0 ;  /* 0x0000000000007941 */ /* 0x000fea0003800000 */
.L_x_586:
[----:B------:R-:W-:Y:S05]  /*c9e0*/  BRA `(.L_x_588) ;  /* 0xffffff7000487947 */ /* 0x000fea000383ffff */
.L_x_439:
[----:B------:R-:W-:Y:S01]  /*c9f0*/  BSSY B0, `(.L_x_589) ;  /* 0x0000007000007945 */ /* 0x000fe20003800000 */
[----:B------:R-:W-:Y:S02]  /*ca00*/  IMAD.MOV.U32 R7, RZ, RZ, R41 ;  /* 0x000000ffff077224 */ /* 0x000fe400078e0029 */
[----:B------:R-:W-:Y:S02]  /*ca10*/  IMAD.MOV.U32 R4, RZ, RZ, 0x2 ;  /* 0x00000002ff047424 */ /* 0x000fe400078e00ff */
[----:B------:R-:W-:-:S07]  /*ca20*/  IMAD.MOV.U32 R34, RZ, RZ, -0x1 ;  /* 0xffffffffff227424 */ /* 0x000fce00078e00ff */
[----:B------:R-:W-:Y:S05]  /*ca30*/  WARPSYNC.COLLECTIVE R34, `(.L_x_590) ;  /* 0x0000000022087348 */ /* 0x000fea0003c00000 */
[----:B------:R0:W1:Y:S02]  /*ca40*/  SHFL.DOWN P4, R6, R7, R4, R33 ;  /* 0x0800000407067389 */ /* 0x0000640000080021 */
[----:B01----:R-:W-:Y:S05]  /*ca50*/  ENDCOLLECTIVE ;  /* 0x000000000000791b */ /* 0x003fea0003800000 */
.L_x_590:
[----:B------:R-:W-:Y:S05]  /*ca60*/  BSYNC B0 ;  /* 0x0000000000007941 */ /* 0x000fea0003800000 */
.L_x_589:
[----:B------:R-:W-:Y:S02]  /*ca70*/  IMAD.MOV.U32 R7, RZ, RZ, R42 ;  /* 0x000000ffff077224 */ /* 0x000fe400078e002a */
[----:B------:R-:W-:Y:S02]  /*ca80*/  IMAD.MOV.U32 R4, RZ, RZ, 0x2 ;  /* 0x00000002ff047424 */ /* 0x000fe400078e00ff */
[----:B------:R-:W-:Y:S02]  /*ca90*/  IMAD.MOV.U32 R34, RZ, RZ, -0x1 ;  /* 0xffffffffff227424 */ /* 0x000fe400078e00ff */
[----:B------:R-:W-:-:S07]  /*caa0*/  IMAD.MOV.U32 R30, RZ, RZ, R6 ;  /* 0x000000ffff1e7224 */ /* 0x000fce00078e0006 */
[----:B------:R-:W-:Y:S05]  /*cab0*/  WARPSYNC.COLLECTIVE R34, `(.L_x_591) ;  /* 0x0000000022087348 */ /* 0x000fea0003c00000 */
[----:B------:R0:W1:Y:S02]  /*cac0*/  SHFL.DOWN P4, R6, R7, R4, R33 ;  /* 0x0800000407067389 */ /* 0x0000640000080021 */
[----:B01----:R-:W-:Y:S05]  /*cad0*/  ENDCOLLECTIVE ;  /* 0x000000000000791b */ /* 0x003fea0003800000 */
.L_x_591:
[----:B------:R-:W-:Y:S02]  /*cae0*/  IMAD.MOV.U32 R7, RZ, RZ, R40 ;  /* 0x000000ffff077224 */ /* 0x000fe400078e0028 */
[----:B------:R-:W-:-:S07]  /*caf0*/  IMAD.MOV.U32 R31, RZ, RZ, R6 ;  /* 0x000000ffff1f7224 */ /* 0x000fce00078e0006 */
[----:B------:R-:W-:Y:S05]  /*cb00*/  WARPSYNC.COLLECTIVE R34, `(.L_x_592) ;  /* 0x0000000022087348 */ /* 0x000fea0003c00000 */
[----:B------:R0:W1:Y:S02]  /*cb10*/  SHFL.DOWN P4, R6, R7, R4, R33 ;  /* 0x0800000407067389 */ /* 0x0000640000080021 */
[----:B01----:R-:W-:Y:S05]  /*cb20*/  ENDCOLLECTIVE ;  /* 0x000000000000791b */ /* 0x003fea0003800000 */
.L_x_592:
[----:B------:R-:W-:Y:S05]  /*cb30*/  BRA `(.L_x_593) ;  /* 0xffffff7000107947 */ /* 0x000fea000383ffff */
.L_x_440:
[----:B------:R-:W-:Y:S01]  /*cb40*/  BSSY B0, `(.L_x_594) ;  /* 0x0000006000007945 */ /* 0x000fe20003800000 */
[----:B------:R-:W-:Y:S02]  /*cb50*/  IMAD.MOV.U32 R4, RZ, RZ, 0x2 ;  /* 0x00000002ff047424 */ /* 0x000fe400078e00ff */
[----:B------:R-:W-:-:S07]  /*cb60*/  IMAD.MOV.U32 R34, RZ, RZ, -0x1 ;  /* 0xffffffffff227424 */ /* 0x000fce00078e00ff */
[----:B0-----:R-:W-:Y:S05]  /*cb70*/  WARPSYNC.COLLECTIVE R34, `(.L_x_595) ;  /* 0x0000000022087348 */ /* 0x001fea0003c00000 */
[----:B------:R1:W2:Y:S02]  /*cb80*/  SHFL.DOWN P4, R6, R7, R4, R33 ;  /* 0x0800000407067389 */ /* 0x0002a40000080021 */
[----:B012---:R-:W-:Y:S05]  /*cb90*/  ENDCOLLECTIVE ;  /* 0x000000000000791b */ /* 0x007fea0003800000 */
.L_x_595:
[----:B------:R-:W-:Y:S05]  /*cba0*/  BSYNC B0 ;  /* 0x0000000000007941 */ /* 0x000fea0003800000 */
.L_x_594:
[----:B------:R-:W-:Y:S05]  /*cbb0*/  BRA `(.L_x_596) ;  /* 0xffffff7000147947 */ /* 0x000fea000383ffff */
.L_x_441:
[----:B------:R-:W-:Y:S01]  /*cbc0*/  BSSY B0, `(.L_x_597) ;  /* 0x0000007000007945 */ /* 0x000fe20003800000 */
[----:B------:R-:W-:Y:S02]  /*cbd0*/  IMAD.MOV.U32 R7, RZ, RZ, R41 ;  /* 0x000000ffff077224 */ /* 0x000fe400078e0029 */
[----:B------:R-:W-:Y:S02]  /*cbe0*/  IMAD.MOV.U32 R4, RZ, RZ, 0x4 ;  /* 0x00000004ff047424 */ /* 0x000fe400078e00ff */
[----:B------:R-:W-:-:S07]  /*cbf0*/  IMAD.MOV.U32 R34, RZ, RZ, -0x1 ;  /* 0xffffffffff227424 */ /* 0x000fce00078e00ff */
[----:B------:R-:W-:Y:S05]  /*cc00*/  WARPSYNC.COLLECTIVE R34, `(.L_x_598) ;  /* 0x0000000022087348 */ /* 0x000fea0003c00000 */
[----:B------:R0:W1:Y:S02]  /*cc10*/  SHFL.DOWN P4, R6, R7, R4, R33 ;  /* 0x0800000407067389 */ /* 0x0000640000080021 */
[----:B01----:R-:W-:Y:S05]  /*cc20*/  ENDCOLLECTIVE ;  /* 0x000000000000791b */ /* 0x003fea0003800000 */
.L_x_598:
[----:B------:R-:W-:Y:S05]  /*cc30*/  BSYNC B0 ;  /* 0x0000000000007941 */ /* 0x000fea0003800000 */
.L_x_597:
[----:B------:R-:W-:Y:S02]  /*cc40*/  IMAD.MOV.U32 R7, RZ, RZ, R42 ;  /* 0x000000ffff077224 */ /* 0x000fe400078e002a */
[----:B------:R-:W-:Y:S02]  /*cc50*/  IMAD.MOV.U32 R4, RZ, RZ, 0x4 ;  /* 0x00000004ff047424 */ /* 0x000fe400078e00ff */
[----:B------:R-:W-:Y:S02]  /*cc60*/  IMAD.MOV.U32 R34, RZ, RZ, -0x1 ;  /* 0xffffffffff227424 */ /* 0x000fe400078e00ff */
[----:B------:R-:W-:-:S07]  /*cc70*/  IMAD.MOV.U32 R30, RZ, RZ, R6 ;  /* 0x000000ffff1e7224 */ /* 0x000fce00078e0006 */
[----:B------:R-:W-:Y:S05]  /*cc80*/  WARPSYNC.COLLECTIVE R34, `(.L_x_599) ;  /* 0x0000000022087348 */ /* 0x000fea0003c00000 */
[----:B------:R0:W1:Y:S02]  /*cc90*/  SHFL.DOWN P4, R6, R7, R4, R33 ;  /* 0x0800000407067389 */ /* 0x0000640000080021 */
[----:B01----:R-:W-:Y:S05]  /*cca0*/  ENDCOLLECTIVE ;  /* 0x000000000000791b */ /* 0x003fea0003800000 */
.L_x_599:
[----:B------:R-:W-:Y:S02]  /*ccb0*/  IMAD.MOV.U32 R7, RZ, RZ, R40 ;  /* 0x000000ffff077224 */ /* 0x000fe400078e0028 */
[----:B------:R-:W-:-:S07]  /*ccc0*/  IMAD.MOV.U32 R31, RZ, RZ, R6 ;  /* 0x000000ffff1f7224 */ /* 0x000fce00078e0006 */
[----:B------:R-:W-:Y:S05]  /*ccd0*/  WARPSYNC.COLLECTIVE R34, `(.L_x_600) ;  /* 0x0000000022087348 */ /* 0x000fea0003c00000 */
[----:B------:R0:W1:Y:S02]  /*cce0*/  SHFL.DOWN P4, R6, R7, R4, R33 ;  /* 0x0800000407067389 */ /* 0x0000640000080021 */
[----:B01----:R-:W-:Y:S05]  /*ccf0*/  ENDCOLLECTIVE ;  /* 0x000000000000791b */ /* 0x003fea0003800000 */
.L_x_600:
[----:B------:R-:W-:Y:S05]  /*cd00*/  BRA `(.L_x_601) ;  /* 0xffffff6c00e07947 */ /* 0x000fea000383ffff */
.L_x_442:
[----:B------:R-:W-:Y:S01]  /*cd10*/  BSSY B0, `(.L_x_602) ;  /* 0x0000006000007945 */ /* 0x000fe20003800000 */
[----:B------:R-:W-:Y:S02]  /*cd20*/  IMAD.MOV.U32 R4, RZ, RZ, 0x4 ;  /* 0x00000004ff047424 */ /* 0x000fe400078e00ff */
[----:B------:R-:W-:-:S07]  /*cd30*/  IMAD.MOV.U32 R34, RZ, RZ, -0x1 ;  /* 0xffffffffff227424 */ /* 0x000fce00078e00ff */
[----:B0-----:R-:W-:Y:S05]  /*cd40*/  WARPSYNC.COLLECTIVE R34, `(.L_x_603) ;  /* 0x0000000022087348 */ /* 0x001fea0003c00000 */
[----:B------:R1:W2:Y:S02]  /*cd50*/  SHFL.DOWN P4, R6, R7, R4, R33 ;  /* 0x0800000407067389 */ /* 0x0002a40000080021 */
[----:B012---:R-:W-:Y:S05]  /*cd60*/  ENDCOLLECTIVE ;  /* 0x000000000000791b */ /* 0x007fea0003800000 */
.L_x_603:
[----:B------:R-:W-:Y:S05]  /*cd70*/  BSYNC B0 ;  /* 0x0000000000007941 */ /* 0x000fea0003800000 */
.L_x_602:
[----:B------:R-:W-:Y:S05]  /*cd80*/  BRA `(.L_x_604) ;  /* 0xffffff6c00e47947 */ /* 0x000fea000383ffff */
.L_x_443:
[----:B------:R-:W-:Y:S01]  /*cd90*/  BSSY B0, `(.L_x_605) ;  /* 0x0000007000007945 */ /* 0x000fe20003800000 */
[----:B------:R-:W-:Y:S02]  /*cda0*/  IMAD.MOV.U32 R7, RZ, RZ, R41 ;  /* 0x000000ffff077224 */ /* 0x000fe400078e0029 */
[----:B------:R-:W-:Y:S02]  /*cdb0*/  IMAD.MOV.U32 R4, RZ, RZ, 0x8 ;  /* 0x00000008ff047424 */ /* 0x000fe400078e00ff */
[----:B------:R-:W-:-:S07]  /*cdc0*/  IMAD.MOV.U32 R34, RZ, RZ, -0x1 ;  /* 0xffffffffff227424 */ /* 0x000fce00078e00ff */
[----:B------:R-:W-:Y:S05]  /*cdd0*/  WARPSYNC.COLLECTIVE R34, `(.L_x_606) ;  /* 0x0000000022087348 */ /* 0x000fea0003c00000 */
[----:B------:R0:W1:Y:S02]  /*cde0*/  SHFL.DOWN P4, R6, R7, R4, R33 ;  /* 0x0800000407067389 */ /* 0x0000640000080021 */
[----:B01----:R-:W-:Y:S05]  /*cdf0*/  ENDCOLLECTIVE ;  /* 0x000000000000791b */ /* 0x003fea0003800000 */
.L_x_606:
[----:B------:R-:W-:Y:S05]  /*ce00*/  BSYNC B0 ;  /* 0x0000000000007941 */ /* 0x000fea0003800000 */
.L_x_605:
[----:B------:R-:W-:Y:S02]  /*ce10*/  IMAD.MOV.U32 R7, RZ, RZ, R42 ;  /* 0x000000ffff077224 */ /* 0x000fe400078e002a */
[----:B------:R-:W-:Y:S02]  /*ce20*/  IMAD.MOV.U32 R4, RZ, RZ, 0x8 ;  /* 0x00000008ff047424 */ /* 0x000fe400078e00ff */
[----:B------:R-:W-:Y:S02]  /*ce30*/  IMAD.MOV.U32 R34, RZ, RZ, -0x1 ;  /* 0xffffffffff227424 */ /* 0x000fe400078e00ff */
[----:B------:R-:W-:-:S07]  /*ce40*/  IMAD.MOV.U32 R30, RZ, RZ, R6 ;  /* 0x000000ffff1e7224 */ /* 0x000fce00078e0006 */
[----:B------:R-:W-:Y:S05]  /*ce50*/  WARPSYNC.COLLECTIVE R34, `(.L_x_607) ;  /* 0x0000000022087348 */ /* 0x000fea0003c00000 */
[----:B------:R0:W1:Y:S02]  /*ce60*/  SHFL.DOWN P4, R6, R7, R4, R33 ;  /* 0x0800000407067389 */ /* 0x0000640000080021 */
[----:B01----:R-:W-:Y:S05]  /*ce70*/  ENDCOLLECTIVE ;  /* 0x000000000000791b */ /* 0x003fea0003800000 */
.L_x_607:
[----:B------:R-:W-:Y:S02]  /*ce80*/  IMAD.MOV.U32 R7, RZ, RZ, R40 ;  /* 0x000000ffff077224 */ /* 0x000fe400078e0028 */
[----:B------:R-:W-:-:S07]  /*ce90*/  IMAD.MOV.U32 R31, RZ, RZ, R6 ;  /* 0x000000ffff1f7224 */ /* 0x000fce00078e0006 */
[----:B------:R-:W-:Y:S05]  /*cea0*/  WARPSYNC.COLLECTIVE R34, `(.L_x_608) ;  /* 0x0000000022087348 */ /* 0x000fea0003c00000 */
[----:B------:R0:W1:Y:S02]  /*ceb0*/  SHFL.DOWN P4, R6, R7, R4, R33 ;  /* 0x0800000407067389 */ /* 0x0000640000080021 */
[----:B01----:R-:W-:Y:S05]  /*cec0*/  ENDCOLLECTIVE ;  /* 0x000000000000791b */ /* 0x003fea0003800000 */
.L_x_608:
[----:B------:R-:W-:Y:S05]  /*ced0*/  BRA `(.L_x_609) ;  /* 0xffffff6c00b07947 */ /* 0x000fea000383ffff */
.L_x_444:
[----:B------:R-:W-:Y:S01]  /*cee0*/  BSSY B0, `(.L_x_610) ;  /* 0x0000006000007945 */ /* 0x000fe20003800000 */
[----:B------:R-:W-:Y:S02]  /*cef0*/  IMAD.MOV.U32 R4, RZ, RZ, 0x8 ;  /* 0x00000008ff047424 */ /* 0x000fe400078e00ff */
[----:B------:R-:W-:-:S07]  /*cf00*/  IMAD.MOV.U32 R34, RZ, RZ, -0x1 ;  /* 0xffffffffff227424 */ /* 0x000fce00078e00ff */
[----:B0-----:R-:W-:Y:S05]  /*cf10*/  WARPSYNC.COLLECTIVE R34, `(.L_x_611) ;  /* 0x0000000022087348 */ /* 0x001fea0003c00000 */
[----:B------:R1:W2:Y:S02]  /*cf20*/  SHFL.DOWN P4, R6, R7, R4, R33 ;  /* 0x0800000407067389 */ /* 0x0002a40000080021 */
[----:B012---:R-:W-:Y:S05]  /*cf30*/  ENDCOLLECTIVE ;  /* 0x000000000000791b */ /* 0x007fea0003800000 */
.L_x_611:
[----:B------:R-:W-:Y:S05]  /*cf40*/  BSYNC B0 ;  /* 0x0000000000007941 */ /* 0x000fea0003800000 */
.L_x_610:
[----:B------:R-:W-:Y:S05]  /*cf50*/  BRA `(.L_x_612) ;  /* 0xffffff6c00b47947 */ /* 0x000fea000383ffff */
.L_x_445:
[----:B------:R-:W-:Y:S01]  /*cf60*/  BSSY B0, `(.L_x_613) ;  /* 0x0000007000007945 */ /* 0x000fe20003800000 */
[----:B------:R-:W-:Y:S02]  /*cf70*/  IMAD.MOV.U32 R7, RZ, RZ, R41 ;  /* 0x000000ffff077224 */ /* 0x000fe400078e0029 */
[----:B------:R-:W-:Y:S02]  /*cf80*/  IMAD.MOV.U32 R4, RZ, RZ, 0x10 ;  /* 0x00000010ff047424 */ /* 0x000fe400078e00ff */
[----:B------:R-:W-:-:S07]  /*cf90*/  IMAD.MOV.U32 R34, RZ, RZ, -0x1 ;  /* 0xffffffffff227424 */ /* 0x000fce00078e00ff */
[----:B------:R-:W-:Y:S05]  /*cfa0*/  WARPSYNC.COLLECTIVE R34, `(.L_x_614) ;  /* 0x0000000022087348 */ /* 0x000fea0003c00000 */
[----:B------:R0:W1:Y:S02]  /*cfb0*/  SHFL.DOWN P4, R6, R7, R4, R33 ;  /* 0x0800000407067389 */ /* 0x0000640000080021 */
[----:B01----:R-:W-:Y:S05]  /*cfc0*/  ENDCOLLECTIVE ;  /* 0x000000000000791b */ /* 0x003fea0003800000 */
.L_x_614:
[----:B------:R-:W-:Y:S05]  /*cfd0*/  BSYNC B0 ;  /* 0x0000000000007941 */ /* 0x000fea0003800000 */
.L_x_613:
[----:B------:R-:W-:Y:S02]  /*cfe0*/  IMAD.MOV.U32 R7, RZ, RZ, R42 ;  /* 0x000000ffff077224 */ /* 0x000fe400078e002a */
[----:B------:R-:W-:Y:S02]  /*cff0*/  IMAD.MOV.U32 R4, RZ, RZ, 0x10 ;  /* 0x00000010ff047424 */ /* 0x000fe400078e00ff */
[----:B------:R-:W-:Y:S02]  /*d000*/  IMAD.MOV.U32 R34, RZ, RZ, -0x1 ;  /* 0xffffffffff227424 */ /* 0x000fe400078e00ff */
[----:B------:R-:W-:-:S07]  /*d010*/  IMAD.MOV.U32 R48, RZ, RZ, R6 ;  /* 0x000000ffff307224 */ /* 0x000fce00078e0006 */
[----:B------:R-:W-:Y:S05]  /*d020*/  WARPSYNC.COLLECTIVE R34, `(.L_x_615) ;  /* 0x0000000022087348 */ /* 0x000fea0003c00000 */
[----:B------:R0:W1:Y:S02]  /*d030*/  SHFL.DOWN P4, R6, R7, R4, R33 ;  /* 0x0800000407067389 */ /* 0x0000640000080021 */
[----:B01----:R-:W-:Y:S05]  /*d040*/  ENDCOLLECTIVE ;  /* 0x000000000000791b */ /* 0x003fea0003800000 */
.L_x_615:
[----:B------:R-:W-:Y:S02]  /*d050*/  IMAD.MOV.U32 R7, RZ, RZ, R40 ;  /* 0x000000ffff077224 */ /* 0x000fe400078e0028 */
[----:B------:R-:W-:-:S07]  /*d060*/  IMAD.MOV.U32 R49, RZ, RZ, R6 ;  /* 0x000000ffff317224 */ /* 0x000fce00078e0006 */
[----:B------:R-:W-:Y:S05]  /*d070*/  WARPSYNC.COLLECTIVE R34, `(.L_x_616) ;  /* 0x0000000022087348 */ /* 0x000fea0003c00000 */
[----:B------:R0:W1:Y:S02]  /*d080*/  SHFL.DOWN P4, R6, R7, R4, R33 ;  /* 0x0800000407067389 */ /* 0x0000640000080021 */
[----:B01----:R-:W-:Y:S05]  /*d090*/  ENDCOLLECTIVE ;  /* 0x000000000000791b */ /* 0x003fea0003800000 */
.L_x_616:
[----:B------:R-:W-:Y:S05]  /*d0a0*/  BRA `(.L_x_617) ;  /* 0xffffff6c00807947 */ /* 0x000fea000383ffff */
.L_x_446:
[----:B------:R-:W-:Y:S01]  /*d0b0*/  BSSY B0, `(.L_x_618) ;  /* 0x0000006000007945 */ /* 0x000fe20003800000 */
[----:B------:R-:W-:Y:S02]  /*d0c0*/  IMAD.MOV.U32 R4, RZ, RZ, 0x10 ;  /* 0x00000010ff047424 */ /* 0x000fe400078e00ff */
[----:B------:R-:W-:-:S07]  /*d0d0*/  IMAD.MOV.U32 R34, RZ, RZ, -0x1 ;  /* 0xffffffffff227424 */ /* 0x000fce00078e00ff */
[----:B0-----:R-:W-:Y:S05]  /*d0e0*/  WARPSYNC.COLLECTIVE R34, `(.L_x_619) ;  /* 0x0000000022087348 */ /* 0x001fea0003c00000 */
[----:B------:R1:W2:Y:S02]  /*d0f0*/  SHFL.DOWN P4, R6, R7, R4, R33 ;  /* 0x0800000407067389 */ /* 0x0002a40000080021 */
[----:B012---:R-:W-:Y:S05]  /*d100*/  ENDCOLLECTIVE ;  /* 0x000000000000791b */ /* 0x007fea0003800000 */
.L_x_619:
[----:B------:R-:W-:Y:S05]  /*d110*/  BSYNC B0 ;  /* 0x0000000000007941 */ /* 0x000fea0003800000 */
.L_x_618:
[----:B------:R-:W-:Y:S05]  /*d120*/  BRA `(.L_x_620) ;  /* 0xffffff6c00907947 */ /* 0x000fea000383ffff */
.L_x_447:
[----:B------:R-:W-:Y:S01]  /*d130*/  BSSY B0, `(.L_x_621) ;  /* 0x0000006000007945 */ /* 0x000fe20003800000 */
[----:B------:R-:W-:Y:S01]  /*d140*/  PLOP3.LUT P5, PT, P0, PT, PT, 0x80, 0x8 ;  /* 0x000000000008781c */ /* 0x000fe200007af070 */
[----:B------:R-:W-:-:S12]  /*d150*/  IMAD.MOV.U32 R34, RZ, RZ, -0x1 ;  /* 0xffffffffff227424 */ /* 0x000fd800078e00ff */
[----:B------:R-:W-:Y:S05]  /*d160*/  WARPSYNC.COLLECTIVE R34, `(.L_x_622) ;  /* 0x0000000022087348 */ /* 0x000fea0003c00000 */
[----:B------:R-:W-:Y:S01]  /*d170*/  VOTE.ALL P5, P5 ;  /* 0x0000000000ff7806 */ /* 0x000fe200028a0000 */
[----:B------:R-:W-:-:S12]  /*d180*/  ENDCOLLECTIVE ;  /* 0x000000000000791b */ /* 0x000fd80003800000 */
.L_x_622:
[----:B------:R-:W-:Y:S05]  /*d190*/  BSYNC B0 ;  /* 0x0000000000007941 */ /* 0x000fea0003800000 */
.L_x_621:
[----:B------:R-:W-:Y:S01]  /*d1a0*/  PLOP3.LUT P0, PT, P5, PT, PT, 0x80, 0x8 ;  /* 0x000000000008781c */ /* 0x000fe20002f0f070 */
[----:B------:R-:W-:-:S12]  /*d1b0*/  BRA `(.L_x_623) ;  /* 0xffffff6c008c7947 */ /* 0x000fd8000383ffff */
.L_x_449:
[----:B------:R-:W-:Y:S01]  /*d1c0*/  BSSY B0, `(.L_x_624) ;  /* 0x0000006000007945 */ /* 0x000fe20003800000 */
[----:B------:R-:W-:Y:S01]  /*d1d0*/  PLOP3.LUT P4, PT, P0, PT, PT, 0x8, 0x80 ;  /* 0x000000000080781c */ /* 0x000fe2000078e170 */
[----:B------:R-:W-:-:S12]  /*d1e0*/  IMAD.MOV.U32 R34, RZ, RZ, -0x1 ;  /* 0xffffffffff227424 */ /* 0x000fd800078e00ff */
[----:B------:R-:W-:Y:S05]  /*d1f0*/  WARPSYNC.COLLECTIVE R34, `(.L_x_625) ;  /* 0x0000000022087348 */ /* 0x000fea0003c00000 */
[----:B------:R-:W-:Y:S01]  /*d200*/  VOTE.ANY P4, P4 ;  /* 0x0000000000ff7806 */ /* 0x000fe20002080100 */
[----:B------:R-:W-:-:S12]  /*d210*/  ENDCOLLECTIVE ;  /* 0x000000000000791b */ /* 0x000fd80003800000 */
.L_x_625:
[----:B------:R-:W-:Y:S05]  /*d220*/  BSYNC B0 ;  /* 0x0000000000007941 */ /* 0x000fea0003800000 */
.L_x_624:
[----:B------:R-:W-:Y:S01]  /*d230*/  PLOP3.LUT P0, PT, P4, PT, PT, 0x80, 0x8 ;  /* 0x000000000008781c */ /* 0x000fe2000270f070 */
[----:B------:R-:W-:-:S12]  /*d240*/  BRA `(.L_x_626) ;  /* 0xffffff6c00887947 */ /* 0x000fd8000383ffff */
.L_x_451:
[----:B------:R-:W-:Y:S01]  /*d250*/  BSSY B0, `(.L_x_627) ;  /* 0x0000006000007945 */ /* 0x000fe20003800000 */
[----:B------:R-:W-:Y:S01]  /*d260*/  PLOP3.LUT P4, PT, P0, PT, PT, 0x8, 0x80 ;  /* 0x000000000080781c */ /* 0x000fe2000078e170 */
[----:B------:R-:W-:-:S12]  /*d270*/  IMAD.MOV.U32 R34, RZ, RZ, -0x1 ;  /* 0xffffffffff227424 */ /* 0x000fd800078e00ff */
[----:B------:R-:W-:Y:S05]  /*d280*/  WARPSYNC.COLLECTIVE R34, `(.L_x_628) ;  /* 0x0000000022087348 */ /* 0x000fea0003c00000 */
[----:B------:R-:W-:Y:S01]  /*d290*/  VOTE.ANY R34, PT, P4 ;  /* 0x0000000000227806 */ /* 0x000fe200020e0100 */
[----:B------:R-:W-:Y:S06]  /*d2a0*/  ENDCOLLECTIVE ;  /* 0x000000000000791b */ /* 0x000fec0003800000 */
.L_x_628:
[----:B------:R-:W-:Y:S05]  /*d2b0*/  BSYNC B0 ;  /* 0x0000000000007941 */ /* 0x000fea0003800000 */
.L_x_627:
        /* <DEDUP_REMOVED lines=10> */
.L_x_629:
[----:B------:R-:W-:Y:S02]  /*d360*/  IMAD.MOV.U32 R7, RZ, RZ, R51 ;  /* 0x000000ffff077224 */ /* 0x000fe400078e0033 */
[----:B------:R-:W-:-:S07]  /*d370*/  IMAD.MOV.U32 R53, RZ, RZ, R6 ;  /* 0x000000ffff357224 */ /* 0x000fce00078e0006 */
[----:B------:R-:W-:Y:S05]  /*d380*/  WARPSYNC.COLLECTIVE R34, `(.L_x_630) ;  /* 0x0000000022087348 */ /* 0x000fea0003c00000 */
[----:B------:R0:W1:Y:S02]  /*d390*/  SHFL.DOWN P4, R6, R7, R4, R33 ;  /* 0x0800000407067389 */ /* 0x0000640000080021 */
[----:B01----:R-:W-:Y:S05]  /*d3a0*/  ENDCOLLECTIVE ;  /* 0x000000000000791b */ /* 0x003fea0003800000 */
.L_x_630:
[----:B------:R-:W-:Y:S02]  /*d3b0*/  IMAD.MOV.U32 R7, RZ, RZ, R48 ;  /* 0x000000ffff077224 */ /* 0x000fe400078e0030 */
[----:B------:R-:W-:-:S07]  /*d3c0*/  IMAD.MOV.U32 R50, RZ, RZ, R6 ;  /* 0x000000ffff327224 */ /* 0x000fce00078e0006 */
[----:B------:R-:W-:Y:S05]  /*d3d0*/  WARPSYNC.COLLECTIVE R34, `(.L_x_631) ;  /* 0x0000000022087348 */ /* 0x000fea0003c00000 */
[----:B------:R0:W1:Y:S02]  /*d3e0*/  SHFL.DOWN P4, R6, R7, R4, R33 ;  /* 0x0800000407067389 */ /* 0x0000640000080021 */
[----:B01----:R-:W-:Y:S05]  /*d3f0*/  ENDCOLLECTIVE ;  /* 0x000000000000791b */ /* 0x003fea0003800000 */
.L_x_631:
[----:B------:R-:W-:Y:S01]  /*d400*/  IMAD.MOV.U32 R52, RZ, RZ, R6 ;  /* 0x000000ffff347224 */ /* 0x000fe200078e0006 */
[----:B------:R-:W-:Y:S06]  /*d410*/  BRA `(.L_x_632) ;  /* 0xffffff6c00507947 */ /* 0x000fec000383ffff */
.L_x_452:
[----:B------:R-:W-:Y:S01]  /*d420*/  BSSY B0, `(.L_x_633) ;  /* 0x0000006000007945 */ /* 0x000fe20003800000 */
[----:B------:R-:W-:Y:S02]  /*d430*/  IMAD.MOV.U32 R4, RZ, RZ, 0x1 ;  /* 0x00000001ff047424 */ /* 0x000fe400078e00ff */
[----:B------:R-:W-:-:S07]  /*d440*/  IMAD.MOV.U32 R34, RZ, RZ, -0x1 ;  /* 0xffffffffff227424 */ /* 0x000fce00078e00ff */
[----:B--23--:R-:W-:Y:S05]  /*d450*/  WARPSYNC.COLLECTIVE R34, `(.L_x_634) ;  /* 0x0000000022087348 */ /* 0x00cfea0003c00000 */
[----:B------:R0:W1:Y:S02]  /*d460*/  SHFL.DOWN P4, R6, R7, R4, R33 ;  /* 0x0800000407067389 */ /* 0x0000640000080021 */
[----:B0123--:R-:W-:Y:S05]  /*d470*/  ENDCOLLECTIVE ;  /* 0x000000000000791b */ /* 0x00ffea0003800000 */
.L_x_634:
[----:B------:R-:W-:Y:S05]  /*d480*/  BSYNC B0 ;  /* 0x0000000000007941 */ /* 0x000fea0003800000 */
.L_x_633:
[----:B------:R-:W-:Y:S05]  /*d490*/  BRA `(.L_x_635) ;  /* 0xffffff6c00487947 */ /* 0x000fea000383ffff */
.L_x_453:
[----:B------:R-:W-:Y:S01]  /*d4a0*/  BSSY B0, `(.L_x_636) ;  /* 0x0000007000007945 */ /* 0x000fe20003800000 */
[----:B------:R-:W-:Y:S02]  /*d4b0*/  IMAD.MOV.U32 R7, RZ, RZ, R32 ;  /* 0x000000ffff077224 */ /* 0x000fe400078e0020 */
[----:B------:R-:W-:Y:S02]  /*d4c0*/  IMAD.MOV.U32 R4, RZ, RZ, 0x2 ;  /* 0x00000002ff047424 */ /* 0x000fe400078e00ff */
[----:B------:R-:W-:-:S07]  /*d4d0*/  IMAD.MOV.U32 R34, RZ, RZ, -0x1 ;  /* 0xffffffffff227424 */ /* 0x000fce00078e00ff */
[----:B------:R-:W-:Y:S05]  /*d4e0*/  WARPSYNC.COLLECTIVE R34, `(.L_x_637) ;  /* 0x0000000022087348 */ /* 0x000fea0003c00000 */
[----:B------:R0:W1:Y:S02]  /*d4f0*/  SHFL.DOWN P4, R6, R7, R4, R33 ;  /* 0x0800000407067389 */ /* 0x0000640000080021 */
[----:B01----:R-:W-:Y:S05]  /*d500*/  ENDCOLLECTIVE ;  /* 0x000000000000791b */ /* 0x003fea0003800000 */
.L_x_637:
[----:B------:R-:W-:Y:S05]  /*d510*/  BSYNC B0 ;  /* 0x0000000000007941 */ /* 0x000fea0003800000 */
.L_x_636:
[----:B------:R-:W-:Y:S02]  /*d520*/  IMAD.MOV.U32 R7, RZ, RZ, R51 ;  /* 0x000000ffff077224 */ /* 0x000fe400078e0033 */
[----:B------:R-:W-:Y:S02]  /*d530*/  IMAD.MOV.U32 R4, RZ, RZ, 0x2 ;  /* 0x00000002ff047424 */ /* 0x000fe400078e00ff */
[----:B------:R-:W-:Y:S02]  /*d540*/  IMAD.MOV.U32 R34, RZ, RZ, -0x1 ;  /* 0xffffffffff227424 */ /* 0x000fe400078e00ff */
[----:B------:R-:W-:-:S07]  /*d550*/  IMAD.MOV.U32 R53, RZ, RZ, R6 ;  /* 0x000000ffff357224 */ /* 0x000fce00078e0006 */
[----:B------:R-:W-:Y:S05]  /*d560*/  WARPSYNC.COLLECTIVE R34, `(.L_x_638) ;  /* 0x0000000022087348 */ /* 0x000fea0003c00000 */
[----:B------:R0:W1:Y:S02]  /*d570*/  SHFL.DOWN P4, R6, R7, R4, R33 ;  /* 0x0800000407067389 */ /* 0x0000640000080021 */
[----:B01----:R-:W-:Y:S05]  /*d580*/  ENDCOLLECTIVE ;  /* 0x000000000000791b */ /* 0x003fea0003800000 */
.L_x_638:
[----:B------:R-:W-:Y:S02]  /*d590*/  IMAD.MOV.U32 R7, RZ, RZ, R48 ;  /* 0x000000ffff077224 */ /* 0x000fe400078e0030 */
[----:B------:R-:W-:-:S07]  /*d5a0*/  IMAD.MOV.U32 R50, RZ, RZ, R6 ;  /* 0x000000ffff327224 */ /* 0x000fce00078e0006 */
[----:B------:R-:W-:Y:S05]  /*d5b0*/  WARPSYNC.COLLECTIVE R34, `(.L_x_639) ;  /* 0x0000000022087348 */ /* 0x000fea0003c00000 */
[----:B------:R0:W1:Y:S02]  /*d5c0*/  SHFL.DOWN P4, R6, R7, R4, R33 ;  /* 0x0800000407067389 */ /* 0x0000640000080021 */
[----:B01----:R-:W-:Y:S05]  /*d5d0*/  ENDCOLLECTIVE ;  /* 0x000000000000791b */ /* 0x003fea0003800000 */
.L_x_639:
[----:B------:R-:W-:Y:S01]  /*d5e0*/  IMAD.MOV.U32 R52, RZ, RZ, R6 ;  /* 0x000000ffff347224 */ /* 0x000fe200078e0006 */
[----:B------:R-:W-:Y:S06]  /*d5f0*/  BRA `(.L_x_640) ;  /* 0xffffff6c00187947 */ /* 0x000fec000383ffff */
.L_x_454:
[----:B------:R-:W-:Y:S01]  /*d600*/  BSSY B0, `(.L_x_641) ;  /* 0x0000006000007945 */ /* 0x000fe20003800000 */
[----:B------:R-:W-:Y:S02]  /*d610*/  IMAD.MOV.U32 R4, RZ, RZ, 0x2 ;  /* 0x00000002ff047424 */ /* 0x000fe400078e00ff */
[----:B------:R-:W-:-:S07]  /*d620*/  IMAD.MOV.U32 R34, RZ, RZ, -0x1 ;  /* 0xffffffffff227424 */ /* 0x000fce00078e00ff */
[----:B--23--:R-:W-:Y:S05]  /*d630*/  WARPSYNC.COLLECTIVE R34, `(.L_x_642) ;  /* 0x0000000022087348 */ /* 0x00cfea0003c00000 */
[----:B------:R0:W1:Y:S02]  /*d640*/  SHFL.DOWN P4, R6, R7, R4, R33 ;  /* 0x0800000407067389 */ /* 0x0000640000080021 */
[----:B0123--:R-:W-:Y:S05]  /*d650*/  ENDCOLLECTIVE ;  /* 0x000000000000791b */ /* 0x00ffea0003800000 */
.L_x_642:
[----:B------:R-:W-:Y:S05]  /*d660*/  BSYNC B0 ;  /* 0x0000000000007941 */ /* 0x000fea0003800000 */
.L_x_641:
[----:B------:R-:W-:Y:S05]  /*d670*/  BRA `(.L_x_643) ;  /* 0xffffff6c00107947 */ /* 0x000fea000383ffff */
.L_x_455:
[----:B------:R-:W-:Y:S01]  /*d680*/  BSSY B0, `(.L_x_644) ;  /* 0x0000007000007945 */ /* 0x000fe20003800000 */
[----:B------:R-:W-:Y:S02]  /*d690*/  IMAD.MOV.U32 R7, RZ, RZ, R32 ;  /* 0x000000ffff077224 */ /* 0x000fe400078e0020 */
[----:B------:R-:W-:Y:S02]  /*d6a0*/  IMAD.MOV.U32 R4, RZ, RZ, 0x4 ;  /* 0x00000004ff047424 */ /* 0x000fe400078e00ff */
[----:B------:R-:W-:-:S07]  /*d6b0*/  IMAD.MOV.U32 R34, RZ, RZ, -0x1 ;  /* 0xffffffffff227424 */ /* 0x000fce00078e00ff */
[----:B------:R-:W-:Y:S05]  /*d6c0*/  WARPSYNC.COLLECTIVE R34, `(.L_x_645) ;  /* 0x0000000022087348 */ /* 0x000fea0003c00000 */
[----:B------:R0:W1:Y:S02]  /*d6d0*/  SHFL.DOWN P4, R6, R7, R4, R33 ;  /* 0x0800000407067389 */ /* 0x0000640000080021 */
[----:B01----:R-:W-:Y:S05]  /*d6e0*/  ENDCOLLECTIVE ;  /* 0x000000000000791b */ /* 0x003fea0003800000 */
.L_x_645:
[----:B------:R-:W-:Y:S05]  /*d6f0*/  BSYNC B0 ;  /* 0x0000000000007941 */ /* 0x000fea0003800000 */
.L_x_644:
[----:B------:R-:W-:Y:S02]  /*d700*/  IMAD.MOV.U32 R7, RZ, RZ, R51 ;  /* 0x000000ffff077224 */ /* 0x000fe400078e0033 */
[----:B------:R-:W-:Y:S02]  /*d710*/  IMAD.MOV.U32 R4, RZ, RZ, 0x4 ;  /* 0x00000004ff047424 */ /* 0x000fe400078e00ff */
[----:B------:R-:W-:Y:S02]  /*d720*/  IMAD.MOV.U32 R34, RZ, RZ, -0x1 ;  /* 0xffffffffff227424 */ /* 0x000fe400078e00ff */
[----:B------:R-:W-:-:S07]  /*d730*/  IMAD.MOV.U32 R53, RZ, RZ, R6 ;  /* 0x000000ffff357224 */ /* 0x000fce00078e0006 */
[----:B------:R-:W-:Y:S05]  /*d740*/  WARPSYNC.COLLECTIVE R34, `(.L_x_646) ;  /* 0x0000000022087348 */ /* 0x000fea0003c00000 */
[----:B------:R0:W1:Y:S02]  /*d750*/  SHFL.DOWN P4, R6, R7, R4, R33 ;  /* 0x0800000407067389 */ /* 0x0000640000080021 */
[----:B01----:R-:W-:Y:S05]  /*d760*/  ENDCOLLECTIVE ;  /* 0x000000000000791b */ /* 0x003fea0003800000 */
.L_x_646:
[----:B------:R-:W-:Y:S02]  /*d770*/  IMAD.MOV.U32 R7, RZ, RZ, R48 ;  /* 0x000000ffff077224 */ /* 0x000fe400078e0030 */
[----:B------:R-:W-:-:S07]  /*d780*/  IMAD.MOV.U32 R50, RZ, RZ, R6 ;  /* 0x000000ffff327224 */ /* 0x000fce00078e0006 */
[----:B------:R-:W-:Y:S05]  /*d790*/  WARPSYNC.COLLECTIVE R34, `(.L_x_647) ;  /* 0x0000000022087348 */ /* 0x000fea0003c00000 */
[----:B------:R0:W1:Y:S02]  /*d7a0*/  SHFL.DOWN P4, R6, R7, R4, R33 ;  /* 0x0800000407067389 */ /* 0x0000640000080021 */
[----:B01----:R-:W-:Y:S05]  /*d7b0*/  ENDCOLLECTIVE ;  /* 0x000000000000791b */ /* 0x003fea0003800000 */
.L_x_647:
[----:B------:R-:W-:Y:S01]  /*d7c0*/  IMAD.MOV.U32 R52, RZ, RZ, R6 ;  /* 0x000000ffff347224 */ /* 0x000fe200078e0006 */
[----:B------:R-:W-:Y:S06]  /*d7d0*/  BRA `(.L_x_648) ;  /* 0xffffff6800e07947 */ /* 0x000fec000383ffff */
.L_x_456:
[----:B------:R-:W-:Y:S01]  /*d7e0*/  BSSY B0, `(.L_x_649) ;  /* 0x0000006000007945 */ /* 0x000fe20003800000 */
[----:B------:R-:W-:Y:S02]  /*d7f0*/  IMAD.MOV.U32 R4, RZ, RZ, 0x4 ;  /* 0x00000004ff047424 */ /* 0x000fe400078e00ff */
[----:B------:R-:W-:-:S07]  /*d800*/  IMAD.MOV.U32 R34, RZ, RZ, -0x1 ;  /* 0xffffffffff227424 */ /* 0x000fce00078e00ff */
[----:B--23--:R-:W-:Y:S05]  /*d810*/  WARPSYNC.COLLECTIVE R34, `(.L_x_650) ;  /* 0x0000000022087348 */ /* 0x00cfea0003c00000 */
[----:B------:R0:W1:Y:S02]  /*d820*/  SHFL.DOWN P4, R6, R7, R4, R33 ;  /* 0x0800000407067389 */ /* 0x0000640000080021 */
[----:B0123--:R-:W-:Y:S05]  /*d830*/  ENDCOLLECTIVE ;  /* 0x000000000000791b */ /* 0x00ffea0003800000 */
.L_x_650:
[----:B------:R-:W-:Y:S05]  /*d840*/  BSYNC B0 ;  /* 0x0000000000007941 */ /* 0x000fea0003800000 */
.L_x_649:
[----:B------:R-:W-:Y:S05]  /*d850*/  BRA `(.L_x_651) ;  /* 0xffffff6800d87947 */ /* 0x000fea000383ffff */
.L_x_457:
[----:B------:R-:W-:Y:S01]  /*d860*/  BSSY B0, `(.L_x_652) ;  /* 0x0000007000007945 */ /* 0x000fe20003800000 */
[----:B------:R-:W-:Y:S02]  /*d870*/  IMAD.MOV.U32 R7, RZ, RZ, R32 ;  /* 0x000000ffff077224 */ /* 0x000fe400078e0020 */
[----:B------:R-:W-:Y:S02]  /*d880*/  IMAD.MOV.U32 R4, RZ, RZ, 0x8 ;  /* 0x00000008ff047424 */ /* 0x000fe400078e00ff */
[----:B------:R-:W-:-:S07]  /*d890*/  IMAD.MOV.U32 R34, RZ, RZ, -0x1 ;  /* 0xffffffffff227424 */ /* 0x000fce00078e00ff */
[----:B------:R-:W-:Y:S05]  /*d8a0*/  WARPSYNC.COLLECTIVE R34, `(.L_x_653) ;  /* 0x0000000022087348 */ /* 0x000fea0003c00000 */
[----:B------:R0:W1:Y:S02]  /*d8b0*/  SHFL.DOWN P4, R6, R7, R4, R33 ;  /* 0x0800000407067389 */ /* 0x0000640000080021 */
[----:B01----:R-:W-:Y:S05]  /*d8c0*/  ENDCOLLECTIVE ;  /* 0x000000000000791b */ /* 0x003fea0003800000 */
.L_x_653:
[----:B------:R-:W-:Y:S05]  /*d8d0*/  BSYNC B0 ;  /* 0x0000000000007941 */ /* 0x000fea0003800000 */
.L_x_652:
[----:B------:R-:W-:Y:S02]  /*d8e0*/  IMAD.MOV.U32 R7, RZ, RZ, R51 ;  /* 0x000000ffff077224 */ /* 0x000fe400078e0033 */
[----:B------:R-:W-:Y:S02]  /*d8f0*/  IMAD.MOV.U32 R4, RZ, RZ, 0x8 ;  /* 0x00000008ff047424 */ /* 0x000fe400078e00ff */
[----:B------:R-:W-:Y:S02]  /*d900*/  IMAD.MOV.U32 R34, RZ, RZ, -0x1 ;  /* 0xffffffffff227424 */ /* 0x000fe400078e00ff */
[----:B------:R-:W-:-:S07]  /*d910*/  IMAD.MOV.U32 R53, RZ, RZ, R6 ;  /* 0x000000ffff357224 */ /* 0x000fce00078e0006 */
[----:B------:R-:W-:Y:S05]  /*d920*/  WARPSYNC.COLLECTIVE R34, `(.L_x_654) ;  /* 0x0000000022087348 */ /* 0x000fea0003c00000 */
[----:B------:R0:W1:Y:S02]  /*d930*/  SHFL.DOWN P4, R6, R7, R4, R33 ;  /* 0x0800000407067389 */ /* 0x0000640000080021 */
[----:B01----:R-:W-:Y:S05]  /*d940*/  ENDCOLLECTIVE ;  /* 0x000000000000791b */ /* 0x003fea0003800000 */
.L_x_654:
[----:B------:R-:W-:Y:S02]  /*d950*/  IMAD.MOV.U32 R7, RZ, RZ, R48 ;  /* 0x000000ffff077224 */ /* 0x000fe400078e0030 */
[----:B------:R-:W-:-:S07]  /*d960*/  IMAD.MOV.U32 R50, RZ, RZ, R6 ;  /* 0x000000ffff327224 */ /* 0x000fce00078e0006 */
[----:B------:R-:W-:Y:S05]  /*d970*/  WARPSYNC.COLLECTIVE R34, `(.L_x_655) ;  /* 0x0000000022087348 */ /* 0x000fea0003c00000 */
[----:B------:R0:W1:Y:S02]  /*d980*/  SHFL.DOWN P4, R6, R7, R4, R33 ;  /* 0x0800000407067389 */ /* 0x0000640000080021 */
[----:B01----:R-:W-:Y:S05]  /*d990*/  ENDCOLLECTIVE ;  /* 0x000000000000791b */ /* 0x003fea0003800000 */
.L_x_655:
[----:B------:R-:W-:Y:S01]  /*d9a0*/  IMAD.MOV.U32 R52, RZ, RZ, R6 ;  /* 0x000000ffff347224 */ /* 0x000fe200078e0006 */
[----:B------:R-:W-:Y:S06]  /*d9b0*/  BRA `(.L_x_656) ;  /* 0xffffff6800a87947 */ /* 0x000fec000383ffff */
.L_x_458:
[----:B------:R-:W-:Y:S01]  /*d9c0*/  BSSY B0, `(.L_x_657) ;  /* 0x0000006000007945 */ /* 0x000fe20003800000 */
[----:B------:R-:W-:Y:S02]  /*d9d0*/  IMAD.MOV.U32 R4, RZ, RZ, 0x8 ;  /* 0x00000008ff047424 */ /* 0x000fe400078e00ff */
[----:B------:R-:W-:-:S07]  /*d9e0*/  IMAD.MOV.U32 R34, RZ, RZ, -0x1 ;  /* 0xffffffffff227424 */ /* 0x000fce00078e00ff */
[----:B--23--:R-:W-:Y:S05]  /*d9f0*/  WARPSYNC.COLLECTIVE R34, `(.L_x_658) ;  /* 0x0000000022087348 */ /* 0x00cfea0003c00000 */
[----:B------:R0:W1:Y:S02]  /*da00*/  SHFL.DOWN P4, R6, R7, R4, R33 ;  /* 0x0800000407067389 */ /* 0x0000640000080021 */
[----:B0123--:R-:W-:Y:S05]  /*da10*/  ENDCOLLECTIVE ;  /* 0x000000000000791b */ /* 0x00ffea0003800000 */
.L_x_658:
[----:B------:R-:W-:Y:S05]  /*da20*/  BSYNC B0 ;  /* 0x0000000000007941 */ /* 0x000fea0003800000 */
.L_x_657:
[----:B------:R-:W-:Y:S05]  /*da30*/  BRA `(.L_x_659) ;  /* 0xffffff6800a07947 */ /* 0x000fea000383ffff */
.L_x_459:
[----:B------:R-:W-:Y:S01]  /*da40*/  BSSY B0, `(.L_x_660) ;  /* 0x0000007000007945 */ /* 0x000fe20003800000 */
[----:B------:R-:W-:Y:S02]  /*da50*/  IMAD.MOV.U32 R7, RZ, RZ, R32 ;  /* 0x000000ffff077224 */ /* 0x000fe400078e0020 */
[----:B------:R-:W-:Y:S02]  /*da60*/  IMAD.MOV.U32 R4, RZ, RZ, 0x10 ;  /* 0x00000010ff047424 */ /* 0x000fe400078e00ff */
[----:B------:R-:W-:-:S07]  /*da70*/  IMAD.MOV.U32 R34, RZ, RZ, -0x1 ;  /* 0xffffffffff227424 */ /* 0x000fce00078e00ff */
[----:B------:R-:W-:Y:S05]  /*da80*/  WARPSYNC.COLLECTIVE R34, `(.L_x_661) ;  /* 0x0000000022087348 */ /* 0x000fea0003c00000 */
[----:B------:R0:W1:Y:S02]  /*da90*/  SHFL.DOWN P4, R6, R7, R4, R33 ;  /* 0x0800000407067389 */ /* 0x0000640000080021 */
[----:B01----:R-:W-:Y:S05]  /*daa0*/  ENDCOLLECTIVE ;  /* 0x000000000000791b */ /* 0x003fea0003800000 */
.L_x_661:
[----:B------:R-:W-:Y:S05]  /*dab0*/  BSYNC B0 ;  /* 0x0000000000007941 */ /* 0x000fea0003800000 */
.L_x_660:
[----:B------:R-:W-:Y:S02]  /*dac0*/  IMAD.MOV.U32 R7, RZ, RZ, R51 ;  /* 0x000000ffff077224 */ /* 0x000fe400078e0033 */
[----:B------:R-:W-:Y:S02]  /*dad0*/  IMAD.MOV.U32 R4, RZ, RZ, 0x10 ;  /* 0x00000010ff047424 */ /* 0x000fe400078e00ff */
[----:B------:R-:W-:Y:S02]  /*dae0*/  IMAD.MOV.U32 R34, RZ, RZ, -0x1 ;  /* 0xffffffffff227424 */ /* 0x000fe400078e00ff */
[----:B------:R-:W-:-:S07]  /*daf0*/  IMAD.MOV.U32 R53, RZ, RZ, R6 ;  /* 0x000000ffff357224 */ /* 0x000fce00078e0006 */
[----:B------:R-:W-:Y:S05]  /*db00*/  WARPSYNC.COLLECTIVE R34, `(.L_x_662) ;  /* 0x0000000022087348 */ /* 0x000fea0003c00000 */
[----:B------:R0:W1:Y:S02]  /*db10*/  SHFL.DOWN P4, R6, R7, R4, R33 ;  /* 0x0800000407067389 */ /* 0x0000640000080021 */
[----:B01----:R-:W-:Y:S05]  /*db20*/  ENDCOLLECTIVE ;  /* 0x000000000000791b */ /* 0x003fea0003800000 */
.L_x_662:
[----:B------:R-:W-:Y:S02]  /*db30*/  IMAD.MOV.U32 R7, RZ, RZ, R48 ;  /* 0x000000ffff077224 */ /* 0x000fe400078e0030 */
[----:B------:R-:W-:-:S07]  /*db40*/  IMAD.MOV.U32 R50, RZ, RZ, R6 ;  /* 0x000000ffff327224 */ /* 0x000fce00078e0006 */
[----:B------:R-:W-:Y:S05]  /*db50*/  WARPSYNC.COLLECTIVE R34, `(.L_x_663) ;  /* 0x0000000022087348 */ /* 0x000fea0003c00000 */
[----:B------:R0:W1:Y:S02]  /*db60*/  SHFL.DOWN P4, R6, R7, R4, R33 ;  /* 0x0800000407067389 */ /* 0x0000640000080021 */
[----:B01----:R-:W-:Y:S05]  /*db70*/  ENDCOLLECTIVE ;  /* 0x000000000000791b */ /* 0x003fea0003800000 */
.L_x_663:
[----:B------:R-:W-:Y:S05]  /*db80*/  BRA `(.L_x_664) ;  /* 0xffffff6800747947 */ /* 0x000fea000383ffff */
.L_x_460:
[----:B------:R-:W-:Y:S01]  /*db90*/  BSSY B0, `(.L_x_665) ;  /* 0x0000006000007945 */ /* 0x000fe20003800000 */
[----:B------:R-:W-:Y:S02]  /*dba0*/  IMAD.MOV.U32 R4, RZ, RZ, 0x10 ;  /* 0x00000010ff047424 */ /* 0x000fe400078e00ff */
[----:B------:R-:W-:-:S07]  /*dbb0*/  IMAD.MOV.U32 R34, RZ, RZ, -0x1 ;  /* 0xffffffffff227424 */ /* 0x000fce00078e00ff */
[----:B------:R-:W-:Y:S05]  /*dbc0*/  WARPSYNC.COLLECTIVE R34, `(.L_x_666) ;  /* 0x0000000022087348 */ /* 0x000fea0003c00000 */
[----:B------:R0:W1:Y:S02]  /*dbd0*/  SHFL.DOWN P4, R6, R7, R4, R33 ;  /* 0x0800000407067389 */ /* 0x0000640000080021 */
[----:B01----:R-:W-:Y:S05]  /*dbe0*/  ENDCOLLECTIVE ;  /* 0x000000000000791b */ /* 0x003fea0003800000 */
.L_x_666:
[----:B------:R-:W-:Y:S05]  /*dbf0*/  BSYNC B0 ;  /* 0x0000000000007941 */ /* 0x000fea0003800000 */
.L_x_665:
[----:B------:R-:W-:Y:S05]  /*dc00*/  BRA `(.L_x_667) ;  /* 0xffffff6800947947 */ /* 0x000fea000383ffff */
.L_x_461:
[----:B------:R-:W-:Y:S01]  /*dc10*/  BSSY B0, `(.L_x_668) ;  /* 0x0000006000007945 */ /* 0x000fe20003800000 */
[----:B------:R-:W-:Y:S01]  /*dc20*/  PLOP3.LUT P5, PT, P0, PT, PT, 0x80, 0x8 ;  /* 0x000000000008781c */ /* 0x000fe200007af070 */
[----:B------:R-:W-:-:S12]  /*dc30*/  IMAD.MOV.U32 R34, RZ, RZ, -0x1 ;  /* 0xffffffffff227424 */ /* 0x000fd800078e00ff */
[----:B------:R-:W-:Y:S05]  /*dc40*/  WARPSYNC.COLLECTIVE R34, `(.L_x_669) ;  /* 0x0000000022087348 */ /* 0x000fea0003c00000 */
[----:B------:R-:W-:Y:S01]  /*dc50*/  VOTE.ALL P5, P5 ;  /* 0x0000000000ff7806 */ /* 0x000fe200028a0000 */
[----:B------:R-:W-:-:S12]  /*dc60*/  ENDCOLLECTIVE ;  /* 0x000000000000791b */ /* 0x000fd80003800000 */
.L_x_669:
[----:B------:R-:W-:Y:S05]  /*dc70*/  BSYNC B0 ;  /* 0x0000000000007941 */ /* 0x000fea0003800000 */
.L_x_668:
[----:B------:R-:W-:Y:S01]  /*dc80*/  PLOP3.LUT P0, PT, P5, PT, PT, 0x80, 0x8 ;  /* 0x000000000008781c */ /* 0x000fe20002f0f070 */
[----:B------:R-:W-:-:S12]  /*dc90*/  BRA `(.L_x_670) ;  /* 0xffffff6800887947 */ /* 0x000fd8000383ffff */
.L_x_519:
[----:B------:R-:W-:Y:S01]  /*dca0*/  BSSY B0, `(.L_x_671) ;  /* 0x0000006000007945 */ /* 0x000fe20003800000 */
[----:B------:R-:W-:Y:S01]  /*dcb0*/  PLOP3.LUT P4, PT, P4, PT, PT, 0x8, 0x80 ;  /* 0x000000000080781c */ /* 0x000fe2000278e170 */
[----:B------:R-:W-:-:S12]  /*dcc0*/  IMAD.MOV.U32 R34, RZ, RZ, -0x1 ;  /* 0xffffffffff227424 */ /* 0x000fd800078e00ff */
[----:B--23--:R-:W-:Y:S05]  /*dcd0*/  WARPSYNC.COLLECTIVE R34, `(.L_x_672) ;  /* 0x0000000022087348 */ /* 0x00cfea0003c00000 */
[----:B------:R-:W-:Y:S01]  /*dce0*/  VOTE.ANY P4, P4 ;  /* 0x0000000000ff7806 */ /* 0x000fe20002080100 */
[----:B--23--:R-:W-:-:S12]  /*dcf0*/  ENDCOLLECTIVE ;  /* 0x000000000000791b */ /* 0x00cfd80003800000 */
.L_x_672:
[----:B------:R-:W-:Y:S05]  /*dd00*/  BSYNC B0 ;  /* 0x0000000000007941 */ /* 0x000fea0003800000 */
.L_x_671:
[----:B------:R-:W-:Y:S05]  /*dd10*/  BRA `(.L_x_673) ;  /* 0xffffffc400107947 */ /* 0x000fea000383ffff */
.L_x_521:
[----:B------:R-:W0:Y:S01]  /*dd20*/  S2R R42, SR_GEMASK ;  /* 0x00000000002a7919 */ /* 0x000e220000003c00 */
[----:B------:R-:W-:Y:S01]  /*dd30*/  BSSY B0, `(.L_x_674) ;  /* 0x0000006000007945 */ /* 0x000fe20003800000 */
[----:B------:R-:W-:Y:S01]  /*dd40*/  PLOP3.LUT P4, PT, P4, PT, PT, 0x8, 0x80 ;  /* 0x000000000080781c */ /* 0x000fe2000278e170 */
[----:B------:R-:W-:-:S12]  /*dd50*/  IMAD.MOV.U32 R34, RZ, RZ, -0x1 ;  /* 0xffffffffff227424 */ /* 0x000fd800078e00ff */
[----:B0-23--:R-:W-:Y:S05]  /*dd60*/  WARPSYNC.COLLECTIVE R34, `(.L_x_675) ;  /* 0x0000000022087348 */ /* 0x00dfea0003c00000 */
[----:B------:R-:W-:Y:S01]  /*dd70*/  VOTE.ANY R34, PT, P4 ;  /* 0x0000000000227806 */ /* 0x000fe200020e0100 */
[----:B0-23--:R-:W-:Y:S06]  /*dd80*/  ENDCOLLECTIVE ;  /* 0x000000000000791b */ /* 0x00dfec0003800000 */
.L_x_675:
[----:B------:R-:W-:Y:S05]  /*dd90*/  BSYNC B0 ;  /* 0x0000000000007941 */ /* 0x000fea0003800000 */
.L_x_674:
        /* <DEDUP_REMOVED lines=10> */
.L_x_676:
[----:B------:R-:W-:Y:S02]  /*de40*/  IMAD.MOV.U32 R7, RZ, RZ, R41 ;  /* 0x000000ffff077224 */ /* 0x000fe400078e0029 */
[----:B------:R-:W-:-:S07]  /*de50*/  IMAD.MOV.U32 R25, RZ, RZ, R6 ;  /* 0x000000ffff197224 */ /* 0x000fce00078e0006 */
[----:B------:R-:W-:Y:S05]  /*de60*/  WARPSYNC.COLLECTIVE R34, `(.L_x_677) ;  /* 0x0000000022087348 */ /* 0x000fea0003c00000 */
[----:B------:R0:W1:Y:S02]  /*de70*/  SHFL.DOWN P4, R6, R7, R4, R33 ;  /* 0x0800000407067389 */ /* 0x0000640000080021 */
[----:B01----:R-:W-:Y:S05]  /*de80*/  ENDCOLLECTIVE ;  /* 0x000000000000791b */ /* 0x003fea0003800000 */
.L_x_677:
[----:B------:R-:W-:Y:S02]  /*de90*/  IMAD.MOV.U32 R7, RZ, RZ, R38 ;  /* 0x000000ffff077224 */ /* 0x000fe400078e0026 */
[----:B------:R-:W-:-:S07]  /*dea0*/  IMAD.MOV.U32 R24, RZ, RZ, R6 ;  /* 0x000000ffff187224 */ /* 0x000fce00078e0006 */
[----:B------:R-:W-:Y:S05]  /*deb0*/  WARPSYNC.COLLECTIVE R34, `(.L_x_678) ;  /* 0x0000000022087348 */ /* 0x000fea0003c00000 */
[----:B------:R0:W1:Y:S02]  /*dec0*/  SHFL.DOWN P4, R6, R7, R4, R33 ;  /* 0x0800000407067389 */ /* 0x0000640000080021 */
[----:B01----:R-:W-:Y:S05]  /*ded0*/  ENDCOLLECTIVE ;  /* 0x000000000000791b */ /* 0x003fea0003800000 */
.L_x_678:
[----:B------:R-:W-:Y:S05]  /*dee0*/  BRA `(.L_x_679) ;  /* 0xffffffc000dc7947 */ /* 0x000fea000383ffff */
.L_x_522:
[----:B------:R-:W-:Y:S01]  /*def0*/  BSSY B0, `(.L_x_680) ;  /* 0x0000006000007945 */ /* 0x000fe20003800000 */
[----:B------:R-:W-:Y:S02]  /*df00*/  IMAD.MOV.U32 R4, RZ, RZ, 0x1 ;  /* 0x00000001ff047424 */ /* 0x000fe400078e00ff */
[----:B------:R-:W-:-:S07]  /*df10*/  IMAD.MOV.U32 R34, RZ, RZ, -0x1 ;  /* 0xffffffffff227424 */ /* 0x000fce00078e00ff */
[----:B--23--:R-:W-:Y:S05]  /*df20*/  WARPSYNC.COLLECTIVE R34, `(.L_x_681) ;  /* 0x0000000022087348 */ /* 0x00cfea0003c00000 */
[----:B------:R0:W1:Y:S02]  /*df30*/  SHFL.DOWN P4, R6, R7, R4, R33 ;  /* 0x0800000407067389 */ /* 0x0000640000080021 */
[----:B0123--:R-:W-:Y:S05]  /*df40*/  ENDCOLLECTIVE ;  /* 0x000000000000791b */ /* 0x00ffea0003800000 */
.L_x_681:
[----:B------:R-:W-:Y:S05]  /*df50*/  BSYNC B0 ;  /* 0x0000000000007941 */ /* 0x000fea0003800000 */
.L_x_680:
[----:B------:R-:W-:Y:S05]  /*df60*/  BRA `(.L_x_682) ;  /* 0xffffffc000e07947 */ /* 0x000fea000383ffff */
.L_x_523:
[----:B------:R-:W-:Y:S01]  /*df70*/  BSSY B0, `(.L_x_683) ;  /* 0x0000007000007945 */ /* 0x000fe20003800000 */
[----:B------:R-:W-:Y:S02]  /*df80*/  IMAD.MOV.U32 R7, RZ, RZ, R40 ;  /* 0x000000ffff077224 */ /* 0x000fe400078e0028 */
[----:B------:R-:W-:Y:S02]  /*df90*/  IMAD.MOV.U32 R4, RZ, RZ, 0x2 ;  /* 0x00000002ff047424 */ /* 0x000fe400078e00ff */
[----:B------:R-:W-:-:S07]  /*dfa0*/  IMAD.MOV.U32 R34, RZ, RZ, -0x1 ;  /* 0xffffffffff227424 */ /* 0x000fce00078e00ff */
[----:B--23--:R-:W-:Y:S05]  /*dfb0*/  WARPSYNC.COLLECTIVE R34, `(.L_x_684) ;  /* 0x0000000022087348 */ /* 0x00cfea0003c00000 */
[----:B------:R0:W1:Y:S02]  /*dfc0*/  SHFL.DOWN P4, R6, R7, R4, R33 ;  /* 0x0800000407067389 */ /* 0x0000640000080021 */
[----:B0123--:R-:W-:Y:S05]  /*dfd0*/  ENDCOLLECTIVE ;  /* 0x000000000000791b */ /* 0x00ffea0003800000 */
.L_x_684:
[----:B------:R-:W-:Y:S05]  /*dfe0*/  BSYNC B0 ;  /* 0x0000000000007941 */ /* 0x000fea0003800000 */
.L_x_683:
[----:B------:R-:W-:Y:S02]  /*dff0*/  IMAD.MOV.U32 R7, RZ, RZ, R41 ;  /* 0x000000ffff077224 */ /* 0x000fe400078e0029 */
[----:B------:R-:W-:Y:S02]  /*e000*/  IMAD.MOV.U32 R4, RZ, RZ, 0x2 ;  /* 0x00000002ff047424 */ /* 0x000fe400078e00ff */
[----:B------:R-:W-:Y:S02]  /*e010*/  IMAD.MOV.U32 R34, RZ, RZ, -0x1 ;  /* 0xffffffffff227424 */ /* 0x000fe400078e00ff */
[----:B------:R-:W-:-:S07]  /*e020*/  IMAD.MOV.U32 R25, RZ, RZ, R6 ;  /* 0x000000ffff197224 */ /* 0x000fce00078e0006 */
[----:B------:R-:W-:Y:S05]  /*e030*/  WARPSYNC.COLLECTIVE R34, `(.L_x_685) ;  /* 0x0000000022087348 */ /* 0x000fea0003c00000 */
[----:B------:R0:W1:Y:S02]  /*e040*/  SHFL.DOWN P4, R6, R7, R4, R33 ;  /* 0x0800000407067389 */ /* 0x0000640000080021 */
[----:B01----:R-:W-:Y:S05]  /*e050*/  ENDCOLLECTIVE ;  /* 0x000000000000791b */ /* 0x003fea0003800000 */
.L_x_685:
[----:B------:R-:W-:Y:S02]  /*e060*/  IMAD.MOV.U32 R7, RZ, RZ, R38 ;  /* 0x000000ffff077224 */ /* 0x000fe400078e0026 */
[----:B------:R-:W-:-:S07]  /*e070*/  IMAD.MOV.U32 R24, RZ, RZ, R6 ;  /* 0x000000ffff187224 */ /* 0x000fce00078e0006 */
[----:B------:R-:W-:Y:S05]  /*e080*/  WARPSYNC.COLLECTIVE R34, `(.L_x_686) ;  /* 0x0000000022087348 */ /* 0x000fea0003c00000 */
[----:B------:R0:W1:Y:S02]  /*e090*/  SHFL.DOWN P4, R6, R7, R4, R33 ;  /* 0x0800000407067389 */ /* 0x0000640000080021 */
[----:B01----:R-:W-:Y:S05]  /*e0a0*/  ENDCOLLECTIVE ;  /* 0x000000000000791b */ /* 0x003fea0003800000 */
.L_x_686:
[----:B------:R-:W-:Y:S05]  /*e0b0*/  BRA `(.L_x_687) ;  /* 0xffffffc000a87947 */ /* 0x000fea000383ffff */
.L_x_524:
[----:B------:R-:W-:Y:S01]  /*e0c0*/  BSSY B0, `(.L_x_688) ;  /* 0x0000006000007945 */ /* 0x000fe20003800000 */
[----:B------:R-:W-:Y:S02]  /*e0d0*/  IMAD.MOV.U32 R4, RZ, RZ, 0x2 ;  /* 0x00000002ff047424 */ /* 0x000fe400078e00ff */
[----:B------:R-:W-:-:S07]  /*e0e0*/  IMAD.MOV.U32 R34, RZ, RZ, -0x1 ;  /* 0xffffffffff227424 */ /* 0x000fce00078e00ff */
[----:B--23--:R-:W-:Y:S05]  /*e0f0*/  WARPSYNC.COLLECTIVE R34, `(.L_x_689) ;  /* 0x0000000022087348 */ /* 0x00cfea0003c00000 */
[----:B------:R0:W1:Y:S02]  /*e100*/  SHFL.DOWN P4, R6, R7, R4, R33 ;  /* 0x0800000407067389 */ /* 0x0000640000080021 */
[----:B0123--:R-:W-:Y:S05]  /*e110*/  ENDCOLLECTIVE ;  /* 0x000000000000791b */ /* 0x00ffea0003800000 */
.L_x_689:
[----:B------:R-:W-:Y:S05]  /*e120*/  BSYNC B0 ;  /* 0x0000000000007941 */ /* 0x000fea0003800000 */
.L_x_688:
[----:B------:R-:W-:Y:S05]  /*e130*/  BRA `(.L_x_690) ;  /* 0xffffffc000ac7947 */ /* 0x000fea000383ffff */
.L_x_525:
[----:B------:R-:W-:Y:S01]  /*e140*/  BSSY B0, `(.L_x_691) ;  /* 0x0000007000007945 */ /* 0x000fe20003800000 */
[----:B------:R-:W-:Y:S02]  /*e150*/  IMAD.MOV.U32 R7, RZ, RZ, R40 ;  /* 0x000000ffff077224 */ /* 0x000fe400078e0028 */
[----:B------:R-:W-:Y:S02]  /*e160*/  IMAD.MOV.U32 R4, RZ, RZ, 0x4 ;  /* 0x00000004ff047424 */ /* 0x000fe400078e00ff */
[----:B------:R-:W-:-:S07]  /*e170*/  IMAD.MOV.U32 R34, RZ, RZ, -0x1 ;  /* 0xffffffffff227424 */ /* 0x000fce00078e00ff */
[----:B--23--:R-:W-:Y:S05]  /*e180*/  WARPSYNC.COLLECTIVE R34, `(.L_x_692) ;  /* 0x0000000022087348 */ /* 0x00cfea0003c00000 */
[----:B------:R0:W1:Y:S02]  /*e190*/  SHFL.DOWN P4, R6, R7, R4, R33 ;  /* 0x0800000407067389 */ /* 0x0000640000080021 */
[----:B0123--:R-:W-:Y:S05]  /*e1a0*/  ENDCOLLECTIVE ;  /* 0x000000000000791b */ /* 0x00ffea0003800000 */
.L_x_692:
[----:B------:R-:W-:Y:S05]  /*e1b0*/  BSYNC B0 ;  /* 0x0000000000007941 */ /* 0x000fea0003800000 */
.L_x_691:
[----:B------:R-:W-:Y:S02]  /*e1c0*/  IMAD.MOV.U32 R7, RZ, RZ, R41 ;  /* 0x000000ffff077224 */ /* 0x000fe400078e0029 */
[----:B------:R-:W-:Y:S02]  /*e1d0*/  IMAD.MOV.U32 R4, RZ, RZ, 0x4 ;  /* 0x00000004ff047424 */ /* 0x000fe400078e00ff */
[----:B------:R-:W-:Y:S02]  /*e1e0*/  IMAD.MOV.U32 R34, RZ, RZ, -0x1 ;  /* 0xffffffffff227424 */ /* 0x000fe400078e00ff */
[----:B------:R-:W-:-:S07]  /*e1f0*/  IMAD.MOV.U32 R25, RZ, RZ, R6 ;  /* 0x000000ffff197224 */ /* 0x000fce00078e0006 */
[----:B------:R-:W-:Y:S05]  /*e200*/  WARPSYNC.COLLECTIVE R34, `(.L_x_693) ;  /* 0x0000000022087348 */ /* 0x000fea0003c00000 */
[----:B------:R0:W1:Y:S02]  /*e210*/  SHFL.DOWN P4, R6, R7, R4, R33 ;  /* 0x0800000407067389 */ /* 0x0000640000080021 */
[----:B01----:R-:W-:Y:S05]  /*e220*/  ENDCOLLECTIVE ;  /* 0x000000000000791b */ /* 0x003fea0003800000 */
.L_x_693:
[----:B------:R-:W-:Y:S02]  /*e230*/  IMAD.MOV.U32 R7, RZ, RZ, R38 ;  /* 0x000000ffff077224 */ /* 0x000fe400078e0026 */
[----:B------:R-:W-:-:S07]  /*e240*/  IMAD.MOV.U32 R24, RZ, RZ, R6 ;  /* 0x000000ffff187224 */ /* 0x000fce00078e0006 */
[----:B------:R-:W-:Y:S05]  /*e250*/  WARPSYNC.COLLECTIVE R34, `(.L_x_694) ;  /* 0x0000000022087348 */ /* 0x000fea0003c00000 */
[----:B------:R0:W1:Y:S02]  /*e260*/  SHFL.DOWN P4, R6, R7, R4, R33 ;  /* 0x0800000407067389 */ /* 0x0000640000080021 */
[----:B01----:R-:W-:Y:S05]  /*e270*/  ENDCOLLECTIVE ;  /* 0x000000000000791b */ /* 0x003fea0003800000 */
.L_x_694:
[----:B------:R-:W-:Y:S05]  /*e280*/  BRA `(.L_x_695) ;  /* 0xffffffc000787947 */ /* 0x000fea000383ffff */
.L_x_526:
[----:B------:R-:W-:Y:S01]  /*e290*/  BSSY B0, `(.L_x_696) ;  /* 0x0000006000007945 */ /* 0x000fe20003800000 */
[----:B------:R-:W-:Y:S02]  /*e2a0*/  IMAD.MOV.U32 R4, RZ, RZ, 0x4 ;  /* 0x00000004ff047424 */ /* 0x000fe400078e00ff */
[----:B------:R-:W-:-:S07]  /*e2b0*/  IMAD.MOV.U32 R34, RZ, RZ, -0x1 ;  /* 0xffffffffff227424 */ /* 0x000fce00078e00ff */
[----:B--23--:R-:W-:Y:S05]  /*e2c0*/  WARPSYNC.COLLECTIVE R34, `(.L_x_697) ;  /* 0x0000000022087348 */ /* 0x00cfea0003c00000 */
[----:B------:R0:W1:Y:S02]  /*e2d0*/  SHFL.DOWN P4, R6, R7, R4, R33 ;  /* 0x0800000407067389 */ /* 0x0000640000080021 */
[----:B0123--:R-:W-:Y:S05]  /*e2e0*/  ENDCOLLECTIVE ;  /* 0x000000000000791b */ /* 0x00ffea0003800000 */
.L_x_697:
[----:B------:R-:W-:Y:S05]  /*e2f0*/  BSYNC B0 ;  /* 0x0000000000007941 */ /* 0x000fea0003800000 */
.L_x_696:
[----:B------:R-:W-:Y:S05]  /*e300*/  BRA `(.L_x_698) ;  /* 0xffffffc0007c7947 */ /* 0x000fea000383ffff */
.L_x_527:
[----:B------:R-:W-:Y:S01]  /*e310*/  BSSY B0, `(.L_x_699) ;  /* 0x0000007000007945 */ /* 0x000fe20003800000 */
[----:B------:R-:W-:Y:S02]  /*e320*/  IMAD.MOV.U32 R7, RZ, RZ, R40 ;  /* 0x000000ffff077224 */ /* 0x000fe400078e0028 */
[----:B------:R-:W-:Y:S02]  /*e330*/  IMAD.MOV.U32 R4, RZ, RZ, 0x8 ;  /* 0x00000008ff047424 */ /* 0x000fe400078e00ff */
[----:B------:R-:W-:-:S07]  /*e340*/  IMAD.MOV.U32 R34, RZ, RZ, -0x1 ;  /* 0xffffffffff227424 */ /* 0x000fce00078e00ff */
[----:B--23--:R-:W-:Y:S05]  /*e350*/  WARPSYNC.COLLECTIVE R34, `(.L_x_700) ;  /* 0x0000000022087348 */ /* 0x00cfea0003c00000 */
[----:B------:R0:W1:Y:S02]  /*e360*/  SHFL.DOWN P4, R6, R7, R4, R33 ;  /* 0x0800000407067389 */ /* 0x0000640000080021 */
[----:B0123--:R-:W-:Y:S05]  /*e370*/  ENDCOLLECTIVE ;  /* 0x000000000000791b */ /* 0x00ffea0003800000 */
.L_x_700:
[----:B------:R-:W-:Y:S05]  /*e380*/  BSYNC B0 ;  /* 0x0000000000007941 */ /* 0x000fea0003800000 */
.L_x_699:
[----:B------:R-:W-:Y:S02]  /*e390*/  IMAD.MOV.U32 R7, RZ, RZ, R41 ;  /* 0x000000ffff077224 */ /* 0x000fe400078e0029 */
[----:B------:R-:W-:Y:S02]  /*e3a0*/  IMAD.MOV.U32 R4, RZ, RZ, 0x8 ;  /* 0x00000008ff047424 */ /* 0x000fe400078e00ff */
[----:B------:R-:W-:Y:S02]  /*e3b0*/  IMAD.MOV.U32 R34, RZ, RZ, -0x1 ;  /* 0xffffffffff227424 */ /* 0x000fe400078e00ff */
[----:B------:R-:W-:-:S07]  /*e3c0*/  IMAD.MOV.U32 R25, RZ, RZ, R6 ;  /* 0x000000ffff197224 */ /* 0x000fce00078e0006 */
[----:B------:R-:W-:Y:S05]  /*e3d0*/  WARPSYNC.COLLECTIVE R34, `(.L_x_701) ;  /* 0x0000000022087348 */ /* 0x000fea0003c00000 */
[----:B------:R0:W1:Y:S02]  /*e3e0*/  SHFL.DOWN P4, R6, R7, R4, R33 ;  /* 0x0800000407067389 */ /* 0x0000640000080021 */
[----:B01----:R-:W-:Y:S05]  /*e3f0*/  ENDCOLLECTIVE ;  /* 0x000000000000791b */ /* 0x003fea0003800000 */
.L_x_701:
[----:B------:R-:W-:Y:S02]  /*e400*/  IMAD.MOV.U32 R7, RZ, RZ, R38 ;  /* 0x000000ffff077224 */ /* 0x000fe400078e0026 */
[----:B------:R-:W-:-:S07]  /*e410*/  IMAD.MOV.U32 R24, RZ, RZ, R6 ;  /* 0x000000ffff187224 */ /* 0x000fce00078e0006 */
[----:B------:R-:W-:Y:S05]  /*e420*/  WARPSYNC.COLLECTIVE R34, `(.L_x_702) ;  /* 0x0000000022087348 */ /* 0x000fea0003c00000 */
[----:B------:R0:W1:Y:S02]  /*e430*/  SHFL.DOWN P4, R6, R7, R4, R33 ;  /* 0x0800000407067389 */ /* 0x0000640000080021 */
[----:B01----:R-:W-:Y:S05]  /*e440*/  ENDCOLLECTIVE ;  /* 0x000000000000791b */ /* 0x003fea0003800000 */
.L_x_702:
[----:B------:R-:W-:Y:S05]  /*e450*/  BRA `(.L_x_703) ;  /* 0xffffffc000487947 */ /* 0x000fea000383ffff */
.L_x_528:
[----:B------:R-:W-:Y:S01]  /*e460*/  BSSY B0, `(.L_x_704) ;  /* 0x0000006000007945 */ /* 0x000fe20003800000 */
[----:B------:R-:W-:Y:S02]  /*e470*/  IMAD.MOV.U32 R4, RZ, RZ, 0x8 ;  /* 0x00000008ff047424 */ /* 0x000fe400078e00ff */
[----:B------:R-:W-:-:S07]  /*e480*/  IMAD.MOV.U32 R34, RZ, RZ, -0x1 ;  /* 0xffffffffff227424 */ /* 0x000fce00078e00ff */
[----:B--23--:R-:W-:Y:S05]  /*e490*/  WARPSYNC.COLLECTIVE R34, `(.L_x_705) ;  /* 0x0000000022087348 */ /* 0x00cfea0003c00000 */
[----:B------:R0:W1:Y:S02]  /*e4a0*/  SHFL.DOWN P4, R6, R7, R4, R33 ;  /* 0x0800000407067389 */ /* 0x0000640000080021 */
[----:B0123--:R-:W-:Y:S05]  /*e4b0*/  ENDCOLLECTIVE ;  /* 0x000000000000791b */ /* 0x00ffea0003800000 */
.L_x_705:
[----:B------:R-:W-:Y:S05]  /*e4c0*/  BSYNC B0 ;  /* 0x0000000000007941 */ /* 0x000fea0003800000 */
.L_x_704:
[----:B------:R-:W-:Y:S05]  /*e4d0*/  BRA `(.L_x_706) ;  /* 0xffffffc0004c7947 */ /* 0x000fea000383ffff */
.L_x_529:
[----:B------:R-:W-:Y:S01]  /*e4e0*/  BSSY B0, `(.L_x_707) ;  /* 0x0000007000007945 */ /* 0x000fe20003800000 */
[----:B------:R-:W-:Y:S02]  /*e4f0*/  IMAD.MOV.U32 R7, RZ, RZ, R40 ;  /* 0x000000ffff077224 */ /* 0x000fe400078e0028 */
[----:B------:R-:W-:Y:S02]  /*e500*/  IMAD.MOV.U32 R4, RZ, RZ, 0x10 ;  /* 0x00000010ff047424 */ /* 0x000fe400078e00ff */
[----:B------:R-:W-:-:S07]  /*e510*/  IMAD.MOV.U32 R34, RZ, RZ, -0x1 ;  /* 0xffffffffff227424 */ /* 0x000fce00078e00ff */
[----:B--23--:R-:W-:Y:S05]  /*e520*/  WARPSYNC.COLLECTIVE R34, `(.L_x_708) ;  /* 0x0000000022087348 */ /* 0x00cfea0003c00000 */
[----:B------:R0:W1:Y:S02]  /*e530*/  SHFL.DOWN P4, R6, R7, R4, R33 ;  /* 0x0800000407067389 */ /* 0x0000640000080021 */
[----:B0123--:R-:W-:Y:S05]  /*e540*/  ENDCOLLECTIVE ;  /* 0x000000000000791b */ /* 0x00ffea0003800000 */
.L_x_708:
[----:B------:R-:W-:Y:S05]  /*e550*/  BSYNC B0 ;  /* 0x0000000000007941 */ /* 0x000fea0003800000 */
.L_x_707:
[----:B------:R-:W-:Y:S02]  /*e560*/  IMAD.MOV.U32 R7, RZ, RZ, R41 ;  /* 0x000000ffff077224 */ /* 0x000fe400078e0029 */
[----:B------:R-:W-:Y:S02]  /*e570*/  IMAD.MOV.U32 R4, RZ, RZ, 0x10 ;  /* 0x00000010ff047424 */ /* 0x000fe400078e00ff */
[----:B------:R-:W-:Y:S02]  /*e580*/  IMAD.MOV.U32 R34, RZ, RZ, -0x1 ;  /* 0xffffffffff227424 */ /* 0x000fe400078e00ff */
[----:B------:R-:W-:-:S07]  /*e590*/  IMAD.MOV.U32 R47, RZ, RZ, R6 ;  /* 0x000000ffff2f7224 */ /* 0x000fce00078e0006 */
[----:B------:R-:W-:Y:S05]  /*e5a0*/  WARPSYNC.COLLECTIVE R34, `(.L_x_709) ;  /* 0x0000000022087348 */ /* 0x000fea0003c00000 */
[----:B------:R0:W1:Y:S02]  /*e5b0*/  SHFL.DOWN P4, R6, R7, R4, R33 ;  /* 0x0800000407067389 */ /* 0x0000640000080021 */
[----:B01----:R-:W-:Y:S05]  /*e5c0*/  ENDCOLLECTIVE ;  /* 0x000000000000791b */ /* 0x003fea0003800000 */
.L_x_709:
[----:B------:R-:W-:Y:S02]  /*e5d0*/  IMAD.MOV.U32 R7, RZ, RZ, R38 ;  /* 0x000000ffff077224 */ /* 0x000fe400078e0026 */
[----:B------:R-:W-:-:S07]  /*e5e0*/  IMAD.MOV.U32 R46, RZ, RZ, R6 ;  /* 0x000000ffff2e7224 */ /* 0x000fce00078e0006 */
[----:B------:R-:W-:Y:S05]  /*e5f0*/  WARPSYNC.COLLECTIVE R34, `(.L_x_710) ;  /* 0x0000000022087348 */ /* 0x000fea0003c00000 */
[----:B------:R0:W1:Y:S02]  /*e600*/  SHFL.DOWN P4, R6, R7, R4, R33 ;  /* 0x0800000407067389 */ /* 0x0000640000080021 */
[----:B01----:R-:W-:Y:S05]  /*e610*/  ENDCOLLECTIVE ;  /* 0x000000000000791b */ /* 0x003fea0003800000 */
.L_x_710:
[----:B------:R-:W-:Y:S05]  /*e620*/  BRA `(.L_x_711) ;  /* 0xffffffc000187947 */ /* 0x000fea000383ffff */
.L_x_530:
[----:B------:R-:W-:Y:S01]  /*e630*/  BSSY B0, `(.L_x_712) ;  /* 0x0000006000007945 */ /* 0x000fe20003800000 */
[----:B------:R-:W-:Y:S02]  /*e640*/  IMAD.MOV.U32 R4, RZ, RZ, 0x10 ;  /* 0x00000010ff047424 */ /* 0x000fe400078e00ff */
[----:B------:R-:W-:-:S07]  /*e650*/  IMAD.MOV.U32 R34, RZ, RZ, -0x1 ;  /* 0xffffffffff227424 */ /* 0x000fce00078e00ff */
[----:B--23--:R-:W-:Y:S05]  /*e660*/  WARPSYNC.COLLECTIVE R34, `(.L_x_713) ;  /* 0x0000000022087348 */ /* 0x00cfea0003c00000 */
[----:B------:R0:W1:Y:S02]  /*e670*/  SHFL.DOWN P4, R6, R7, R4, R33 ;  /* 0x0800000407067389 */ /* 0x0000640000080021 */
[----:B0123--:R-:W-:Y:S05]  /*e680*/  ENDCOLLECTIVE ;  /* 0x000000000000791b */ /* 0x00ffea0003800000 */
.L_x_713:
[----:B------:R-:W-:Y:S05]  /*e690*/  BSYNC B0 ;  /* 0x0000000000007941 */ /* 0x000fea0003800000 */
.L_x_712:
[----:B------:R-:W-:Y:S05]  /*e6a0*/  BRA `(.L_x_714) ;  /* 0xffffffc000387947 */ /* 0x000fea000383ffff */
.L_x_531:
[----:B------:R-:W-:Y:S01]  /*e6b0*/  BSSY B0, `(.L_x_715) ;  /* 0x0000005000007945 */ /* 0x000fe20003800000 */
[----:B------:R-:W-:-:S07]  /*e6c0*/  IMAD.MOV.U32 R34, RZ, RZ, -0x1 ;  /* 0xffffffffff227424 */ /* 0x000fce00078e00ff */
[----:B--23--:R-:W-:Y:S05]  /*e6d0*/  WARPSYNC.COLLECTIVE R34, `(.L_x_716) ;  /* 0x0000000022087348 */ /* 0x00cfea0003c00000 */
[----:B------:R-:W-:Y:S01]  /*e6e0*/  VOTE.ALL P5, P5 ;  /* 0x0000000000ff7806 */ /* 0x000fe200028a0000 */
[----:B--23--:R-:W-:-:S12]  /*e6f0*/  ENDCOLLECTIVE ;  /* 0x000000000000791b */ /* 0x00cfd80003800000 */
.L_x_716:
[----:B------:R-:W-:Y:S05]  /*e700*/  BSYNC B0 ;  /* 0x0000000000007941 */ /* 0x000fea0003800000 */
.L_x_715:
[----:B------:R-:W-:Y:S05]  /*e710*/  BRA `(.L_x_717) ;  /* 0xffffffc000307947 */ /* 0x000fea000383ffff */
.L_x_533:
[----:B------:R-:W-:Y:S01]  /*e720*/  BSSY B0, `(.L_x_718) ;  /* 0x0000006000007945 */ /* 0x000fe20003800000 */
[----:B------:R-:W-:Y:S01]  /*e730*/  PLOP3.LUT P4, PT, P4, PT, PT, 0x8, 0x80 ;  /* 0x000000000080781c */ /* 0x000fe2000278e170 */
[----:B------:R-:W-:-:S12]  /*e740*/  IMAD.MOV.U32 R34, RZ, RZ, -0x1 ;  /* 0xffffffffff227424 */ /* 0x000fd800078e00ff */
[----:B--23--:R-:W-:Y:S05]  /*e750*/  WARPSYNC.COLLECTIVE R34, `(.L_x_719) ;  /* 0x0000000022087348 */ /* 0x00cfea0003c00000 */
[----:B------:R-:W-:Y:S01]  /*e760*/  VOTE.ANY P4, P4 ;  /* 0x0000000000ff7806 */ /* 0x000fe20002080100 */
[----:B--23--:R-:W-:-:S12]  /*e770*/  ENDCOLLECTIVE ;  /* 0x000000000000791b */ /* 0x00cfd80003800000 */
.L_x_719:
[----:B------:R-:W-:Y:S05]  /*e780*/  BSYNC B0 ;  /* 0x0000000000007941 */ /* 0x000fea0003800000 */
.L_x_718:
[----:B------:R-:W-:Y:S05]  /*e790*/  BRA `(.L_x_720) ;  /* 0xffffffc000307947 */ /* 0x000fea000383ffff */
.L_x_535:
[----:B------:R-:W-:Y:S01]  /*e7a0*/  BSSY B0, `(.L_x_721) ;  /* 0x0000006000007945 */ /* 0x000fe20003800000 */
[----:B------:R-:W-:Y:S01]  /*e7b0*/  PLOP3.LUT P4, PT, P4, PT, PT, 0x8, 0x80 ;  /* 0x000000000080781c */ /* 0x000fe2000278e170 */
[----:B------:R-:W-:-:S12]  /*e7c0*/  IMAD.MOV.U32 R34, RZ, RZ, -0x1 ;  /* 0xffffffffff227424 */ /* 0x000fd800078e00ff */
[----:B--23--:R-:W-:Y:S05]  /*e7d0*/  WARPSYNC.COLLECTIVE R34, `(.L_x_722) ;  /* 0x0000000022087348 */ /* 0x00cfea0003c00000 */
[----:B------:R-:W-:Y:S01]  /*e7e0*/  VOTE.ANY R34, PT, P4 ;  /* 0x0000000000227806 */ /* 0x000fe200020e0100 */
[----:B--23--:R-:W-:Y:S06]  /*e7f0*/  ENDCOLLECTIVE ;  /* 0x000000000000791b */ /* 0x00cfec0003800000 */
.L_x_722:
[----:B------:R-:W-:Y:S05]  /*e800*/  BSYNC B0 ;  /* 0x0000000000007941 */ /* 0x000fea0003800000 */
.L_x_721:
        /* <DEDUP_REMOVED lines=10> */
.L_x_723:
[----:B------:R-:W-:Y:S02]  /*e8b0*/  IMAD.MOV.U32 R7, RZ, RZ, R32 ;  /* 0x000000ffff077224 */ /* 0x000fe400078e0020 */
[----:B------:R-:W-:-:S07]  /*e8c0*/  IMAD.MOV.U32 R48, RZ, RZ, R6 ;  /* 0x000000ffff307224 */ /* 0x000fce00078e0006 */
[----:B------:R-:W-:Y:S05]  /*e8d0*/  WARPSYNC.COLLECTIVE R34, `(.L_x_724) ;  /* 0x0000000022087348 */ /* 0x000fea0003c00000 */
[----:B------:R0:W1:Y:S02]  /*e8e0*/  SHFL.DOWN P4, R6, R7, R4, R33 ;  /* 0x0800000407067389 */ /* 0x0000640000080021 */
[----:B01----:R-:W-:Y:S05]  /*e8f0*/  ENDCOLLECTIVE ;  /* 0x000000000000791b */ /* 0x003fea0003800000 */
.L_x_724:
[----:B------:R-:W-:Y:S02]  /*e900*/  IMAD.MOV.U32 R7, RZ, RZ, R46 ;  /* 0x000000ffff077224 */ /* 0x000fe400078e002e */
[----:B------:R-:W-:-:S07]  /*e910*/  IMAD.MOV.U32 R51, RZ, RZ, R6 ;  /* 0x000000ffff337224 */ /* 0x000fce00078e0006 */
[----:B------:R-:W-:Y:S05]  /*e920*/  WARPSYNC.COLLECTIVE R34, `(.L_x_725) ;  /* 0x0000000022087348 */ /* 0x000fea0003c00000 */
[----:B------:R0:W1:Y:S02]  /*e930*/  SHFL.DOWN P4, R6, R7, R4, R33 ;  /* 0x0800000407067389 */ /* 0x0000640000080021 */
[----:B01----:R-:W-:Y:S05]  /*e940*/  ENDCOLLECTIVE ;  /* 0x000000000000791b */ /* 0x003fea0003800000 */
.L_x_725:
[----:B------:R-:W-:Y:S05]  /*e950*/  BRA `(.L_x_726) ;  /* 0xffffffbc00fc7947 */ /* 0x000fea000383ffff */
.L_x_536:
[----:B------:R-:W-:Y:S01]  /*e960*/  BSSY B0, `(.L_x_727) ;  /* 0x0000006000007945 */ /* 0x000fe20003800000 */
[----:B------:R-:W-:Y:S02]  /*e970*/  IMAD.MOV.U32 R4, RZ, RZ, 0x1 ;  /* 0x00000001ff047424 */ /* 0x000fe400078e00ff */
[----:B------:R-:W-:-:S07]  /*e980*/  IMAD.MOV.U32 R34, RZ, RZ, -0x1 ;  /* 0xffffffffff227424 */ /* 0x000fce00078e00ff */
[----:B--23--:R-:W-:Y:S05]  /*e990*/  WARPSYNC.COLLECTIVE R34, `(.L_x_728) ;  /* 0x0000000022087348 */ /* 0x00cfea0003c00000 */
[----:B------:R0:W1:Y:S02]  /*e9a0*/  SHFL.DOWN P4, R6, R7, R4, R33 ;  /* 0x0800000407067389 */ /* 0x0000640000080021 */
[----:B0123--:R-:W-:Y:S05]  /*e9b0*/  ENDCOLLECTIVE ;  /* 0x000000000000791b */ /* 0x00ffea0003800000 */
.L_x_728:
[----:B------:R-:W-:Y:S05]  /*e9c0*/  BSYNC B0 ;  /* 0x0000000000007941 */ /* 0x000fea0003800000 */
.L_x_727:
[----:B------:R-:W-:Y:S05]  /*e9d0*/  BRA `(.L_x_729) ;  /* 0xffffffc000007947 */ /* 0x000fea000383ffff */
.L_x_537:
[----:B------:R-:W-:Y:S01]  /*e9e0*/  BSSY B0, `(.L_x_730) ;  /* 0x0000007000007945 */ /* 0x000fe20003800000 */
[----:B------:R-:W-:Y:S02]  /*e9f0*/  IMAD.MOV.U32 R7, RZ, RZ, R49 ;  /* 0x000000ffff077224 */ /* 0x000fe400078e0031 */
[----:B------:R-:W-:Y:S02]  /*ea00*/  IMAD.MOV.U32 R4, RZ, RZ, 0x2 ;  /* 0x00000002ff047424 */ /* 0x000fe400078e00ff */
[----:B------:R-:W-:-:S07]  /*ea10*/  IMAD.MOV.U32 R34, RZ, RZ, -0x1 ;  /* 0xffffffffff227424 */ /* 0x000fce00078e00ff */
[----:B--23--:R-:W-:Y:S05]  /*ea20*/  WARPSYNC.COLLECTIVE R34, `(.L_x_731) ;  /* 0x0000000022087348 */ /* 0x00cfea0003c00000 */
[----:B------:R0:W1:Y:S02]  /*ea30*/  SHFL.DOWN P4, R6, R7, R4, R33 ;  /* 0x0800000407067389 */ /* 0x0000640000080021 */
[----:B0123--:R-:W-:Y:S05]  /*ea40*/  ENDCOLLECTIVE ;  /* 0x000000000000791b */ /* 0x00ffea0003800000 */
.L_x_731:
[----:B------:R-:W-:Y:S05]  /*ea50*/  BSYNC B0 ;  /* 0x0000000000007941 */ /* 0x000fea0003800000 */
.L_x_730:
[----:B------:R-:W-:Y:S02]  /*ea60*/  IMAD.MOV.U32 R7, RZ, RZ, R32 ;  /* 0x000000ffff077224 */ /* 0x000fe400078e0020 */
[----:B------:R-:W-:Y:S02]  /*ea70*/  IMAD.MOV.U32 R4, RZ, RZ, 0x2 ;  /* 0x00000002ff047424 */ /* 0x000fe400078e00ff */
[----:B------:R-:W-:Y:S02]  /*ea80*/  IMAD.MOV.U32 R34, RZ, RZ, -0x1 ;  /* 0xffffffffff227424 */ /* 0x000fe400078e00ff */
[----:B------:R-:W-:-:S07]  /*ea90*/  IMAD.MOV.U32 R48, RZ, RZ, R6 ;  /* 0x000000ffff307224 */ /* 0x000fce00078e0006 */
[----:B------:R-:W-:Y:S05]  /*eaa0*/  WARPSYNC.COLLECTIVE R34, `(.L_x_732) ;  /* 0x0000000022087348 */ /* 0x000fea0003c00000 */
[----:B------:R0:W1:Y:S02]  /*eab0*/  SHFL.DOWN P4, R6, R7, R4, R33 ;  /* 0x0800000407067389 */ /* 0x0000640000080021 */
[----:B01----:R-:W-:Y:S05]  /*eac0*/  ENDCOLLECTIVE ;  /* 0x000000000000791b */ /* 0x003fea0003800000 */
.L_x_732:
[----:B------:R-:W-:Y:S02]  /*ead0*/  IMAD.MOV.U32 R7, RZ, RZ, R46 ;  /* 0x000000ffff077224 */ /* 0x000fe400078e002e */
[----:B------:R-:W-:-:S07]  /*eae0*/  IMAD.MOV.U32 R51, RZ, RZ, R6 ;  /* 0x000000ffff337224 */ /* 0x000fce00078e0006 */
[----:B------:R-:W-:Y:S05]  /*eaf0*/  WARPSYNC.COLLECTIVE R34, `(.L_x_733) ;  /* 0x0000000022087348 */ /* 0x000fea0003c00000 */
[----:B------:R0:W1:Y:S02]  /*eb00*/  SHFL.DOWN P4, R6, R7, R4, R33 ;  /* 0x0800000407067389 */ /* 0x0000640000080021 */
[----:B01----:R-:W-:Y:S05]  /*eb10*/  ENDCOLLECTIVE ;  /* 0x000000000000791b */ /* 0x003fea0003800000 */
.L_x_733:
[----:B------:R-:W-:Y:S05]  /*eb20*/  BRA `(.L_x_734) ;  /* 0xffffffbc00c87947 */ /* 0x000fea000383ffff */
.L_x_538:
[----:B------:R-:W-:Y:S01]  /*eb30*/  BSSY B0, `(.L_x_735) ;  /* 0x0000006000007945 */ /* 0x000fe20003800000 */
[----:B------:R-:W-:Y:S02]  /*eb40*/  IMAD.MOV.U32 R4, RZ, RZ, 0x2 ;  /* 0x00000002ff047424 */ /* 0x000fe400078e00ff */
[----:B------:R-:W-:-:S07]  /*eb50*/  IMAD.MOV.U32 R34, RZ, RZ, -0x1 ;  /* 0xffffffffff227424 */ /* 0x000fce00078e00ff */
[----:B--23--:R-:W-:Y:S05]  /*eb60*/  WARPSYNC.COLLECTIVE R34, `(.L_x_736) ;  /* 0x0000000022087348 */ /* 0x00cfea0003c00000 */
[----:B------:R0:W1:Y:S02]  /*eb70*/  SHFL.DOWN P4, R6, R7, R4, R33 ;  /* 0x0800000407067389 */ /* 0x0000640000080021 */
[----:B0123--:R-:W-:Y:S05]  /*eb80*/  ENDCOLLECTIVE ;  /* 0x000000000000791b */ /* 0x00ffea0003800000 */
.L_x_736:
[----:B------:R-:W-:Y:S05]  /*eb90*/  BSYNC B0 ;  /* 0x0000000000007941 */ /* 0x000fea0003800000 */
.L_x_735:
[----:B------:R-:W-:Y:S05]  /*eba0*/  BRA `(.L_x_737) ;  /* 0xffffffbc00cc7947 */ /* 0x000fea000383ffff */
.L_x_539:
[----:B------:R-:W-:Y:S01]  /*ebb0*/  BSSY B0, `(.L_x_738) ;  /* 0x0000007000007945 */ /* 0x000fe20003800000 */
[----:B------:R-:W-:Y:S02]  /*ebc0*/  IMAD.MOV.U32 R7, RZ, RZ, R49 ;  /* 0x000000ffff077224 */ /* 0x000fe400078e0031 */
[----:B------:R-:W-:Y:S02]  /*ebd0*/  IMAD.MOV.U32 R4, RZ, RZ, 0x4 ;  /* 0x00000004ff047424 */ /* 0x000fe400078e00ff */
[----:B------:R-:W-:-:S07]  /*ebe0*/  IMAD.MOV.U32 R34, RZ, RZ, -0x1 ;  /* 0xffffffffff227424 */ /* 0x000fce00078e00ff */
[----:B--23--:R-:W-:Y:S05]  /*ebf0*/  WARPSYNC.COLLECTIVE R34, `(.L_x_739) ;  /* 0x0000000022087348 */ /* 0x00cfea0003c00000 */
[----:B------:R0:W1:Y:S02]  /*ec00*/  SHFL.DOWN P4, R6, R7, R4, R33 ;  /* 0x0800000407067389 */ /* 0x0000640000080021 */
[----:B0123--:R-:W-:Y:S05]  /*ec10*/  ENDCOLLECTIVE ;  /* 0x000000000000791b */ /* 0x00ffea0003800000 */
.L_x_739:
[----:B------:R-:W-:Y:S05]  /*ec20*/  BSYNC B0 ;  /* 0x0000000000007941 */ /* 0x000fea0003800000 */
.L_x_738:
[----:B------:R-:W-:Y:S02]  /*ec30*/  IMAD.MOV.U32 R7, RZ, RZ, R32 ;  /* 0x000000ffff077224 */ /* 0x000fe400078e0020 */
[----:B------:R-:W-:Y:S02]  /*ec40*/  IMAD.MOV.U32 R4, RZ, RZ, 0x4 ;  /* 0x00000004ff047424 */ /* 0x000fe400078e00ff */
[----:B------:R-:W-:Y:S02]  /*ec50*/  IMAD.MOV.U32 R34, RZ, RZ, -0x1 ;  /* 0xffffffffff227424 */ /* 0x000fe400078e00ff */
[----:B------:R-:W-:-:S07]  /*ec60*/  IMAD.MOV.U32 R48, RZ, RZ, R6 ;  /* 0x000000ffff307224 */ /* 0x000fce00078e0006 */
[----:B------:R-:W-:Y:S05]  /*ec70*/  WARPSYNC.COLLECTIVE R34, `(.L_x_740) ;  /* 0x0000000022087348 */ /* 0x000fea0003c00000 */
[----:B------:R0:W1:Y:S02]  /*ec80*/  SHFL.DOWN P4, R6, R7, R4, R33 ;  /* 0x0800000407067389 */ /* 0x0000640000080021 */
[----:B01----:R-:W-:Y:S05]  /*ec90*/  ENDCOLLECTIVE ;  /* 0x000000000000791b */ /* 0x003fea0003800000 */
.L_x_740:
[----:B------:R-:W-:Y:S02]  /*eca0*/  IMAD.MOV.U32 R7, RZ, RZ, R46 ;  /* 0x000000ffff077224 */ /* 0x000fe400078e002e */
[----:B------:R-:W-:-:S07]  /*ecb0*/  IMAD.MOV.U32 R51, RZ, RZ, R6 ;  /* 0x000000ffff337224 */ /* 0x000fce00078e0006 */
[----:B------:R-:W-:Y:S05]  /*ecc0*/  WARPSYNC.COLLECTIVE R34, `(.L_x_741) ;  /* 0x0000000022087348 */ /* 0x000fea0003c00000 */
[----:B------:R0:W1:Y:S02]  /*ecd0*/  SHFL.DOWN P4, R6, R7, R4, R33 ;  /* 0x0800000407067389 */ /* 0x0000640000080021 */
[----:B01----:R-:W-:Y:S05]  /*ece0*/  ENDCOLLECTIVE ;  /* 0x000000000000791b */ /* 0x003fea0003800000 */
.L_x_741:
[----:B------:R-:W-:Y:S05]  /*ecf0*/  BRA `(.L_x_742) ;  /* 0xffffffbc00947947 */ /* 0x000fea000383ffff */
.L_x_540:
[----:B------:R-:W-:Y:S01]  /*ed00*/  BSSY B0, `(.L_x_743) ;  /* 0x0000006000007945 */ /* 0x000fe20003800000 */
[----:B------:R-:W-:Y:S02]  /*ed10*/  IMAD.MOV.U32 R4, RZ, RZ, 0x4 ;  /* 0x00000004ff047424 */ /* 0x000fe400078e00ff */
[----:B------:R-:W-:-:S07]  /*ed20*/  IMAD.MOV.U32 R34, RZ, RZ, -0x1 ;  /* 0xffffffffff227424 */ /* 0x000fce00078e00ff */
[----:B--23--:R-:W-:Y:S05]  /*ed30*/  WARPSYNC.COLLECTIVE R34, `(.L_x_744) ;  /* 0x0000000022087348 */ /* 0x00cfea0003c00000 */
[----:B------:R0:W1:Y:S02]  /*ed40*/  SHFL.DOWN P4, R6, R7, R4, R33 ;  /* 0x0800000407067389 */ /* 0x0000640000080021 */
[----:B0123--:R-:W-:Y:S05]  /*ed50*/  ENDCOLLECTIVE ;  /* 0x000000000000791b */ /* 0x00ffea0003800000 */
.L_x_744:
[----:B------:R-:W-:Y:S05]  /*ed60*/  BSYNC B0 ;  /* 0x0000000000007941 */ /* 0x000fea0003800000 */
.L_x_743:
[----:B------:R-:W-:Y:S05]  /*ed70*/  BRA `(.L_x_745) ;  /* 0xffffffbc00987947 */ /* 0x000fea000383ffff */
.L_x_541:
[----:B------:R-:W-:Y:S01]  /*ed80*/  BSSY B0, `(.L_x_746) ;  /* 0x0000007000007945 */ /* 0x000fe20003800000 */
[----:B------:R-:W-:Y:S02]  /*ed90*/  IMAD.MOV.U32 R7, RZ, RZ, R49 ;  /* 0x000000ffff077224 */ /* 0x000fe400078e0031 */
[----:B------:R-:W-:Y:S02]  /*eda0*/  IMAD.MOV.U32 R4, RZ, RZ, 0x8 ;  /* 0x00000008ff047424 */ /* 0x000fe400078e00ff */
[----:B------:R-:W-:-:S07]  /*edb0*/  IMAD.MOV.U32 R34, RZ, RZ, -0x1 ;  /* 0xffffffffff227424 */ /* 0x000fce00078e00ff */
[----:B--23--:R-:W-:Y:S05]  /*edc0*/  WARPSYNC.COLLECTIVE R34, `(.L_x_747) ;  /* 0x0000000022087348 */ /* 0x00cfea0003c00000 */
[----:B------:R0:W1:Y:S02]  /*edd0*/  SHFL.DOWN P4, R6, R7, R4, R33 ;  /* 0x0800000407067389 */ /* 0x0000640000080021 */
[----:B0123--:R-:W-:Y:S05]  /*ede0*/  ENDCOLLECTIVE ;  /* 0x000000000000791b */ /* 0x00ffea0003800000 */
.L_x_747:
[----:B------:R-:W-:Y:S05]  /*edf0*/  BSYNC B0 ;  /* 0x0000000000007941 */ /* 0x000fea0003800000 */
.L_x_746:
[----:B------:R-:W-:Y:S02]  /*ee00*/  IMAD.MOV.U32 R7, RZ, RZ, R32 ;  /* 0x000000ffff077224 */ /* 0x000fe400078e0020 */
[----:B------:R-:W-:Y:S02]  /*ee10*/  IMAD.MOV.U32 R4, RZ, RZ, 0x8 ;  /* 0x00000008ff047424 */ /* 0x000fe400078e00ff */
[----:B------:R-:W-:Y:S02]  /*ee20*/  IMAD.MOV.U32 R34, RZ, RZ, -0x1 ;  /* 0xffffffffff227424 */ /* 0x000fe400078e00ff */
[----:B------:R-:W-:-:S07]  /*ee30*/  IMAD.MOV.U32 R48, RZ, RZ, R6 ;  /* 0x000000ffff307224 */ /* 0x000fce00078e0006 */
[----:B------:R-:W-:Y:S05]  /*ee40*/  WARPSYNC.COLLECTIVE R34, `(.L_x_748) ;  /* 0x0000000022087348 */ /* 0x000fea0003c00000 */
[----:B------:R0:W1:Y:S02]  /*ee50*/  SHFL.DOWN P4, R6, R7, R4, R33 ;  /* 0x0800000407067389 */ /* 0x0000640000080021 */
[----:B01----:R-:W-:Y:S05]  /*ee60*/  ENDCOLLECTIVE ;  /* 0x000000000000791b */ /* 0x003fea0003800000 */
.L_x_748:
[----:B------:R-:W-:Y:S02]  /*ee70*/  IMAD.MOV.U32 R7, RZ, RZ, R46 ;  /* 0x000000ffff077224 */ /* 0x000fe400078e002e */
[----:B------:R-:W-:-:S07]  /*ee80*/  IMAD.MOV.U32 R51, RZ, RZ, R6 ;  /* 0x000000ffff337224 */ /* 0x000fce00078e0006 */
[----:B------:R-:W-:Y:S05]  /*ee90*/  WARPSYNC.COLLECTIVE R34, `(.L_x_749) ;  /* 0x0000000022087348 */ /* 0x000fea0003c00000 */
[----:B------:R0:W1:Y:S02]  /*eea0*/  SHFL.DOWN P4, R6, R7, R4, R33 ;  /* 0x0800000407067389 */ /* 0x0000640000080021 */
[----:B01----:R-:W-:Y:S05]  /*eeb0*/  ENDCOLLECTIVE ;  /* 0x000000000000791b */ /* 0x003fea0003800000 */
.L_x_749:
[----:B------:R-:W-:Y:S05]  /*eec0*/  BRA `(.L_x_750) ;  /* 0xffffffbc00607947 */ /* 0x000fea000383ffff */
.L_x_542:
[----:B------:R-:W-:Y:S01]  /*eed0*/  BSSY B0, `(.L_x_751) ;  /* 0x0000006000007945 */ /* 0x000fe20003800000 */
[----:B------:R-:W-:Y:S02]  /*eee0*/  IMAD.MOV.U32 R4, RZ, RZ, 0x8 ;  /* 0x00000008ff047424 */ /* 0x000fe400078e00ff */
[----:B------:R-:W-:-:S07]  /*eef0*/  IMAD.MOV.U32 R34, RZ, RZ, -0x1 ;  /* 0xffffffffff227424 */ /* 0x000fce00078e00ff */
[----:B--23--:R-:W-:Y:S05]  /*ef00*/  WARPSYNC.COLLECTIVE R34, `(.L_x_752) ;  /* 0x0000000022087348 */ /* 0x00cfea0003c00000 */
[----:B------:R0:W1:Y:S02]  /*ef10*/  SHFL.DOWN P4, R6, R7, R4, R33 ;  /* 0x0800000407067389 */ /* 0x0000640000080021 */
[----:B0123--:R-:W-:Y:S05]  /*ef20*/  ENDCOLLECTIVE ;  /* 0x000000000000791b */ /* 0x00ffea0003800000 */
.L_x_752:
[----:B------:R-:W-:Y:S05]  /*ef30*/  BSYNC B0 ;  /* 0x0000000000007941 */ /* 0x000fea0003800000 */
.L_x_751:
[----:B------:R-:W-:Y:S05]  /*ef40*/  BRA `(.L_x_753) ;  /* 0xffffffbc00647947 */ /* 0x000fea000383ffff */
.L_x_543:
[----:B------:R-:W-:Y:S01]  /*ef50*/  BSSY B0, `(.L_x_754) ;  /* 0x0000007000007945 */ /* 0x000fe20003800000 */
[----:B------:R-:W-:Y:S02]  /*ef60*/  IMAD.MOV.U32 R7, RZ, RZ, R49 ;  /* 0x000000ffff077224 */ /* 0x000fe400078e0031 */
[----:B------:R-:W-:Y:S02]  /*ef70*/  IMAD.MOV.U32 R4, RZ, RZ, 0x10 ;  /* 0x00000010ff047424 */ /* 0x000fe400078e00ff */
[----:B------:R-:W-:-:S07]  /*ef80*/  IMAD.MOV.U32 R34, RZ, RZ, -0x1 ;  /* 0xffffffffff227424 */ /* 0x000fce00078e00ff */
[----:B--23--:R-:W-:Y:S05]  /*ef90*/  WARPSYNC.COLLECTIVE R34, `(.L_x_755) ;  /* 0x0000000022087348 */ /* 0x00cfea0003c00000 */
[----:B------:R0:W1:Y:S02]  /*efa0*/  SHFL.DOWN P4, R6, R7, R4, R33 ;  /* 0x0800000407067389 */ /* 0x0000640000080021 */
[----:B0123--:R-:W-:Y:S05]  /*efb0*/  ENDCOLLECTIVE ;  /* 0x000000000000791b */ /* 0x00ffea0003800000 */
.L_x_755:
[----:B------:R-:W-:Y:S05]  /*efc0*/  BSYNC B0 ;  /* 0x0000000000007941 */ /* 0x000fea0003800000 */
.L_x_754:
[----:B------:R-:W-:Y:S02]  /*efd0*/  IMAD.MOV.U32 R7, RZ, RZ, R32 ;  /* 0x000000ffff077224 */ /* 0x000fe400078e0020 */
[----:B------:R-:W-:Y:S02]  /*efe0*/  IMAD.MOV.U32 R4, RZ, RZ, 0x10 ;  /* 0x00000010ff047424 */ /* 0x000fe400078e00ff */
[----:B------:R-:W-:Y:S02]  /*eff0*/  IMAD.MOV.U32 R34, RZ, RZ, -0x1 ;  /* 0xffffffffff227424 */ /* 0x000fe400078e00ff */
[----:B------:R-:W-:Y:S02]  /*f000*/  IMAD.MOV.U32 R48, RZ, RZ, R6 ;  /* 0x000000ffff307224 */ /* 0x000fe400078e0006 */
[----:B------:R-:W-:-:S07]  /*f010*/  VIADD R50, R28, 0x10 ;  /* 0x000000101c327836 */ /* 0x000fce0000000000 */
[----:B------:R-:W-:Y:S05]  /*f020*/  WARPSYNC.COLLECTIVE R34, `(.L_x_756) ;  /* 0x0000000022087348 */ /* 0x000fea0003c00000 */
[----:B------:R0:W1:Y:S02]  /*f030*/  SHFL.DOWN P4, R6, R7, R4, R33 ;  /* 0x0800000407067389 */ /* 0x0000640000080021 */
[----:B01----:R-:W-:Y:S05]  /*f040*/  ENDCOLLECTIVE ;  /* 0x000000000000791b */ /* 0x003fea0003800000 */
.L_x_756:
[----:B------:R-:W-:Y:S02]  /*f050*/  IMAD.MOV.U32 R7, RZ, RZ, R46 ;  /* 0x000000ffff077224 */ /* 0x000fe400078e002e */
[----:B------:R-:W-:-:S07]  /*f060*/  IMAD.MOV.U32 R51, RZ, RZ, R6 ;  /* 0x000000ffff337224 */ /* 0x000fce00078e0006 */
[----:B------:R-:W-:Y:S05]  /*f070*/  WARPSYNC.COLLECTIVE R34, `(.L_x_757) ;  /* 0x0000000022087348 */ /* 0x000fea0003c00000 */
[----:B------:R0:W1:Y:S02]  /*f080*/  SHFL.DOWN P4, R6, R7, R4, R33 ;  /* 0x0800000407067389 */ /* 0x0000640000080021 */
[----:B01----:R-:W-:Y:S05]  /*f090*/  ENDCOLLECTIVE ;  /* 0x000000000000791b */ /* 0x003fea0003800000 */
.L_x_757:
[----:B------:R-:W-:Y:S05]  /*f0a0*/  BRA `(.L_x_758) ;  /* 0xffffffbc002c7947 */ /* 0x000fea000383ffff */
.L_x_544:
[----:B------:R-:W-:Y:S01]  /*f0b0*/  BSSY B0, `(.L_x_759) ;  /* 0x0000006000007945 */ /* 0x000fe20003800000 */
[----:B------:R-:W-:Y:S02]  /*f0c0*/  IMAD.MOV.U32 R4, RZ, RZ, 0x10 ;  /* 0x00000010ff047424 */ /* 0x000fe400078e00ff */
[----:B------:R-:W-:-:S07]  /*f0d0*/  IMAD.MOV.U32 R34, RZ, RZ, -0x1 ;  /* 0xffffffffff227424 */ /* 0x000fce00078e00ff */
[----:B--23--:R-:W-:Y:S05]  /*f0e0*/  WARPSYNC.COLLECTIVE R34, `(.L_x_760) ;  /* 0x0000000022087348 */ /* 0x00cfea0003c00000 */
[----:B------:R0:W1:Y:S02]  /*f0f0*/  SHFL.DOWN P4, R6, R7, R4, R33 ;  /* 0x0800000407067389 */ /* 0x0000640000080021 */
[----:B0123--:R-:W-:Y:S05]  /*f100*/  ENDCOLLECTIVE ;  /* 0x000000000000791b */ /* 0x00ffea0003800000 */
.L_x_760:
[----:B------:R-:W-:Y:S05]  /*f110*/  BSYNC B0 ;  /* 0x0000000000007941 */ /* 0x000fea0003800000 */
.L_x_759:
[----:B------:R-:W-:Y:S05]  /*f120*/  BRA `(.L_x_761) ;  /* 0xffffffbc004c7947 */ /* 0x000fea000383ffff */
.L_x_545:
[----:B------:R-:W-:Y:S01]  /*f130*/  BSSY B0, `(.L_x_762) ;  /* 0x0000005000007945 */ /* 0x000fe20003800000 */
[----:B------:R-:W-:-:S07]  /*f140*/  IMAD.MOV.U32 R34, RZ, RZ, -0x1 ;  /* 0xffffffffff227424 */ /* 0x000fce00078e00ff */
[----:B--23--:R-:W-:Y:S05]  /*f150*/  WARPSYNC.COLLECTIVE R34, `(.L_x_763) ;  /* 0x0000000022087348 */ /* 0x00cfea0003c00000 */
[----:B------:R-:W-:Y:S01]  /*f160*/  VOTE.ALL P5, P5 ;  /* 0x0000000000ff7806 */ /* 0x000fe200028a0000 */
[----:B--23--:R-:W-:-:S12]  /*f170*/  ENDCOLLECTIVE ;  /* 0x000000000000791b */ /* 0x00cfd80003800000 */
.L_x_763:
[----:B------:R-:W-:Y:S05]  /*f180*/  BSYNC B0 ;  /* 0x0000000000007941 */ /* 0x000fea0003800000 */
.L_x_762:
[----:B------:R-:W-:Y:S05]  /*f190*/  BRA `(.L_x_764) ;  /* 0xffffffbc00487947 */ /* 0x000fea000383ffff */
.L_x_765:
        /* <DEDUP_REMOVED lines=14> */
.L_x_918:


//--------------------- .text._ZN6thrust24THRUST_300001_SM_1000_NS8cuda_cub4core6detail13_kernel_agentINS1_15__reduce_by_key9InitAgentIN3cub18CUB_300001_SM_100024ReduceByKeyScanTileStateIilLb1EEElPlEEJSA_lSB_EEEvDpT0_ --------------------------
	.section	.text._ZN6thrust24THRUST_300001_SM_1000_NS8cuda_cub4core6detail13_kernel_agentINS1_15__reduce_by_key9InitAgentIN3cub18CUB_300001_SM_100024ReduceByKeyScanTileStateIilLb1EEElPlEEJSA_lSB_EEEvDpT0_,"ax",@progbits
	.align	128
        .global         _ZN6thrust24THRUST_300001_SM_1000_NS8cuda_cub4core6detail13_kernel_agentINS1_15__reduce_by_key9InitAgentIN3cub18CUB_300001_SM_100024ReduceByKeyScanTileStateIilLb1EEElPlEEJSA_lSB_EEEvDpT0_
        .type           _ZN6thrust24THRUST_300001_SM_1000_NS8cuda_cub4core6detail13_kernel_agentINS1_15__reduce_by_key9InitAgentIN3cub18CUB_300001_SM_100024ReduceByKeyScanTileStateIilLb1EEElPlEEJSA_lSB_EEEvDpT0_,@function
        .size           _ZN6thrust24THRUST_300001_SM_1000_NS8cuda_cub4core6detail13_kernel_agentINS1_15__reduce_by_key9InitAgentIN3cub18CUB_300001_SM_100024ReduceByKeyScanTileStateIilLb1EEElPlEEJSA_lSB_EEEvDpT0_,(.L_x_919 - _ZN6thrust24THRUST_300001_SM_1000_NS8cuda_cub4core6detail13_kernel_agentINS1_15__reduce_by_key9InitAgentIN3cub18CUB_300001_SM_100024ReduceByKeyScanTileStateIilLb1EEElPlEEJSA_lSB_EEEvDpT0_)
        .other          _ZN6thrust24THRUST_300001_SM_1000_NS8cuda_cub4core6detail13_kernel_agentINS1_15__reduce_by_key9InitAgentIN3cub18CUB_300001_SM_100024ReduceByKeyScanTileStateIilLb1EEElPlEEJSA_lSB_EEEvDpT0_,@"STO_CUDA_ENTRY STV_DEFAULT"
_ZN6thrust24THRUST_300001_SM_1000_NS8cuda_cub4core6detail13_kernel_agentINS1_15__reduce_by_key9InitAgentIN3cub18CUB_300001_SM_100024ReduceByKeyScanTileStateIilLb1EEElPlEEJSA_lSB_EEEvDpT0_:
.text._ZN6thrust24THRUST_300001_SM_1000_NS8cuda_cub4core6detail13_kernel_agentINS1_15__reduce_by_key9InitAgentIN3cub18CUB_300001_SM_100024ReduceByKeyScanTileStateIilLb1EEElPlEEJSA_lSB_EEEvDpT0_:
[----:B------:R-:W-:Y:S01]  /*0000*/  LDC R1, c[0x0][0x37c] ;  /* 0x0000df00ff017b82 */ /* 0x000fe20000000800 */
[----:B------:R-:W0:Y:S07]  /*0010*/  S2R R0, SR_TID.X ;  /* 0x0000000000007919 */ /* 0x000e2e0000002100 */
[----:B------:R-:W1:Y:S01]  /*0020*/  S2UR UR6, SR_CTAID.X ;  /* 0x00000000000679c3 */ /* 0x000e620000002500 */
[----:B------:R-:W2:Y:S01]  /*0030*/  LDCU UR4, c[0x0][0x388] ;  /* 0x00007100ff0477ac */ /* 0x000ea20008000800 */
[----:B------:R-:W-:-:S06]  /*0040*/  CS2R R10, SRZ ;  /* 0x00000000000a7805 */ /* 0x000fcc000001ff00 */
[----:B------:R-:W1:Y:S01]  /*0050*/  LDC R7, c[0x0][0x360] ;  /* 0x0000d800ff077b82 */ /* 0x000e620000000800 */
[C---:B0-----:R-:W-:Y:S01]  /*0060*/  ISETP.GT.U32.AND P0, PT, R0.reuse, 0x1f, PT ;  /* 0x0000001f0000780c */ /* 0x041fe20003f04070 */
[----:B-1----:R-:W-:Y:S01]  /*0070*/  IMAD R7, R7, UR6, R0 ;  /* 0x0000000607077c24 */ /* 0x002fe2000f8e0200 */
[----:B------:R-:W-:Y:S02]  /*0080*/  LOP3.LUT P2, RZ, R0, UR6, RZ, 0xfc, !PT ;  /* 0x0000000600ff7c12 */ /* 0x000fe4000f84fcff */
[----:B------:R-:W-:Y:S02]  /*0090*/  ISETP.NE.OR P0, PT, RZ, UR6, P0 ;  /* 0x00000006ff007c0c */ /* 0x000fe40008705670 */
[----:B--2---:R-:W-:Y:S01]  /*00a0*/  ISETP.GE.AND P1, PT, R7, UR4, PT ;  /* 0x0000000407007c0c */ /* 0x004fe2000bf26270 */
[----:B------:R-:W0:Y:S10]  /*00b0*/  LDCU.64 UR4, c[0x0][0x358] ;  /* 0x00006b00ff0477ac */ /* 0x000e340008000a00 */
[----:B------:R-:W1:Y:S02]  /*00c0*/  @!P0 LDC.64 R4, c[0x0][0x380] ;  /* 0x0000e000ff048b82 */ /* 0x000e640000000a00 */
[----:B------:R-:W-:-:S02]  /*00d0*/  @!P1 IMAD.MOV.U32 R8, RZ, RZ, 0x0 ;  /* 0x00000000ff089424 */ /* 0x000fc400078e00ff */
[----:B------:R-:W-:-:S04]  /*00e0*/  @!P1 IMAD.MOV.U32 R9, RZ, RZ, 0x63 ;  /* 0x00000063ff099424 */ /* 0x000fc800078e00ff */
[----:B------:R-:W2:Y:S01]  /*00f0*/  @!P1 LDC.64 R2, c[0x0][0x380] ;  /* 0x0000e000ff029b82 */ /* 0x000ea20000000a00 */
[----:B-1----:R-:W-:-:S04]  /*0100*/  @!P0 IMAD.WIDE.U32 R4, R0, 0x10, R4 ;  /* 0x0000001000048825 */ /* 0x002fc800078e0004 */
[----:B--2---:R-:W-:-:S05]  /*0110*/  @!P1 IMAD.WIDE R2, R7, 0x10, R2 ;  /* 0x0000001007029825 */ /* 0x004fca00078e0202 */
[----:B0-----:R0:W-:Y:S04]  /*0120*/  @!P1 STG.E.128 desc[UR4][R2.64+0x200], R8 ;  /* 0x0002000802009986 */ /* 0x0011e8000c101d04 */
[----:B------:R0:W-:Y:S01]  /*0130*/  @!P0 STG.E.128 desc[UR4][R4.64], RZ ;  /* 0x000000ff04008986 */ /* 0x0001e2000c101d04 */
[----:B------:R-:W-:Y:S05]  /*0140*/  @P2 EXIT ;  /* 0x000000000000294d */ /* 0x000fea0003800000 */
[----:B0-----:R-:W0:Y:S02]  /*0150*/  LDC.64 R2, c[0x0][0x390] ;  /* 0x0000e400ff027b82 */ /* 0x001e240000000a00 */
[----:B0-----:R-:W-:Y:S01]  /*0160*/  STG.E.64 desc[UR4][R2.64], RZ ;  /* 0x000000ff02007986 */ /* 0x001fe2000c101b04 */
[----:B------:R-:W-:Y:S05]  /*0170*/  EXIT ;  /* 0x000000000000794d */ /* 0x000fea0003800000 */
.L_x_766:
        /* <DEDUP_REMOVED lines=16> */
.L_x_919:


//--------------------- .text._ZN6thrust24THRUST_300001_SM_1000_NS8cuda_cub4core6detail13_kernel_agentINS1_15__reduce_by_key16ReduceByKeyAgentINS0_6detail15normal_iteratorINS0_10device_ptrIiEEEESB_SB_SB_N4cuda3std3__48equal_toIiEENSE_4plusIiEEPiiEEJSB_SB_SB_SB_SJ_N3cub18CUB_300001_SM_100024ReduceByKeyScanTileStateIiiLb1EEESG_SI_iiEEEvDpT0_ --------------------------
	.section	.text._ZN6thrust24THRUST_300001_SM_1000_NS8cuda_cub4core6detail13_kernel_agentINS1_15__reduce_by_key16ReduceByKeyAgentINS0_6detail15normal_iteratorINS0_10device_ptrIiEEEESB_SB_SB_N4cuda3std3__48equal_toIiEENSE_4plusIiEEPiiEEJSB_SB_SB_SB_SJ_N3cub18CUB_300001_SM_100024ReduceByKeyScanTileStateIiiLb1EEESG_SI_iiEEEvDpT0_,"ax",@progbits
	.align	128
        .global         _ZN6thrust24THRUST_300001_SM_1000_NS8cuda_cub4core6detail13_kernel_agentINS1_15__reduce_by_key16ReduceByKeyAgentINS0_6detail15normal_iteratorINS0_10device_ptrIiEEEESB_SB_SB_N4cuda3std3__48equal_toIiEENSE_4plusIiEEPiiEEJSB_SB_SB_SB_SJ_N3cub18CUB_300001_SM_100024ReduceByKeyScanTileStateIiiLb1EEESG_SI_iiEEEvDpT0_
        .type           _ZN6thrust24THRUST_300001_SM_1000_NS8cuda_cub4core6detail13_kernel_agentINS1_15__reduce_by_key16ReduceByKeyAgentINS0_6detail15normal_iteratorINS0_10device_ptrIiEEEESB_SB_SB_N4cuda3std3__48equal_toIiEENSE_4plusIiEEPiiEEJSB_SB_SB_SB_SJ_N3cub18CUB_300001_SM_100024ReduceByKeyScanTileStateIiiLb1EEESG_SI_iiEEEvDpT0_,@function
        .size           _ZN6thrust24THRUST_300001_SM_1000_NS8cuda_cub4core6detail13_kernel_agentINS1_15__reduce_by_key16ReduceByKeyAgentINS0_6detail15normal_iteratorINS0_10device_ptrIiEEEESB_SB_SB_N4cuda3std3__48equal_toIiEENSE_4plusIiEEPiiEEJSB_SB_SB_SB_SJ_N3cub18CUB_300001_SM_100024ReduceByKeyScanTileStateIiiLb1EEESG_SI_iiEEEvDpT0_,(.L_x_920 - _ZN6thrust24THRUST_300001_SM_1000_NS8cuda_cub4core6detail13_kernel_agentINS1_15__reduce_by_key16ReduceByKeyAgentINS0_6detail15normal_iteratorINS0_10device_ptrIiEEEESB_SB_SB_N4cuda3std3__48equal_toIiEENSE_4plusIiEEPiiEEJSB_SB_SB_SB_SJ_N3cub18CUB_300001_SM_100024ReduceByKeyScanTileStateIiiLb1EEESG_SI_iiEEEvDpT0_)
        .other          _ZN6thrust24THRUST_300001_SM_1000_NS8cuda_cub4core6detail13_kernel_agentINS1_15__reduce_by_key16ReduceByKeyAgentINS0_6detail15normal_iteratorINS0_10device_ptrIiEEEESB_SB_SB_N4cuda3std3__48equal_toIiEENSE_4plusIiEEPiiEEJSB_SB_SB_SB_SJ_N3cub18CUB_300001_SM_100024ReduceByKeyScanTileStateIiiLb1EEESG_SI_iiEEEvDpT0_,@"STO_CUDA_ENTRY STV_DEFAULT"
_ZN6thrust24THRUST_300001_SM_1000_NS8cuda_cub4core6detail13_kernel_agentINS1_15__reduce_by_key16ReduceByKeyAgentINS0_6detail15normal_iteratorINS0_10device_ptrIiEEEESB_SB_SB_N4cuda3std3__48equal_toIiEENSE_4plusIiEEPiiEEJSB_SB_SB_SB_SJ_N3cub18CUB_300001_SM_100024ReduceByKeyScanTileStateIiiLb1EEESG_SI_iiEEEvDpT0_:
.text._ZN6thrust24THRUST_300001_SM_1000_NS8cuda_cub4core6detail13_kernel_agentINS1_15__reduce_by_key16ReduceByKeyAgentINS0_6detail15normal_iteratorINS0_10device_ptrIiEEEESB_SB_SB_N4cuda3std3__48equal_toIiEENSE_4plusIiEEPiiEEJSB_SB_SB_SB_SJ_N3cub18CUB_300001_SM_100024ReduceByKeyScanTileStateIiiLb1EEESG_SI_iiEEEvDpT0_:
[----:B------:R-:W-:Y:S01]  /*0000*/  LDC R1, c[0x0][0x37c] ;  /* 0x0000df00ff017b82 */ /* 0x000fe20000000800 */
[----:B------:R-:W0:Y:S01]  /*0010*/  S2R R39, SR_CTAID.X ;  /* 0x0000000000277919 */ /* 0x000e220000002500 */
[----:B------:R-:W1:Y:S01]  /*0020*/  LDCU UR4, c[0x0][0x3b4] ;  /* 0x00007680ff0477ac */ /* 0x000e620008000800 */
[----:B------:R-:W2:Y:S01]  /*0030*/  LDCU.64 UR12, c[0x0][0x358] ;  /* 0x00006b00ff0c77ac */ /* 0x000ea20008000a00 */
[----:B0-----:R-:W-:-:S05]  /*0040*/  IMAD R4, R39, 0x900, RZ ;  /* 0x0000090027047824 */ /* 0x001fca00078e02ff */
[----:B-1----:R-:W-:-:S04]  /*0050*/  IADD3 R38, PT, PT, -R4, UR4, RZ ;  /* 0x0000000404267c10 */ /* 0x002fc8000fffe1ff */
[----:B------:R-:W-:-:S13]  /*0060*/  ISETP.GE.AND P0, PT, R38, 0x901, PT ;  /* 0x000009012600780c */ /* 0x000fda0003f06270 */
[----:B--2---:R-:W-:Y:S05]  /*0070*/  @!P0 BRA `(.L_x_767) ;  /* 0x0000005000a08947 */ /* 0x004fea0003800000 */
[----:B------:R-:W-:-:S13]  /*0080*/  ISETP.NE.AND P0, PT, R39, RZ, PT ;  /* 0x000000ff2700720c */ /* 0x000fda0003f05270 */
[----:B------:R-:W-:Y:S05]  /*0090*/  @P0 BRA `(.L_x_768) ;  /* 0x00000020009c0947 */ /* 0x000fea0003800000 */
[----:B------:R-:W0:Y:S01]  /*00a0*/  S2R R16, SR_TID.X ;  /* 0x0000000000107919 */ /* 0x000e220000002100 */
[----:B------:R-:W1:Y:S08]  /*00b0*/  LDC.64 R2, c[0x0][0x380] ;  /* 0x0000e000ff027b82 */ /* 0x000e700000000a00 */
[----:B------:R-:W2:Y:S01]  /*00c0*/  LDC.64 R6, c[0x0][0x388] ;  /* 0x0000e200ff067b82 */ /* 0x000ea20000000a00 */
[----:B0-----:R-:W-:-:S02]  /*00d0*/  LOP3.LUT R5, R16, 0x1f, RZ, 0xc0, !PT ;  /* 0x0000001f10057812 */ /* 0x001fc400078ec0ff */
[----:B------:R-:W-:-:S03]  /*00e0*/  LOP3.LUT R0, R16, 0x3e0, RZ, 0xc0, !PT ;  /* 0x000003e010007812 */ /* 0x000fc600078ec0ff */
[----:B------:R-:W-:-:S04]  /*00f0*/  IMAD.IADD R5, R4, 0x1, R5 ;  /* 0x0000000104057824 */ /* 0x000fc800078e0205 */
[----:B------:R-:W-:-:S04]  /*0100*/  IMAD R5, R0, 0x9, R5 ;  /* 0x0000000900057824 */ /* 0x000fc800078e0205 */
[----:B-1----:R-:W-:-:S05]  /*0110*/  IMAD.WIDE.U32 R2, R5, 0x4, R2 ;  /* 0x0000000405027825 */ /* 0x002fca00078e0002 */
[----:B------:R-:W3:Y:S04]  /*0120*/  LDG.E.CONSTANT R0, desc[UR12][R2.64] ;  /* 0x0000000c02007981 */ /* 0x000ee8000c1e9900 */
[----:B------:R-:W4:Y:S04]  /*0130*/  LDG.E.CONSTANT R4, desc[UR12][R2.64+0x80] ;  /* 0x0000800c02047981 */ /* 0x000f28000c1e9900 */
[----:B------:R-:W5:Y:S04]  /*0140*/  LDG.E.CONSTANT R9, desc[UR12][R2.64+0x100] ;  /* 0x0001000c02097981 */ /* 0x000f68000c1e9900 */
[----:B------:R-:W5:Y:S04]  /*0150*/  LDG.E.CONSTANT R10, desc[UR12][R2.64+0x180] ;  /* 0x0001800c020a7981 */ /* 0x000f68000c1e9900 */
[----:B------:R-:W5:Y:S04]  /*0160*/  LDG.E.CONSTANT R11, desc[UR12][R2.64+0x200] ;  /* 0x0002000c020b7981 */ /* 0x000f68000c1e9900 */
[----:B------:R-:W5:Y:S04]  /*0170*/  LDG.E.CONSTANT R12, desc[UR12][R2.64+0x280] ;  /* 0x0002800c020c7981 */ /* 0x000f68000c1e9900 */
[----:B------:R-:W5:Y:S04]  /*0180*/  LDG.E.CONSTANT R13, desc[UR12][R2.64+0x300] ;  /* 0x0003000c020d7981 */ /* 0x000f68000c1e9900 */
[----:B------:R-:W5:Y:S04]  /*0190*/  LDG.E.CONSTANT R14, desc[UR12][R2.64+0x380] ;  /* 0x0003800c020e7981 */ /* 0x000f68000c1e9900 */
[----:B------:R0:W5:Y:S01]  /*01a0*/  LDG.E.CONSTANT R15, desc[UR12][R2.64+0x400] ;  /* 0x0004000c020f7981 */ /* 0x000162000c1e9900 */
[----:B--2---:R-:W-:-:S05]  /*01b0*/  IMAD.WIDE.U32 R6, R5, 0x4, R6 ;  /* 0x0000000405067825 */ /* 0x004fca00078e0006 */
[----:B------:R-:W2:Y:S04]  /*01c0*/  LDG.E.CONSTANT R19, desc[UR12][R6.64] ;  /* 0x0000000c06137981 */ /* 0x000ea8000c1e9900 */
[----:B------:R-:W2:Y:S04]  /*01d0*/  LDG.E.CONSTANT R21, desc[UR12][R6.64+0x80] ;  /* 0x0000800c06157981 */ /* 0x000ea8000c1e9900 */
[----:B------:R-:W2:Y:S04]  /*01e0*/  LDG.E.CONSTANT R23, desc[UR12][R6.64+0x100] ;  /* 0x0001000c06177981 */ /* 0x000ea8000c1e9900 */
[----:B------:R-:W2:Y:S04]  /*01f0*/  LDG.E.CONSTANT R25, desc[UR12][R6.64+0x180] ;  /* 0x0001800c06197981 */ /* 0x000ea8000c1e9900 */
[----:B------:R-:W2:Y:S04]  /*0200*/  LDG.E.CONSTANT R27, desc[UR12][R6.64+0x200] ;  /* 0x0002000c061b7981 */ /* 0x000ea8000c1e9900 */
[----:B------:R-:W2:Y:S04]  /*0210*/  LDG.E.CONSTANT R33, desc[UR12][R6.64+0x280] ;  /* 0x0002800c06217981 */ /* 0x000ea8000c1e9900 */
[----:B------:R-:W2:Y:S04]  /*0220*/  LDG.E.CONSTANT R35, desc[UR12][R6.64+0x300] ;  /* 0x0003000c06237981 */ /* 0x000ea8000c1e9900 */
[----:B------:R-:W2:Y:S04]  /*0230*/  LDG.E.CONSTANT R37, desc[UR12][R6.64+0x380] ;  /* 0x0003800c06257981 */ /* 0x000ea8000c1e9900 */
[----:B------:R1:W2:Y:S01]  /*0240*/  LDG.E.CONSTANT R39, desc[UR12][R6.64+0x400] ;  /* 0x0004000c06277981 */ /* 0x0002a2000c1e9900 */
[----:B------:R-:W0:Y:S01]  /*0250*/  S2UR UR5, SR_CgaCtaId ;  /* 0x00000000000579c3 */ /* 0x000e220000008800 */
[----:B------:R-:W-:Y:S01]  /*0260*/  SHF.R.U32.HI R8, RZ, 0x5, R16 ;  /* 0x00000005ff087819 */ /* 0x000fe20000011610 */
[----:B------:R-:W-:Y:S01]  /*0270*/  UMOV UR4, 0x400 ;  /* 0x0000040000047882 */ /* 0x000fe20000000000 */
[----:B------:R-:W1:Y:S01]  /*0280*/  S2R R5, SR_LANEID ;  /* 0x0000000000057919 */ /* 0x000e620000000000 */
[----:B------:R-:W-:Y:S01]  /*0290*/  ISETP.NE.AND P1, PT, R16, RZ, PT ;  /* 0x000000ff1000720c */ /* 0x000fe20003f25270 */
[----:B0-----:R-:W-:Y:S01]  /*02a0*/  ULEA UR4, UR5, UR4, 0x18 ;  /* 0x0000000405047291 */ /* 0x001fe2000f8ec0ff */
[----:B-1----:R-:W-:-:S05]  /*02b0*/  IMAD R2, R8, 0x120, R5 ;  /* 0x0000012008027824 */ /* 0x002fca00078e0205 */
[----:B------:R-:W-:-:S05]  /*02c0*/  LEA R2, R2, UR4, 0x2 ;  /* 0x0000000402027c11 */ /* 0x000fca000f8e10ff */
[----:B------:R-:W-:Y:S01]  /*02d0*/  IMAD R17, R5, 0x20, R2 ;  /* 0x0000002005117824 */ /* 0x000fe200078e0202 */
[----:B---3--:R0:W-:Y:S04]  /*02e0*/  STS [R2], R0 ;  /* 0x0000000002007388 */ /* 0x0081e80000000800 */
[----:B----4-:R-:W-:Y:S04]  /*02f0*/  STS [R2+0x80], R4 ;  /* 0x0000800402007388 */ /* 0x010fe80000000800 */
[----:B-----5:R-:W-:Y:S01]  /*0300*/  STS [R2+0x100], R9 ;  /* 0x0001000902007388 */ /* 0x020fe20000000800 */
[----:B0-----:R-:W-:-:S03]  /*0310*/  IMAD.MOV.U32 R0, RZ, RZ, RZ ;  /* 0x000000ffff007224 */ /* 0x001fc600078e00ff */
[----:B------:R0:W-:Y:S04]  /*0320*/  STS [R2+0x180], R10 ;  /* 0x0001800a02007388 */ /* 0x0001e80000000800 */
[----:B------:R-:W-:Y:S04]  /*0330*/  STS [R2+0x200], R11 ;  /* 0x0002000b02007388 */ /* 0x000fe80000000800 */
[----:B------:R-:W-:Y:S01]  /*0340*/  STS [R2+0x280], R12 ;  /* 0x0002800c02007388 */ /* 0x000fe20000000800 */
[----:B0-----:R-:W-:-:S03]  /*0350*/  LEA R10, R16, UR4, 0x2 ;  /* 0x00000004100a7c11 */ /* 0x001fc6000f8e10ff */
        /* <DEDUP_REMOVED lines=8> */
[----:B------:R-:W3:Y:S04]  /*03e0*/  LDS R30, [R17+0xc] ;  /* 0x00000c00111e7984 */ /* 0x000ee80000000800 */
[----:B------:R-:W-:Y:S04]  /*03f0*/  LDS R32, [R17+0x10] ;  /* 0x0000100011207984 */ /* 0x000fe80000000800 */
[----:B------:R-:W-:Y:S04]  /*0400*/  LDS R34, [R17+0x14] ;  /* 0x0000140011227984 */ /* 0x000fe80000000800 */
[----:B------:R-:W4:Y:S04]  /*0410*/  LDS R36, [R17+0x18] ;  /* 0x0000180011247984 */ /* 0x000f280000000800 */
[----:B------:R-:W5:Y:S01]  /*0420*/  LDS R38, [R17+0x1c] ;  /* 0x00001c0011267984 */ /* 0x000f620000000800 */
[----:B------:R-:W-:Y:S01]  /*0430*/  BAR.SYNC.DEFER_BLOCKING 0x0 ;  /* 0x0000000000007b1d */ /* 0x000fe20000010000 */
[----:B0-----:R-:W-:-:S02]  /*0440*/  ISETP.NE.AND P3, PT, R4, R6, PT ;  /* 0x000000060400720c */ /* 0x001fc40003f65270 */
[----:B-1----:R-:W-:Y:S02]  /*0450*/  ISETP.NE.AND P2, PT, R6, R28, PT ;  /* 0x0000001c0600720c */ /* 0x002fe40003f45270 */
[----:B---3--:R-:W-:Y:S01]  /*0460*/  ISETP.NE.AND P6, PT, R28, R30, PT ;  /* 0x0000001e1c00720c */ /* 0x008fe20003fc5270 */
[----:B--2---:R-:W-:Y:S03]  /*0470*/  STS [R2], R19 ;  /* 0x0000001302007388 */ /* 0x004fe60000000800 */
[----:B------:R-:W-:Y:S01]  /*0480*/  P2R R45, PR, RZ, 0x40 ;  /* 0x00000040ff2d7803 */ /* 0x000fe20000000000 */
[----:B------:R-:W-:Y:S04]  /*0490*/  STS [R2+0x80], R21 ;  /* 0x0000801502007388 */ /* 0x000fe80000000800 */
[----:B------:R-:W-:Y:S01]  /*04a0*/  STS [R2+0x100], R23 ;  /* 0x0001001702007388 */ /* 0x000fe20000000800 */
[----:B----4-:R-:W-:-:S03]  /*04b0*/  ISETP.NE.AND P5, PT, R34, R36, PT ;  /* 0x000000242200720c */ /* 0x010fc60003fa5270 */
[----:B------:R-:W-:Y:S01]  /*04c0*/  STS [R2+0x180], R25 ;  /* 0x0001801902007388 */ /* 0x000fe20000000800 */
[----:B-----5:R-:W-:-:S03]  /*04d0*/  ISETP.NE.AND P4, PT, R36, R38, PT ;  /* 0x000000262400720c */ /* 0x020fc60003f85270 */
[----:B------:R-:W-:Y:S04]  /*04e0*/  STS [R2+0x200], R27 ;  /* 0x0002001b02007388 */ /* 0x000fe80000000800 */
[----:B------:R-:W-:Y:S04]  /*04f0*/  STS [R2+0x280], R33 ;  /* 0x0002802102007388 */ /* 0x000fe80000000800 */
[----:B------:R-:W-:Y:S04]  /*0500*/  STS [R2+0x300], R35 ;  /* 0x0003002302007388 */ /* 0x000fe80000000800 */
[----:B------:R-:W-:Y:S04]  /*0510*/  STS [R2+0x380], R37 ;  /* 0x0003802502007388 */ /* 0x000fe80000000800 */
[----:B------:R-:W-:Y:S01]  /*0520*/  STS [R2+0x400], R39 ;  /* 0x0004002702007388 */ /* 0x000fe20000000800 */
[----:B------:R-:W-:-:S03]  /*0530*/  NOP ;  /* 0x0000000000007918 */ /* 0x000fc60000000000 */
[----:B------:R-:W0:Y:S04]  /*0540*/  LDS R47, [R17] ;  /* 0x00000000112f7984 */ /* 0x000e280000000800 */
[----:B------:R-:W1:Y:S04]  /*0550*/  LDS R7, [R17+0x4] ;  /* 0x0000040011077984 */ /* 0x000e680000000800 */
[----:B------:R-:W2:Y:S04]  /*0560*/  LDS R29, [R17+0x8] ;  /* 0x00000800111d7984 */ /* 0x000ea80000000800 */
[----:B------:R-:W3:Y:S04]  /*0570*/  LDS R31, [R17+0xc] ;  /* 0x00000c00111f7984 */ /* 0x000ee80000000800 */
[----:B------:R-:W-:Y:S04]  /*0580*/  LDS R33, [R17+0x10] ;  /* 0x0000100011217984 */ /* 0x000fe80000000800 */
[----:B------:R-:W-:Y:S04]  /*0590*/  LDS R35, [R17+0x14] ;  /* 0x0000140011237984 */ /* 0x000fe80000000800 */
[----:B------:R-:W-:Y:S04]  /*05a0*/  LDS R37, [R17+0x18] ;  /* 0x0000180011257984 */ /* 0x000fe80000000800 */
[----:B------:R-:W-:Y:S04]  /*05b0*/  LDS R44, [R17+0x1c] ;  /* 0x00001c00112c7984 */ /* 0x000fe80000000800 */
[----:B------:R-:W-:Y:S01]  /*05c0*/  LDS R9, [R17+0x20] ;  /* 0x0000200011097984 */ /* 0x000fe20000000800 */
[----:B------:R-:W-:Y:S01]  /*05d0*/  BAR.SYNC.DEFER_BLOCKING 0x0 ;  /* 0x0000000000007b1d */ /* 0x000fe20000010000 */
[----:B0-----:R-:W-:-:S05]  /*05e0*/  SEL R2, R47, RZ, !P3 ;  /* 0x000000ff2f027207 */ /* 0x001fca0005800000 */
[----:B-1----:R-:W-:-:S05]  /*05f0*/  IMAD.IADD R12, R7, 0x1, R2 ;  /* 0x00000001070c7824 */ /* 0x002fca00078e0202 */
[----:B------:R-:W-:-:S05]  /*0600*/  SEL R12, R12, RZ, !P2 ;  /* 0x000000ff0c0c7207 */ /* 0x000fca0005000000 */
[----:B--2---:R-:W-:Y:S01]  /*0610*/  IMAD.IADD R12, R29, 0x1, R12 ;  /* 0x000000011d0c7824 */ /* 0x004fe200078e020c */
[----:B------:R-:W-:Y:S04]  /*0620*/  STS [R10+0x47c], R3 ;  /* 0x00047c030a007388 */ /* 0x000fe80000000800 */
[----:B------:R-:W-:Y:S01]  /*0630*/  SEL R12, R12, RZ, !P6 ;  /* 0x000000ff0c0c7207 */ /* 0x000fe20007000000 */
[----:B------:R-:W-:Y:S04]  /*0640*/  BAR.SYNC.DEFER_BLOCKING 0x0 ;  /* 0x0000000000007b1d */ /* 0x000fe80000010000 */
[----:B---3--:R-:W-:-:S02]  /*0650*/  IMAD.IADD R12, R31, 0x1, R12 ;  /* 0x000000011f0c7824 */ /* 0x008fc400078e020c */
[----:B------:R-:W0:Y:S02]  /*0660*/  @P1 LDS R40, [R10+0x478] ;  /* 0x000478000a281984 */ /* 0x000e240000000800 */
[----:B0-----:R-:W-:-:S04]  /*0670*/  @P1 ISETP.NE.AND P0, PT, R40, R4, PT ;  /* 0x000000042800120c */ /* 0x001fc80003f05270 */
[----:B------:R-:W-:Y:S02]  /*0680*/  @P1 SEL R0, RZ, 0x1, !P0 ;  /* 0x00000001ff001807 */ /* 0x000fe40004000000 */
[----:B------:R-:W-:Y:S02]  /*0690*/  ISETP.NE.AND P1, PT, R32, R34, PT ;  /* 0x000000222000720c */ /* 0x000fe40003f25270 */
[----:B------:R-:W-:Y:S01]  /*06a0*/  ISETP.NE.AND P0, PT, R38, R3, PT ;  /* 0x000000032600720c */ /* 0x000fe20003f05270 */
[----:B------:R-:W-:Y:S01]  /*06b0*/  VIADD R11, R0, 0x1 ;  /* 0x00000001000b7836 */ /* 0x000fe20000000000 */
[----:B------:R-:W-:Y:S01]  /*06c0*/  P2R R46, PR, RZ, 0x2 ;  /* 0x00000002ff2e7803 */ /* 0x000fe20000000000 */
[----:B------:R-:W-:-:S04]  /*06d0*/  @!P3 IMAD.MOV R11, RZ, RZ, R0 ;  /* 0x000000ffff0bb224 */ /* 0x000fc800078e0200 */
[----:B------:R-:W-:Y:S02]  /*06e0*/  VIADD R2, R11, 0x1 ;  /* 0x000000010b027836 */ /* 0x000fe40000000000 */
[----:B------:R-:W-:Y:S01]  /*06f0*/  @!P2 IMAD.MOV R2, RZ, RZ, R11 ;  /* 0x000000ffff02a224 */ /* 0x000fe200078e020b */
[----:B------:R-:W-:-:S03]  /*0700*/  ISETP.NE.AND P2, PT, R30, R32, PT ;  /* 0x000000201e00720c */ /* 0x000fc60003f45270 */
[----:B------:R-:W-:Y:S01]  /*0710*/  VIADD R39, R2, 0x1 ;  /* 0x0000000102277836 */ /* 0x000fe20000000000 */
[----:B------:R-:W-:Y:S01]  /*0720*/  SEL R12, R12, RZ, !P2 ;  /* 0x000000ff0c0c7207 */ /* 0x000fe20005000000 */
[----:B------:R-:W-:Y:S01]  /*0730*/  @!P6 IMAD.MOV R39, RZ, RZ, R2 ;  /* 0x000000ffff27e224 */ /* 0x000fe200078e0202 */
[----:B------:R-:W-:-:S03]  /*0740*/  P2R R26, PR, RZ, 0x4 ;  /* 0x00000004ff1a7803 */ /* 0x000fc60000000000 */
[----:B------:R-:W-:Y:S02]  /*0750*/  IMAD.IADD R12, R33, 0x1, R12 ;  /* 0x00000001210c7824 */ /* 0x000fe400078e020c */
[----:B------:R-:W-:Y:S02]  /*0760*/  VIADD R10, R39, 0x1 ;  /* 0x00000001270a7836 */ /* 0x000fe40000000000 */
[----:B------:R-:W-:Y:S01]  /*0770*/  @!P2 IMAD.MOV R10, RZ, RZ, R39 ;  /* 0x000000ffff0aa224 */ /* 0x000fe200078e0227 */
[----:B------:R-:W-:-:S03]  /*0780*/  SEL R12, R12, RZ, !P1 ;  /* 0x000000ff0c0c7207 */ /* 0x000fc60004800000 */
[----:B------:R-:W-:Y:S02]  /*0790*/  VIADD R11, R10, 0x1 ;  /* 0x000000010a0b7836 */ /* 0x000fe40000000000 */
[----:B------:R-:W-:Y:S02]  /*07a0*/  IMAD.IADD R12, R35, 0x1, R12 ;  /* 0x00000001230c7824 */ /* 0x000fe400078e020c */
[----:B------:R-:W-:Y:S01]  /*07b0*/  @!P1 IMAD.MOV R11, RZ, RZ, R10 ;  /* 0x000000ffff0b9224 */ /* 0x000fe200078e020a */
[----:B------:R-:W-:Y:S02]  /*07c0*/  ISETP.NE.AND P1, PT, R6, R28, PT ;  /* 0x0000001c0600720c */ /* 0x000fe40003f25270 */
[----:B------:R-:W-:Y:S01]  /*07d0*/  SEL R12, R12, RZ, !P5 ;  /* 0x000000ff0c0c7207 */ /* 0x000fe20006800000 */
[----:B------:R-:W-:Y:S02]  /*07e0*/  VIADD R42, R11, 0x1 ;  /* 0x000000010b2a7836 */ /* 0x000fe40000000000 */
[----:B------:R-:W-:-:S02]  /*07f0*/  @!P5 IMAD.MOV R42, RZ, RZ, R11 ;  /* 0x000000ffff2ad224 */ /* 0x000fc400078e020b */
[----:B------:R-:W-:Y:S02]  /*0800*/  IMAD.IADD R12, R37, 0x1, R12 ;  /* 0x00000001250c7824 */ /* 0x000fe400078e020c */
[----:B------:R-:W-:Y:S02]  /*0810*/  VIADD R43, R42, 0x1 ;  /* 0x000000012a2b7836 */ /* 0x000fe40000000000 */
[----:B------:R-:W-:Y:S01]  /*0820*/  @!P4 IMAD.MOV R43, RZ, RZ, R42 ;  /* 0x000000ffff2bc224 */ /* 0x000fe200078e022a */
[----:B------:R-:W-:-:S03]  /*0830*/  SEL R11, R12, RZ, !P4 ;  /* 0x000000ff0c0b7207 */ /* 0x000fc60006000000 */
[----:B------:R-:W-:Y:S02]  /*0840*/  VIADD R10, R43, 0x1 ;  /* 0x000000012b0a7836 */ /* 0x000fe40000000000 */
[----:B------:R-:W-:Y:S02]  /*0850*/  IMAD.IADD R11, R44, 0x1, R11 ;  /* 0x000000012c0b7824 */ /* 0x000fe400078e020b */
[----:B------:R-:W-:-:S03]  /*0860*/  @!P0 IMAD.MOV R10, RZ, RZ, R43 ;  /* 0x000000ffff0a8224 */ /* 0x000fc600078e022b */
[----:B------:R-:W-:Y:S02]  /*0870*/  SEL R12, R11, RZ, !P0 ;  /* 0x000000ff0b0c7207 */ /* 0x000fe40004000000 */
[----:B------:R-:W-:-:S03]  /*0880*/  ISETP.NE.AND P0, PT, R10, RZ, PT ;  /* 0x000000ff0a00720c */ /* 0x000fc60003f05270 */
[----:B------:R-:W-:-:S05]  /*0890*/  IMAD.IADD R9, R9, 0x1, R12 ;  /* 0x0000000109097824 */ /* 0x000fca00078e020c */
[----:B------:R-:W0:Y:S02]  /*08a0*/  SHFL.UP PT, R11, R9, 0x1, RZ ;  /* 0x04200000090b7989 */ /* 0x000e2400000e00ff */
[----:B0-----:R-:W-:Y:S02]  /*08b0*/  SEL R12, R11, RZ, !P0 ;  /* 0x000000ff0b0c7207 */ /* 0x001fe40004000000 */
[----:B------:R-:W0:Y:S01]  /*08c0*/  SHFL.UP PT, R11, R10, 0x1, RZ ;  /* 0x042000000a0b7989 */ /* 0x000e2200000e00ff */
[----:B------:R-:W-:-:S04]  /*08d0*/  ISETP.GE.AND P0, PT, R5, 0x1, PT ;  /* 0x000000010500780c */ /* 0x000fc80003f06270 */
[----:B------:R-:W-:-:S05]  /*08e0*/  SEL R12, R12, RZ, P0 ;  /* 0x000000ff0c0c7207 */ /* 0x000fca0000000000 */
[----:B------:R-:W-:-:S05]  /*08f0*/  IMAD.IADD R12, R9, 0x1, R12 ;  /* 0x00000001090c7824 */ /* 0x000fca00078e020c */
[----:B------:R-:W1:Y:S01]  /*0900*/  SHFL.UP PT, R13, R12, 0x2, RZ ;  /* 0x044000000c0d7989 */ /* 0x000e6200000e00ff */
[----:B0-----:R-:W-:-:S05]  /*0910*/  SEL R11, R11, RZ, P0 ;  /* 0x000000ff0b0b7207 */ /* 0x001fca0000000000 */
[----:B------:R-:W-:-:S05]  /*0920*/  IMAD.IADD R11, R11, 0x1, R10 ;  /* 0x000000010b0b7824 */ /* 0x000fca00078e020a */
[----:B------:R-:W0:Y:S01]  /*0930*/  SHFL.UP PT, R9, R11, 0x2, RZ ;  /* 0x044000000b097989 */ /* 0x000e2200000e00ff */
[----:B------:R-:W-:-:S04]  /*0940*/  ISETP.NE.AND P0, PT, R11, RZ, PT ;  /* 0x000000ff0b00720c */ /* 0x000fc80003f05270 */
[----:B-1----:R-:W-:Y:S02]  /*0950*/  SEL R13, R13, RZ, !P0 ;  /* 0x000000ff0d0d7207 */ /* 0x002fe40004000000 */
[----:B------:R-:W-:-:S04]  /*0960*/  ISETP.GE.AND P0, PT, R5, 0x2, PT ;  /* 0x000000020500780c */ /* 0x000fc80003f06270 */
[----:B------:R-:W-:-:S05]  /*0970*/  SEL R13, R13, RZ, P0 ;  /* 0x000000ff0d0d7207 */ /* 0x000fca0000000000 */
[----:B------:R-:W-:Y:S01]  /*0980*/  IMAD.IADD R13, R12, 0x1, R13 ;  /* 0x000000010c0d7824 */ /* 0x000fe200078e020d */
[----:B0-----:R-:W-:-:S04]  /*0990*/  SEL R10, R9, RZ, P0 ;  /* 0x000000ff090a7207 */ /* 0x001fc80000000000 */
[----:B------:R-:W0:Y:S01]  /*09a0*/  SHFL.UP PT, R9, R13, 0x4, RZ ;  /* 0x048000000d097989 */ /* 0x000e2200000e00ff */
[----:B------:R-:W-:-:S05]  /*09b0*/  IMAD.IADD R10, R11, 0x1, R10 ;  /* 0x000000010b0a7824 */ /* 0x000fca00078e020a */
[----:B------:R-:W-:-:S04]  /*09c0*/  ISETP.NE.AND P0, PT, R10, RZ, PT ;  /* 0x000000ff0a00720c */ /* 0x000fc80003f05270 */
        /* <DEDUP_REMOVED lines=8> */
[----:B------:R-:W-:-:S04]  /*0a50*/  ISETP.NE.AND P0, PT, R9, RZ, PT ;  /* 0x000000ff0900720c */ /* 0x000fc80003f05270 */
[----:B-1----:R-:W-:Y:S02]  /*0a60*/  SEL R13, R11, RZ, !P0 ;  /* 0x000000ff0b0d7207 */ /* 0x002fe40004000000 */
[----:B------:R-:W0:Y:S01]  /*0a70*/  SHFL.UP PT, R11, R9, 0x8, RZ ;  /* 0x05000000090b7989 */ /* 0x000e2200000e00ff */
[----:B------:R-:W-:-:S04]  /*0a80*/  ISETP.GE.AND P0, PT, R5, 0x8, PT ;  /* 0x000000080500780c */ /* 0x000fc80003f06270 */
[----:B------:R-:W-:-:S05]  /*0a90*/  SEL R13, R13, RZ, P0 ;  /* 0x000000ff0d0d7207 */ /* 0x000fca0000000000 */
[----:B------:R-:W-:Y:S01]  /*0aa0*/  IMAD.IADD R13, R12, 0x1, R13 ;  /* 0x000000010c0d7824 */ /* 0x000fe200078e020d */
[----:B0-----:R-:W-:-:S04]  /*0ab0*/  SEL R10, R11, RZ, P0 ;  /* 0x000000ff0b0a7207 */ /* 0x001fc80000000000 */
[----:B------:R-:W0:Y:S01]  /*0ac0*/  SHFL.UP PT, R11, R13, 0x10, RZ ;  /* 0x060000000d0b7989 */ /* 0x000e2200000e00ff */
[----:B------:R-:W-:-:S05]  /*0ad0*/  IMAD.IADD R14, R9, 0x1, R10 ;  /* 0x00000001090e7824 */ /* 0x000fca00078e020a */
[----:B------:R-:W1:Y:S01]  /*0ae0*/  SHFL.UP PT, R10, R14, 0x10, RZ ;  /* 0x060000000e0a7989 */ /* 0x000e6200000e00ff */
[----:B------:R-:W-:-:S04]  /*0af0*/  ISETP.NE.AND P0, PT, R14, RZ, PT ;  /* 0x000000ff0e00720c */ /* 0x000fc80003f05270 */
[----:B0-----:R-:W-:Y:S02]  /*0b00*/  SEL R11, R11, RZ, !P0 ;  /* 0x000000ff0b0b7207 */ /* 0x001fe40004000000 */
[----:B------:R-:W-:-:S04]  /*0b10*/  ISETP.GE.AND P0, PT, R5, 0x10, PT ;  /* 0x000000100500780c */ /* 0x000fc80003f06270 */
[----:B-1----:R-:W-:Y:S02]  /*0b20*/  SEL R9, R10, RZ, P0 ;  /* 0x000000ff0a097207 */ /* 0x002fe40000000000 */
[----:B------:R-:W-:Y:S02]  /*0b30*/  SEL R10, R11, RZ, P0 ;  /* 0x000000ff0b0a7207 */ /* 0x000fe40000000000 */
[----:B------:R-:W-:Y:S01]  /*0b40*/  ISETP.NE.AND P0, PT, R5, 0x1f, PT ;  /* 0x0000001f0500780c */ /* 0x000fe20003f05270 */
[----:B------:R-:W-:Y:S02]  /*0b50*/  IMAD.IADD R24, R14, 0x1, R9 ;  /* 0x000000010e187824 */ /* 0x000fe400078e0209 */
[----:B------:R-:W-:-:S10]  /*0b60*/  IMAD.IADD R25, R13, 0x1, R10 ;  /* 0x000000010d197824 */ /* 0x000fd400078e020a */
[----:B------:R-:W-:-:S05]  /*0b70*/  @!P0 LEA R17, R8, UR4, 0x3 ;  /* 0x0000000408118c11 */ /* 0x000fca000f8e18ff */
[----:B------:R-:W-:Y:S01]  /*0b80*/  @!P0 STS.64 [R17], R24 ;  /* 0x0000001811008388 */ /* 0x000fe20000000a00 */
[----:B------:R-:W-:Y:S06]  /*0b90*/  BAR.SYNC.DEFER_BLOCKING 0x0 ;  /* 0x0000000000007b1d */ /* 0x000fec0000010000 */
[----:B------:R-:W-:Y:S04]  /*0ba0*/  SHFL.UP PT, R24, R24, 0x1, RZ ;  /* 0x0420000018187989 */ /* 0x000fe800000e00ff */
[----:B------:R-:W0:Y:S04]  /*0bb0*/  LDS.128 R8, [UR4] ;  /* 0x00000004ff087984 */ /* 0x000e280008000c00 */
[----:B------:R-:W1:Y:S01]  /*0bc0*/  LDS.128 R12, [UR4+0x10] ;  /* 0x00001004ff0c7984 */ /* 0x000e620008000c00 */
[----:B0-----:R-:W-:Y:S01]  /*0bd0*/  ISETP.NE.AND P0, PT, R10, RZ, PT ;  /* 0x000000ff0a00720c */ /* 0x001fe20003f05270 */
[----:B------:R-:W-:-:S03]  /*0be0*/  IMAD.IADD R17, R8, 0x1, R10 ;  /* 0x0000000108117824 */ /* 0x000fc600078e020a */
[----:B------:R-:W-:Y:S02]  /*0bf0*/  SEL R18, R9, RZ, !P0 ;  /* 0x000000ff09127207 */ /* 0x000fe40004000000 */
[----:B-1----:R-:W-:-:S03]  /*0c00*/  ISETP.NE.AND P0, PT, R12, RZ, PT ;  /* 0x000000ff0c00720c */ /* 0x002fc60003f05270 */
[----:B------:R-:W-:Y:S02]  /*0c10*/  IMAD.IADD R18, R11, 0x1, R18 ;  /* 0x000000010b127824 */ /* 0x000fe400078e0212 */
[----:B------:R-:W-:-:S03]  /*0c20*/  IMAD.MOV.U32 R11, RZ, RZ, R16 ;  /* 0x000000ffff0b7224 */ /* 0x000fc600078e0010 */
[----:B------:R-:W-:Y:S02]  /*0c30*/  SEL R20, R18, RZ, !P0 ;  /* 0x000000ff12147207 */ /* 0x000fe40004000000 */
[----:B------:R-:W-:-:S03]  /*0c40*/  SHF.R.U32.HI R27, RZ, 0x5, R11 ;  /* 0x00000005ff1b7819 */ /* 0x000fc6000001160b */
[----:B------:R-:W-:Y:S01]  /*0c50*/  IMAD.IADD R19, R13, 0x1, R20 ;  /* 0x000000010d137824 */ /* 0x000fe200078e0214 */
[----:B------:R-:W-:Y:S01]  /*0c60*/  ISETP.NE.AND P0, PT, R27, 0x2, PT ;  /* 0x000000021b00780c */ /* 0x000fe20003f05270 */
[----:B------:R-:W-:Y:S01]  /*0c70*/  IMAD.IADD R13, R17, 0x1, R12 ;  /* 0x00000001110d7824 */ /* 0x000fe200078e020c */
[----:B------:R-:W-:Y:S02]  /*0c80*/  ISETP.NE.AND P6, PT, R27, 0x6, PT ;  /* 0x000000061b00780c */ /* 0x000fe40003fc5270 */
[----:B------:R-:W-:Y:S02]  /*0c90*/  SEL R16, R17, R8, !P0 ;  /* 0x0000000811107207 */ /* 0x000fe40004000000 */
[----:B------:R-:W-:Y:S02]  /*0ca0*/  SEL R48, R18, R9, !P0 ;  /* 0x0000000912307207 */ /* 0x000fe40004000000 */
[C---:B------:R-:W-:Y:S02]  /*0cb0*/  ISETP.NE.AND P0, PT, R27.reuse, 0x3, PT ;  /* 0x000000031b00780c */ /* 0x040fe40003f05270 */
[----:B------:R-:W-:-:S02]  /*0cc0*/  ISETP.NE.AND P2, PT, R27, 0x7, PT ;  /* 0x000000071b00780c */ /* 0x000fc40003f45270 */
[----:B------:R-:W-:Y:S01]  /*0cd0*/  SEL R9, R13, R16, !P0 ;  /* 0x000000100d097207 */ /* 0x000fe20004000000 */
[C---:B------:R-:W-:Y:S01]  /*0ce0*/  IMAD.IADD R13, R14.reuse, 0x1, R13 ;  /* 0x000000010e0d7824 */ /* 0x040fe200078e020d */
[----:B------:R-:W-:Y:S02]  /*0cf0*/  SEL R48, R19, R48, !P0 ;  /* 0x0000003013307207 */ /* 0x000fe40004000000 */
[----:B------:R-:W-:-:S04]  /*0d00*/  ISETP.NE.AND P0, PT, R14, RZ, PT ;  /* 0x000000ff0e00720c */ /* 0x000fc80003f05270 */
[----:B------:R-:W-:Y:S02]  /*0d10*/  SEL R20, R19, RZ, !P0 ;  /* 0x000000ff13147207 */ /* 0x000fe40004000000 */
[----:B------:R-:W0:Y:S03]  /*0d20*/  LDS.128 R16, [UR4+0x20] ;  /* 0x00002004ff107984 */ /* 0x000e260008000c00 */
[----:B------:R-:W-:Y:S01]  /*0d30*/  IMAD.IADD R15, R15, 0x1, R20 ;  /* 0x000000010f0f7824 */ /* 0x000fe200078e0214 */
[----:B0-----:R-:W-:-:S04]  /*0d40*/  ISETP.NE.AND P0, PT, R16, RZ, PT ;  /* 0x000000ff1000720c */ /* 0x001fc80003f05270 */
[----:B------:R-:W-:Y:S02]  /*0d50*/  SEL R20, R15, RZ, !P0 ;  /* 0x000000ff0f147207 */ /* 0x000fe40004000000 */
[----:B------:R-:W-:-:S03]  /*0d60*/  ISETP.NE.AND P0, PT, R27, 0x4, PT ;  /* 0x000000041b00780c */ /* 0x000fc60003f05270 */
[----:B------:R-:W-:Y:S01]  /*0d70*/  IMAD.IADD R17, R17, 0x1, R20 ;  /* 0x0000000111117824 */ /* 0x000fe200078e0214 */
[----:B------:R-:W-:Y:S02]  /*0d80*/  SEL R48, R15, R48, !P0 ;  /* 0x000000300f307207 */ /* 0x000fe40004000000 */
[C---:B------:R-:W-:Y:S01]  /*0d90*/  SEL R22, R13.reuse, R9, !P0 ;  /* 0x000000090d167207 */ /* 0x040fe20004000000 */
[----:B------:R-:W-:Y:S01]  /*0da0*/  IMAD.IADD R13, R13, 0x1, R16 ;  /* 0x000000010d0d7824 */ /* 0x000fe200078e0210 */
[----:B------:R-:W-:-:S04]  /*0db0*/  ISETP.NE.AND P0, PT, R18, RZ, PT ;  /* 0x000000ff1200720c */ /* 0x000fc80003f05270 */
[----:B------:R-:W-:Y:S02]  /*0dc0*/  SEL R20, R17, RZ, !P0 ;  /* 0x000000ff11147207 */ /* 0x000fe40004000000 */
[----:B------:R-:W-:-:S03]  /*0dd0*/  ISETP.NE.AND P0, PT, R27, 0x5, PT ;  /* 0x000000051b00780c */ /* 0x000fc60003f05270 */
[----:B------:R-:W-:Y:S01]  /*0de0*/  IMAD.IADD R19, R19, 0x1, R20 ;  /* 0x0000000113137824 */ /* 0x000fe200078e0214 */
[----:B------:R-:W-:Y:S02]  /*0df0*/  SEL R9, R13, R22, !P0 ;  /* 0x000000160d097207 */ /* 0x000fe40004000000 */
[----:B------:R-:W0:Y:S01]  /*0e00*/  LDS.128 R20, [UR4+0x30] ;  /* 0x00003004ff147984 */ /* 0x000e220008000c00 */
[----:B------:R-:W-:-:S04]  /*0e10*/  SEL R48, R17, R48, !P0 ;  /* 0x0000003011307207 */ /* 0x000fc80004000000 */
[----:B------:R-:W-:Y:S02]  /*0e20*/  SEL R48, R19, R48, !P6 ;  /* 0x0000003013307207 */ /* 0x000fe40007000000 */
[----:B0-----:R-:W-:-:S04]  /*0e30*/  ISETP.NE.AND P0, PT, R20, RZ, PT ;  /* 0x000000ff1400720c */ /* 0x001fc80003f05270 */
[----:B------:R-:W-:Y:S02]  /*0e40*/  SEL R50, R19, RZ, !P0 ;  /* 0x000000ff13327207 */ /* 0x000fe40004000000 */
[----:B------:R-:W-:-:S03]  /*0e50*/  ISETP.GE.U32.AND P0, PT, R11, 0x20, PT ;  /* 0x000000200b00780c */ /* 0x000fc60003f06070 */
[----:B------:R-:W-:-:S05]  /*0e60*/  IMAD.IADD R21, R21, 0x1, R50 ;  /* 0x0000000115157824 */ /* 0x000fca00078e0232 */
[----:B------:R-:W-:Y:S02]  /*0e70*/  SEL R48, R21, R48, !P2 ;  /* 0x0000003015307207 */ /* 0x000fe40005000000 */
[----:B------:R-:W-:Y:S02]  /*0e80*/  ISETP.NE.AND P2, PT, R5, RZ, PT ;  /* 0x000000ff0500720c */ /* 0x000fe40003f45270 */
[----:B------:R-:W-:Y:S02]  /*0e90*/  SEL R41, R48, RZ, P0 ;  /* 0x000000ff30297207 */ /* 0x000fe40000000000 */
[----:B------:R-:W0:Y:S01]  /*0ea0*/  SHFL.UP PT, R48, R25, 0x1, RZ ;  /* 0x0420000019307989 */ /* 0x000e2200000e00ff */
[----:B------:R-:W-:-:S04]  /*0eb0*/  ISETP.NE.AND P0, PT, R24, RZ, PT ;  /* 0x000000ff1800720c */ /* 0x000fc80003f05270 */
[----:B------:R-:W-:Y:S02]  /*0ec0*/  SEL R15, R41, RZ, !P0 ;  /* 0x000000ff290f7207 */ /* 0x000fe40004000000 */
[----:B------:R-:W-:-:S03]  /*0ed0*/  ISETP.NE.AND P0, PT, R0, RZ, PT ;  /* 0x000000ff0000720c */ /* 0x000fc60003f05270 */
[----:B0-----:R-:W-:Y:S02]  /*0ee0*/  @P2 IMAD.IADD R41, R48, 0x1, R15 ;  /* 0x0000000130292824 */ /* 0x001fe400078e020f */
[----:B------:R-:W-:Y:S01]  /*0ef0*/  IMAD.IADD R15, R18, 0x1, R13 ;  /* 0x00000001120f7824 */ /* 0x000fe200078e020d */
[----:B------:R-:W-:Y:S02]  /*0f00*/  SEL R13, R24, RZ, P2 ;  /* 0x000000ff180d7207 */ /* 0x000fe40001000000 */
[----:B------:R-:W-:Y:S02]  /*0f10*/  SEL R48, R41, RZ, !P0 ;  /* 0x000000ff29307207 */ /* 0x000fe40004000000 */
[----:B------:R-:W-:Y:S02]  /*0f20*/  SEL R9, R15, R9, !P6 ;  /* 0x000000090f097207 */ /* 0x000fe40007000000 */
[----:B------:R-:W-:Y:S01]  /*0f30*/  ISETP.NE.AND P6, PT, R45, RZ, PT ;  /* 0x000000ff2d00720c */ /* 0x000fe20003fc5270 */
[----:B------:R-:W-:Y:S01]  /*0f40*/  IMAD.IADD R5, R47, 0x1, R48 ;  /* 0x000000012f057824 */ /* 0x000fe200078e0230 */
[----:B------:R-:W-:-:S04]  /*0f50*/  ISETP.NE.AND P2, PT, R26, RZ, PT ;  /* 0x000000ff1a00720c */ /* 0x000fc80003f45270 */
[----:B------:R-:W-:-:S05]  /*0f60*/  SEL R48, R5, RZ, !P3 ;  /* 0x000000ff05307207 */ /* 0x000fca0005800000 */
[----:B------:R-:W-:-:S05]  /*0f70*/  IMAD.IADD R7, R7, 0x1, R48 ;  /* 0x0000000107077824 */ /* 0x000fca00078e0230 */
[----:B------:R-:W-:Y:S02]  /*0f80*/  SEL R48, R7, RZ, !P1 ;  /* 0x000000ff07307207 */ /* 0x000fe40004800000 */
[----:B------:R-:W-:-:S03]  /*0f90*/  ISETP.NE.AND P1, PT, R46, RZ, PT ;  /* 0x000000ff2e00720c */ /* 0x000fc60003f25270 */
[----:B------:R-:W-:-:S05]  /*0fa0*/  IMAD.IADD R29, R29, 0x1, R48 ;  /* 0x000000011d1d7824 */ /* 0x000fca00078e0230 */
[----:B------:R-:W-:Y:S02]  /*0fb0*/  SEL R46, R29, RZ, !P6 ;  /* 0x000000ff1d2e7207 */ /* 0x000fe40007000000 */
[----:B------:R-:W-:-:S03]  /*0fc0*/  ISETP.NE.AND P6, PT, R27, 0x7, PT ;  /* 0x000000071b00780c */ /* 0x000fc60003fc5270 */
[----:B------:R-:W-:-:S05]  /*0fd0*/  IMAD.IADD R31, R31, 0x1, R46 ;  /* 0x000000011f1f7824 */ /* 0x000fca00078e022e */
[----:B------:R-:W-:-:S05]  /*0fe0*/  SEL R24, R31, RZ, !P2 ;  /* 0x000000ff1f187207 */ /* 0x000fca0005000000 */
[----:B------:R-:W-:Y:S02]  /*0ff0*/  IMAD.IADD R33, R33, 0x1, R24 ;  /* 0x0000000121217824 */ /* 0x000fe400078e0218 */
[----:B------:R-:W-:Y:S01]  /*1000*/  @!P6 IMAD.IADD R9, R15, 0x1, R20 ;  /* 0x000000010f09e824 */ /* 0x000fe200078e0214 */
[----:B------:R-:W-:Y:S02]  /*1010*/  IADD3 R15, PT, PT, R12, R10, R8 ;  /* 0x0000000a0c0f7210 */ /* 0x000fe40007ffe008 */
[----:B------:R-:W-:Y:S02]  /*1020*/  SEL R24, R33, RZ, !P1 ;  /* 0x000000ff21187207 */ /* 0x000fe40004800000 */
[----:B------:R-:W-:Y:S02]  /*1030*/  IADD3 R15, PT, PT, R16, R14, R15 ;  /* 0x0000000e100f7210 */ /* 0x000fe40007ffe00f */
[----:B------:R-:W-:Y:S01]  /*1040*/  ISETP.GE.U32.AND P6, PT, R11, 0x20, PT ;  /* 0x000000200b00780c */ /* 0x000fe20003fc6070 */
[----:B------:R-:W-:Y:S01]  /*1050*/  IMAD.IADD R35, R35, 0x1, R24 ;  /* 0x0000000123237824 */ /* 0x000fe200078e0218 */
[----:B------:R-:W-:-:S02]  /*1060*/  IADD3 R15, PT, PT, R20, R18, R15 ;  /* 0x00000012140f7210 */ /* 0x000fc40007ffe00f */
[----:B------:R-:W-:Y:S02]  /*1070*/  SEL R48, R9, RZ, P6 ;  /* 0x000000ff09307207 */ /* 0x000fe40003000000 */
[----:B------:R-:W-:Y:S02]  /*1080*/  SEL R26, R35, RZ, !P5 ;  /* 0x000000ff231a7207 */ /* 0x000fe40006800000 */
[----:B------:R-:W-:Y:S01]  /*1090*/  ISETP.NE.AND P5, PT, R22, RZ, PT ;  /* 0x000000ff1600720c */ /* 0x000fe20003fa5270 */
[----:B------:R-:W-:Y:S02]  /*10a0*/  IMAD.IADD R13, R48, 0x1, R13 ;  /* 0x00000001300d7824 */ /* 0x000fe400078e020d */
[----:B------:R-:W-:Y:S01]  /*10b0*/  IMAD.IADD R37, R37, 0x1, R26 ;  /* 0x0000000125257824 */ /* 0x000fe200078e021a */
[----:B------:R-:W-:Y:S01]  /*10c0*/  SEL R24, R21, RZ, !P5 ;  /* 0x000000ff15187207 */ /* 0x000fe20006800000 */
[----:B------:R-:W-:Y:S01]  /*10d0*/  IMAD.IADD R9, R39, 0x1, R13 ;  /* 0x0000000127097824 */ /* 0x000fe200078e020d */
[----:B------:R-:W-:Y:S01]  /*10e0*/  ISETP.NE.AND P5, PT, R11, RZ, PT ;  /* 0x000000ff0b00720c */ /* 0x000fe20003fa5270 */
[----:B------:R-:W-:-:S02]  /*10f0*/  IMAD.IADD R19, R13, 0x1, R0 ;  /* 0x000000010d137824 */ /* 0x000fc400078e0200 */
[----:B------:R-:W-:Y:S02]  /*1100*/  IMAD.IADD R25, R23, 0x1, R24 ;  /* 0x0000000117197824 */ /* 0x000fe400078e0218 */
[----:B------:R-:W-:Y:S01]  /*1110*/  IMAD.IADD R24, R22, 0x1, R15 ;  /* 0x0000000116187824 */ /* 0x000fe200078e020f */
[----:B------:R-:W-:Y:S01]  /*1120*/  SEL R15, R37, RZ, !P4 ;  /* 0x000000ff250f7207 */ /* 0x000fe20006000000 */
[--C-:B------:R-:W-:Y:S02]  /*1130*/  IMAD.IADD R2, R2, 0x1, R13.reuse ;  /* 0x0000000102027824 */ /* 0x100fe400078e020d */
[----:B------:R-:W-:Y:S02]  /*1140*/  IMAD.IADD R42, R42, 0x1, R13 ;  /* 0x000000012a2a7824 */ /* 0x000fe400078e020d */
[----:B------:R-:W-:Y:S02]  /*1150*/  IMAD.IADD R39, R44, 0x1, R15 ;  /* 0x000000012c277824 */ /* 0x000fe400078e020f */
[----:B------:R-:W0:Y:S01]  /*1160*/  @!P5 LDC.64 R46, c[0x0][0x3a8] ;  /* 0x0000ea00ff2edb82 */ /* 0x000e220000000a00 */
[----:B------:R-:W-:-:S02]  /*1170*/  @!P5 IMAD.MOV.U32 R26, RZ, RZ, 0x65 ;  /* 0x00000065ff1ad424 */ /* 0x000fc400078e00ff */
[----:B------:R-:W-:Y:S02]  /*1180*/  @!P5 IMAD.MOV.U32 R27, RZ, RZ, 0x0 ;  /* 0x00000000ff1bd424 */ /* 0x000fe400078e00ff */
[----:B------:R-:W-:Y:S02]  /*1190*/  VIADD R15, R9, 0x1 ;  /* 0x00000001090f7836 */ /* 0x000fe40000000000 */
[----:B------:R-:W-:Y:S01]  /*11a0*/  @!P2 IMAD.MOV R15, RZ, RZ, R9 ;  /* 0x000000ffff0fa224 */ /* 0x000fe200078e0209 */
[----:B------:R-:W-:Y:S01]  /*11b0*/  ISETP.GE.AND P2, PT, R24, 0x101, PT ;  /* 0x000001011800780c */ /* 0x000fe20003f46270 */
[----:B------:R-:W-:Y:S02]  /*11c0*/  VIADD R44, R0, 0x1 ;  /* 0x00000001002c7836 */ /* 0x000fe40000000000 */
[----:B------:R-:W-:Y:S02]  /*11d0*/  @!P3 IMAD.MOV R44, RZ, RZ, R0 ;  /* 0x000000ffff2cb224 */ /* 0x000fe400078e0200 */
[----:B------:R-:W-:-:S02]  /*11e0*/  VIADD R0, R15, 0x1 ;  /* 0x000000010f007836 */ /* 0x000fc40000000000 */
[----:B------:R-:W-:Y:S02]  /*11f0*/  IMAD.IADD R17, R13, 0x1, R44 ;  /* 0x000000010d117824 */ /* 0x000fe400078e022c */
[----:B------:R-:W-:Y:S02]  /*1200*/  IMAD.IADD R43, R43, 0x1, R13 ;  /* 0x000000012b2b7824 */ /* 0x000fe400078e020d */
[----:B------:R-:W-:Y:S01]  /*1210*/  @!P1 IMAD.MOV R0, RZ, RZ, R15 ;  /* 0x000000ffff009224 */ /* 0x000fe200078e020f */
[----:B0-----:R0:W-:Y:S01]  /*1220*/  @!P5 ST.E.128.STRONG.GPU desc[UR12][R46.64+0x200], R24 ;  /* 0x000200182e00d985 */ /* 0x0011e2000c10fd0c */
[----:B------:R-:W-:Y:S05]  /*1230*/  @!P2 BRA `(.L_x_769) ;  /* 0x0000000c0034a947 */ /* 0x000fea0003800000 */
        /* <DEDUP_REMOVED lines=19> */
[----:B------:R-:W-:-:S03]  /*1370*/  ISETP.GE.U32.AND P1, PT, R11, R24, PT ;  /* 0x000000180b00720c */ /* 0x000fc60003f26070 */
[----:B------:R1:W-:Y:S02]  /*1380*/  @P2 STS.64 [R2], R28 ;  /* 0x0000001c02002388 */ /* 0x0003e40000000a00 */
[----:B------:R-:W-:Y:S02]  /*1390*/  @P0 LEA R43, R43, UR4, 0x3 ;  /* 0x000000042b2b0c11 */ /* 0x000fe4000f8e18ff */
[----:B------:R1:W-:Y:S02]  /*13a0*/  @P6 STS.64 [R9], R30 ;  /* 0x0000001e09006388 */ /* 0x0003e40000000a00 */
[----:B------:R-:W-:Y:S02]  /*13b0*/  @P3 LEA R42, R42, UR4, 0x3 ;  /* 0x000000042a2a3c11 */ /* 0x000fe4000f8e18ff */
[----:B------:R1:W-:Y:S04]  /*13c0*/  @P5 STS.64 [R15], R32 ;  /* 0x000000200f005388 */ /* 0x0003e80000000a00 */
[----:B------:R1:W-:Y:S04]  /*13d0*/  @P4 STS.64 [R0], R34 ;  /* 0x0000002200004388 */ /* 0x0003e80000000a00 */
[----:B------:R1:W-:Y:S04]  /*13e0*/  @P3 STS.64 [R42], R36 ;  /* 0x000000242a003388 */ /* 0x0003e80000000a00 */
[----:B------:R1:W-:Y:S01]  /*13f0*/  @P0 STS.64 [R43], R38 ;  /* 0x000000262b000388 */ /* 0x0003e20000000a00 */
[----:B------:R-:W-:Y:S06]  /*1400*/  BAR.SYNC.DEFER_BLOCKING 0x0 ;  /* 0x0000000000007b1d */ /* 0x000fec0000010000 */
[----:B------:R-:W-:Y:S05]  /*1410*/  @P1 EXIT ;  /* 0x000000000000194d */ /* 0x000fea0003800000 */
[----:B------:R-:W-:Y:S01]  /*1420*/  IADD3 R3, PT, PT, R14, R10, R12 ;  /* 0x0000000a0e037210 */ /* 0x000fe20007ffe00c */
[----:B------:R-:W-:Y:S01]  /*1430*/  BSSY.RECONVERGENT B0, `(.L_x_770) ;  /* 0x0000027000007945 */ /* 0x000fe20003800200 */
[----:B-1----:R-:W-:Y:S02]  /*1440*/  LOP3.LUT R0, RZ, R11, RZ, 0x33, !PT ;  /* 0x0000000bff007212 */ /* 0x002fe400078e33ff */
[----:B------:R-:W-:-:S04]  /*1450*/  IADD3 R3, PT, PT, R18, R3, R16 ;  /* 0x0000000312037210 */ /* 0x000fc80007ffe010 */
[----:B------:R-:W-:-:S04]  /*1460*/  IADD3 R3, PT, PT, R22, R3, R20 ;  /* 0x0000000316037210 */ /* 0x000fc80007ffe014 */
[----:B------:R-:W-:-:S04]  /*1470*/  IADD3 R0, PT, PT, R0, R3, R8 ;  /* 0x0000000300007210 */ /* 0x000fc80007ffe008 */
[C---:B------:R-:W-:Y:S02]  /*1480*/  LOP3.LUT R2, R0.reuse, 0x300, RZ, 0xc0, !PT ;  /* 0x0000030000027812 */ /* 0x040fe400078ec0ff */
[----:B------:R-:W-:Y:S02]  /*1490*/  ISETP.GE.U32.AND P1, PT, R0, 0x300, PT ;  /* 0x000003000000780c */ /* 0x000fe40003f26070 */
[----:B------:R-:W-:-:S13]  /*14a0*/  ISETP.NE.AND P0, PT, R2, 0x300, PT ;  /* 0x000003000200780c */ /* 0x000fda0003f05270 */
[----:B------:R-:W-:Y:S05]  /*14b0*/  @!P0 BRA `(.L_x_771) ;  /* 0x0000000000788947 */ /* 0x000fea0003800000 */
[----:B------:R-:W1:Y:S01]  /*14c0*/  LDC.64 R2, c[0x0][0x398] ;  /* 0x0000e600ff027b82 */ /* 0x000e620000000a00 */
[----:B------:R-:W-:Y:S02]  /*14d0*/  LEA.HI R0, R0, 0x1, RZ, 0x18 ;  /* 0x0000000100007811 */ /* 0x000fe400078fc0ff */
[----:B------:R-:W-:-:S03]  /*14e0*/  LEA R7, R11, UR4, 0x3 ;  /* 0x000000040b077c11 */ /* 0x000fc6000f8e18ff */
[C---:B------:R-:W-:Y:S01]  /*14f0*/  IMAD.SHL.U32 R6, R0.reuse, 0x100, RZ ;  /* 0x0000010000067824 */ /* 0x040fe200078e00ff */
[----:B------:R-:W-:Y:S01]  /*1500*/  LOP3.LUT R0, R0, 0x3, RZ, 0xc0, !PT ;  /* 0x0000000300007812 */ /* 0x000fe200078ec0ff */
[----:B------:R-:W2:Y:S03]  /*1510*/  LDC.64 R4, c[0x0][0x390] ;  /* 0x0000e400ff047b82 */ /* 0x000ea60000000a00 */
[----:B------:R-:W-:Y:S01]  /*1520*/  LOP3.LUT R6, R6, 0x300, RZ, 0xc0, !PT ;  /* 0x0000030006067812 */ /* 0x000fe200078ec0ff */
[----:B------:R-:W-:Y:S02]  /*1530*/  IMAD.MOV R0, RZ, RZ, -R0 ;  /* 0x000000ffff007224 */ /* 0x000fe400078e0a00 */
[----:B-1----:R-:W-:-:S04]  /*1540*/  IMAD.WIDE.U32 R2, R11, 0x4, R2 ;  /* 0x000000040b027825 */ /* 0x002fc800078e0002 */
[----:B------:R-:W-:Y:S02]  /*1550*/  IMAD.MOV.U32 R12, RZ, RZ, R2 ;  /* 0x000000ffff0c7224 */ /* 0x000fe400078e0002 */
[----:B------:R-:W-:Y:S02]  /*1560*/  IMAD.MOV.U32 R15, RZ, RZ, R3 ;  /* 0x000000ffff0f7224 */ /* 0x000fe400078e0003 */
[----:B--2---:R-:W-:-:S04]  /*1570*/  IMAD.WIDE.U32 R4, R11, 0x4, R4 ;  /* 0x000000040b047825 */ /* 0x004fc800078e0004 */
[----:B------:R-:W-:Y:S02]  /*1580*/  IMAD.MOV.U32 R10, RZ, RZ, R4 ;  /* 0x000000ffff0a7224 */ /* 0x000fe400078e0004 */
[----:B------:R-:W-:Y:S02]  /*1590*/  IMAD.MOV.U32 R13, RZ, RZ, R5 ;  /* 0x000000ffff0d7224 */ /* 0x000fe400078e0005 */
[----:B------:R-:W-:-:S07]  /*15a0*/  IMAD.IADD R11, R11, 0x1, R6 ;  /* 0x000000010b0b7824 */ /* 0x000fce00078e0206 */
.L_x_772:
[----:B-1----:R1:W2:Y:S01]  /*15b0*/  LDS.64 R8, [R7] ;  /* 0x0000000007087984 */ /* 0x0022a20000000a00 */
[----:B------:R-:W-:Y:S01]  /*15c0*/  IMAD.MOV.U32 R2, RZ, RZ, R10 ;  /* 0x000000ffff027224 */ /* 0x000fe200078e000a */
[----:B------:R-:W-:Y:S01]  /*15d0*/  IADD3 R10, P3, PT, R10, 0x400, RZ ;  /* 0x000004000a0a7810 */ /* 0x000fe20007f7e0ff */
[----:B------:R-:W-:Y:S02]  /*15e0*/  IMAD.MOV.U32 R3, RZ, RZ, R13 ;  /* 0x000000ffff037224 */ /* 0x000fe400078e000d */
[----:B------:R-:W-:Y:S01]  /*15f0*/  IMAD.MOV.U32 R4, RZ, RZ, R12 ;  /* 0x000000ffff047224 */ /* 0x000fe200078e000c */
[----:B------:R-:W-:Y:S01]  /*1600*/  IADD3 R12, P2, PT, R12, 0x400, RZ ;  /* 0x000004000c0c7810 */ /* 0x000fe20007f5e0ff */
[----:B------:R-:W-:Y:S02]  /*1610*/  IMAD.MOV.U32 R5, RZ, RZ, R15 ;  /* 0x000000ffff057224 */ /* 0x000fe400078e000f */
[----:B------:R-:W-:Y:S02]  /*1620*/  VIADD R0, R0, 0x1 ;  /* 0x0000000100007836 */ /* 0x000fe40000000000 */
[----:B-1----:R-:W-:-:S02]  /*1630*/  VIADD R7, R7, 0x800 ;  /* 0x0000080007077836 */ /* 0x002fc40000000000 */
[----:B------:R-:W-:Y:S01]  /*1640*/  IMAD.X R15, RZ, RZ, R15, P2 ;  /* 0x000000ffff0f7224 */ /* 0x000fe200010e060f */
[----:B------:R-:W-:Y:S01]  /*1650*/  ISETP.NE.AND P0, PT, R0, RZ, PT ;  /* 0x000000ff0000720c */ /* 0x000fe20003f05270 */
[----:B------:R-:W-:Y:S01]  /*1660*/  IMAD.X R13, RZ, RZ, R13, P3 ;  /* 0x000000ffff0d7224 */ /* 0x000fe200018e060d */
[----:B--2---:R1:W-:Y:S04]  /*1670*/  STG.E desc[UR12][R2.64], R8 ;  /* 0x0000000802007986 */ /* 0x0043e8000c10190c */
[----:B------:R1:W-:Y:S07]  /*1680*/  STG.E desc[UR12][R4.64], R9 ;  /* 0x0000000904007986 */ /* 0x0003ee000c10190c */
[----:B------:R-:W-:Y:S05]  /*1690*/  @P0 BRA `(.L_x_772) ;  /* 0xfffffffc00c40947 */ /* 0x000fea000383ffff */
.L_x_771:
[----:B------:R-:W-:Y:S05]  /*16a0*/  BSYNC.RECONVERGENT B0 ;  /* 0x0000000000007941 */ /* 0x000fea0003800200 */
.L_x_770:
[----:B------:R-:W-:Y:S05]  /*16b0*/  @!P1 EXIT ;  /* 0x000000000000994d */ /* 0x000fea0003800000 */
[----:B------:R-:W2:Y:S01]  /*16c0*/  LDCU.128 UR8, c[0x0][0x390] ;  /* 0x00007200ff0877ac */ /* 0x000ea20008000c00 */
[----:B------:R-:W-:Y:S01]  /*16d0*/  IMAD.IADD R0, R24, 0x1, -R11 ;  /* 0x0000000118007824 */ /* 0x000fe200078e0a0b */
[----:B------:R-:W-:Y:S01]  /*16e0*/  BSSY.RECONVERGENT B0, `(.L_x_773) ;  /* 0x000004b000007945 */ /* 0x000fe20003800200 */
[----:B-1----:R-:W-:Y:S02]  /*16f0*/  IMAD.MOV.U32 R4, RZ, RZ, 0x800 ;  /* 0x00000800ff047424 */ /* 0x002fe400078e00ff */
[----:B------:R-:W-:Y:S01]  /*1700*/  IMAD.MOV.U32 R5, RZ, RZ, 0x0 ;  /* 0x00000000ff057424 */ /* 0x000fe200078e00ff */
[----:B------:R-:W-:Y:S02]  /*1710*/  ISETP.GT.AND P1, PT, R0, 0xc00, PT ;  /* 0x00000c000000780c */ /* 0x000fe40003f24270 */
[C---:B------:R-:W-:Y:S01]  /*1720*/  LEA R0, R11.reuse, UR4, 0x3 ;  /* 0x000000040b007c11 */ /* 0x040fe2000f8e18ff */
[----:B------:R-:W-:-:S04]  /*1730*/  IMAD.WIDE.U32 R4, R11, 0x4, R4 ;  /* 0x000000040b047825 */ /* 0x000fc800078e0004 */
[----:B------:R-:W-:Y:S01]  /*1740*/  VIADD R0, R0, 0x1000 ;  /* 0x0000100000007836 */ /* 0x000fe20000000000 */
[C---:B--2---:R-:W-:Y:S02]  /*1750*/  IADD3 R2, P0, PT, R4.reuse, UR8, RZ ;  /* 0x0000000804027c10 */ /* 0x044fe4000ff1e0ff */
[----:B------:R-:W-:Y:S02]  /*1760*/  IADD3 R4, P2, PT, R4, UR10, RZ ;  /* 0x0000000a04047c10 */ /* 0x000fe4000ff5e0ff */
[C---:B------:R-:W-:Y:S02]  /*1770*/  IADD3.X R3, PT, PT, R5.reuse, UR9, RZ, P0, !PT ;  /* 0x0000000905037c10 */ /* 0x040fe400087fe4ff */
[----:B------:R-:W-:Y:S02]  /*1780*/  IADD3.X R5, PT, PT, R5, UR11, RZ, P2, !PT ;  /* 0x0000000b05057c10 */ /* 0x000fe400097fe4ff */
[----:B------:R-:W-:Y:S01]  /*1790*/  PLOP3.LUT P0, PT, PT, PT, PT, 0x80, 0x8 ;  /* 0x000000000008781c */ /* 0x000fe20003f0f070 */
[----:B------:R-:W-:-:S12]  /*17a0*/  @!P1 BRA `(.L_x_774) ;  /* 0x0000000000f89947 */ /* 0x000fd80003800000 */
[----:B------:R-:W-:Y:S01]  /*17b0*/  PLOP3.LUT P0, PT, PT, PT, PT, 0x8, 0x80 ;  /* 0x000000000080781c */ /* 0x000fe20003f0e170 */
[----:B------:R-:W-:-:S12]  /*17c0*/  VIADD R10, R24, 0xfffff400 ;  /* 0xfffff400180a7836 */ /* 0x000fd80000000000 */
.L_x_775:
[----:B------:R-:W1:Y:S01]  /*17d0*/  LDS.64 R6, [R0+-0x1000] ;  /* 0xfff0000000067984 */ /* 0x000e620000000a00 */
[----:B------:R-:W-:-:S03]  /*17e0*/  VIADD R11, R11, 0x1000 ;  /* 0x000010000b0b7836 */ /* 0x000fc60000000000 */
[----:B------:R-:W2:Y:S02]  /*17f0*/  LDS.64 R8, [R0+-0x800] ;  /* 0xfff8000000087984 */ /* 0x000ea40000000a00 */
[----:B------:R-:W-:Y:S02]  /*1800*/  ISETP.GE.AND P1, PT, R11, R10, PT ;  /* 0x0000000a0b00720c */ /* 0x000fe40003f26270 */
[----:B------:R-:W3:Y:S04]  /*1810*/  LDS.64 R12, [R0] ;  /* 0x00000000000c7984 */ /* 0x000ee80000000a00 */
[----:B------:R-:W4:Y:S04]  /*1820*/  LDS.64 R14, [R0+0x800] ;  /* 0x00080000000e7984 */ /* 0x000f280000000a00 */
[----:B------:R-:W5:Y:S04]  /*1830*/  LDS.64 R16, [R0+0x1000] ;  /* 0x0010000000107984 */ /* 0x000f680000000a00 */
[----:B------:R-:W5:Y:S04]  /*1840*/  LDS.64 R18, [R0+0x1800] ;  /* 0x0018000000127984 */ /* 0x000f680000000a00 */
[----:B------:R-:W5:Y:S04]  /*1850*/  LDS.64 R20, [R0+0x2000] ;  /* 0x0020000000147984 */ /* 0x000f680000000a00 */
[----:B------:R-:W5:Y:S04]  /*1860*/  LDS.64 R22, [R0+0x2800] ;  /* 0x0028000000167984 */ /* 0x000f680000000a00 */
[----:B0-----:R-:W0:Y:S04]  /*1870*/  LDS.64 R26, [R0+0x3000] ;  /* 0x00300000001a7984 */ /* 0x001e280000000a00 */
[----:B------:R-:W0:Y:S04]  /*1880*/  LDS.64 R28, [R0+0x3800] ;  /* 0x00380000001c7984 */ /* 0x000e280000000a00 */
[----:B------:R-:W0:Y:S04]  /*1890*/  LDS.64 R30, [R0+0x4000] ;  /* 0x00400000001e7984 */ /* 0x000e280000000a00 */
[----:B------:R-:W0:Y:S04]  /*18a0*/  LDS.64 R32, [R0+0x4800] ;  /* 0x0048000000207984 */ /* 0x000e280000000a00 */
[----:B------:R-:W0:Y:S04]  /*18b0*/  LDS.64 R34, [R0+0x5000] ;  /* 0x0050000000227984 */ /* 0x000e280000000a00 */
[----:B------:R-:W0:Y:S04]  /*18c0*/  LDS.64 R36, [R0+0x5800] ;  /* 0x0058000000247984 */ /* 0x000e280000000a00 */
[----:B------:R-:W0:Y:S04]  /*18d0*/  LDS.64 R38, [R0+0x6000] ;  /* 0x0060000000267984 */ /* 0x000e280000000a00 */
[----:B------:R2:W0:Y:S04]  /*18e0*/  LDS.64 R40, [R0+0x6800] ;  /* 0x0068000000287984 */ /* 0x0004280000000a00 */
[----:B-1----:R1:W-:Y:S04]  /*18f0*/  STG.E desc[UR12][R2.64+-0x800], R6 ;  /* 0xfff8000602007986 */ /* 0x0023e8000c10190c */
[----:B------:R4:W-:Y:S01]  /*1900*/  STG.E desc[UR12][R4.64+-0x800], R7 ;  /* 0xfff8000704007986 */ /* 0x0009e2000c10190c */
[----:B--2---:R-:W-:-:S03]  /*1910*/  VIADD R0, R0, 0x8000 ;  /* 0x0000800000007836 */ /* 0x004fc60000000000 */
[----:B------:R2:W-:Y:S04]  /*1920*/  STG.E desc[UR12][R2.64+-0x400], R8 ;  /* 0xfffc000802007986 */ /* 0x0005e8000c10190c */
[----:B------:R5:W-:Y:S01]  /*1930*/  STG.E desc[UR12][R4.64+-0x400], R9 ;  /* 0xfffc000904007986 */ /* 0x000be2000c10190c */
[----:B-1----:R-:W-:-:S03]  /*1940*/  IADD3 R6, P3, PT, R4, 0x4000, RZ ;  /* 0x0000400004067810 */ /* 0x002fc60007f7e0ff */
[----:B---3--:R-:W-:Y:S02]  /*1950*/  STG.E desc[UR12][R2.64], R12 ;  /* 0x0000000c02007986 */ /* 0x008fe4000c10190c */
[----:B----4-:R-:W-:Y:S02]  /*1960*/  IMAD.X R7, RZ, RZ, R5, P3 ;  /* 0x000000ffff077224 */ /* 0x010fe400018e0605 */
[----:B------:R-:W-:Y:S01]  /*1970*/  STG.E desc[UR12][R4.64], R13 ;  /* 0x0000000d04007986 */ /* 0x000fe2000c10190c */
[----:B--2---:R-:W-:-:S03]  /*1980*/  IADD3 R8, P2, PT, R2, 0x4000, RZ ;  /* 0x0000400002087810 */ /* 0x004fc60007f5e0ff */
[----:B------:R-:W-:Y:S02]  /*1990*/  STG.E desc[UR12][R2.64+0x400], R14 ;  /* 0x0004000e02007986 */ /* 0x000fe4000c10190c */
[----:B-----5:R-:W-:Y:S02]  /*19a0*/  IMAD.X R9, RZ, RZ, R3, P2 ;  /* 0x000000ffff097224 */ /* 0x020fe400010e0603 */
        /* <DEDUP_REMOVED lines=9> */
[----:B0-----:R-:W-:Y:S04]  /*1a40*/  STG.E desc[UR12][R2.64+0x1800], R26 ;  /* 0x0018001a02007986 */ /* 0x001fe8000c10190c */
        /* <DEDUP_REMOVED lines=13> */
[----:B------:R0:W-:Y:S04]  /*1b20*/  STG.E desc[UR12][R2.64+0x3400], R40 ;  /* 0x0034002802007986 */ /* 0x0001e8000c10190c */
[----:B------:R1:W-:Y:S01]  /*1b30*/  STG.E desc[UR12][R4.64+0x3400], R41 ;  /* 0x0034002904007986 */ /* 0x0003e2000c10190c */
[----:B0-----:R-:W-:-:S02]  /*1b40*/  IMAD.MOV.U32 R2, RZ, RZ, R8 ;  /* 0x000000ffff027224 */ /* 0x001fc400078e0008 */
[----:B------:R-:W-:Y:S02]  /*1b50*/  IMAD.MOV.U32 R3, RZ, RZ, R9 ;  /* 0x000000ffff037224 */ /* 0x000fe400078e0009 */
[----:B-1----:R-:W-:Y:S02]  /*1b60*/  IMAD.MOV.U32 R4, RZ, RZ, R6 ;  /* 0x000000ffff047224 */ /* 0x002fe400078e0006 */
[----:B------:R-:W-:Y:S01]  /*1b70*/  IMAD.MOV.U32 R5, RZ, RZ, R7 ;  /* 0x000000ffff057224 */ /* 0x000fe200078e0007 */
[----:B------:R-:W-:Y:S06]  /*1b80*/  @!P1 BRA `(.L_x_775) ;  /* 0xfffffffc00109947 */ /* 0x000fec000383ffff */
.L_x_774:
[----:B------:R-:W-:Y:S05]  /*1b90*/  BSYNC.RECONVERGENT B0 ;  /* 0x0000000000007941 */ /* 0x000fea0003800200 */
.L_x_773:
[----:B------:R-:W-:Y:S01]  /*1ba0*/  IMAD.IADD R6, R24, 0x1, -R11 ;  /* 0x0000000118067824 */ /* 0x000fe200078e0a0b */
[----:B------:R-:W-:Y:S04]  /*1bb0*/  BSSY.RECONVERGENT B0, `(.L_x_776) ;  /* 0x0000026000007945 */ /* 0x000fe80003800200 */
[----:B------:R-:W-:-:S13]  /*1bc0*/  ISETP.GT.AND P1, PT, R6, 0x400, PT ;  /* 0x000004000600780c */ /* 0x000fda0003f24270 */
[----:B------:R-:W-:Y:S05]  /*1bd0*/  @!P1 BRA `(.L_x_777) ;  /* 0x00000000008c9947 */ /* 0x000fea0003800000 */
[----:B------:R-:W1:Y:S01]  /*1be0*/  LDS.64 R6, [R0+-0x1000] ;  /* 0xfff0000000067984 */ /* 0x000e620000000a00 */
[----:B------:R-:W-:Y:S01]  /*1bf0*/  PLOP3.LUT P0, PT, PT, PT, PT, 0x8, 0x80 ;  /* 0x000000000080781c */ /* 0x000fe20003f0e170 */
[----:B------:R-:W-:Y:S02]  /*1c00*/  VIADD R11, R11, 0x800 ;  /* 0x000008000b0b7836 */ /* 0x000fe40000000000 */
[----:B------:R-:W2:Y:S04]  /*1c10*/  LDS.64 R8, [R0+-0x800] ;  /* 0xfff8000000087984 */ /* 0x000ea80000000a00 */
[----:B------:R-:W3:Y:S04]  /*1c20*/  LDS.64 R12, [R0] ;  /* 0x00000000000c7984 */ /* 0x000ee80000000a00 */
[----:B------:R-:W4:Y:S04]  /*1c30*/  LDS.64 R14, [R0+0x800] ;  /* 0x00080000000e7984 */ /* 0x000f280000000a00 */
[----:B------:R-:W5:Y:S04]  /*1c40*/  LDS.64 R16, [R0+0x1000] ;  /* 0x0010000000107984 */ /* 0x000f680000000a00 */
[----:B------:R-:W0:Y:S04]  /*1c50*/  LDS.64 R18, [R0+0x1800] ;  /* 0x0018000000127984 */ /* 0x000e280000000a00 */
[----:B------:R-:W0:Y:S04]  /*1c60*/  LDS.64 R20, [R0+0x2000] ;  /* 0x0020000000147984 */ /* 0x000e280000000a00 */
[----:B------:R1:W0:Y:S02]  /*1c70*/  LDS.64 R22, [R0+0x2800] ;  /* 0x0028000000167984 */ /* 0x0002240000000a00 */
[----:B-1----:R-:W-:-:S02]  /*1c80*/  VIADD R0, R0, 0x4000 ;  /* 0x0000400000007836 */ /* 0x002fc40000000000 */
[----:B------:R1:W-:Y:S04]  /*1c90*/  STG.E desc[UR12][R2.64+-0x800], R6 ;  /* 0xfff8000602007986 */ /* 0x0003e8000c10190c */
[----:B------:R4:W-:Y:S04]  /*1ca0*/  STG.E desc[UR12][R4.64+-0x800], R7 ;  /* 0xfff8000704007986 */ /* 0x0009e8000c10190c */
[----:B--2---:R2:W-:Y:S04]  /*1cb0*/  STG.E desc[UR12][R2.64+-0x400], R8 ;  /* 0xfffc000802007986 */ /* 0x0045e8000c10190c */
        /* <DEDUP_REMOVED lines=11> */
[----:B0-----:R-:W-:Y:S04]  /*1d70*/  STG.E desc[UR12][R2.64+0xc00], R18 ;  /* 0x000c001202007986 */ /* 0x001fe8000c10190c */
        /* <DEDUP_REMOVED lines=8> */
[----:B------:R-:W-:-:S07]  /*1e00*/  IMAD.MOV.U32 R5, RZ, RZ, R7 ;  /* 0x000000ffff057224 */ /* 0x000fce00078e0007 */
.L_x_777:
[----:B------:R-:W-:Y:S05]  /*1e10*/  BSYNC.RECONVERGENT B0 ;  /* 0x0000000000007941 */ /* 0x000fea0003800200 */
.L_x_776:
[----:B------:R-:W-:-:S13]  /*1e20*/  ISETP.LT.OR P0, PT, R11, R24, P0 ;  /* 0x000000180b00720c */ /* 0x000fda0000701670 */
[----:B------:R-:W-:Y:S05]  /*1e30*/  @!P0 EXIT ;  /* 0x000000000000894d */ /* 0x000fea0003800000 */
[----:B------:R-:W1:Y:S04]  /*1e40*/  LDS.64 R6, [R0+-0x1000] ;  /* 0xfff0000000067984 */ /* 0x000e680000000a00 */
[----:B------:R-:W2:Y:S04]  /*1e50*/  LDS.64 R8, [R0+-0x800] ;  /* 0xfff8000000087984 */ /* 0x000ea80000000a00 */
[----:B------:R-:W3:Y:S04]  /*1e60*/  LDS.64 R10, [R0] ;  /* 0x00000000000a7984 */ /* 0x000ee80000000a00 */
[----:B------:R-:W4:Y:S04]  /*1e70*/  LDS.64 R12, [R0+0x800] ;  /* 0x00080000000c7984 */ /* 0x000f280000000a00 */
[----:B-1----:R-:W-:Y:S04]  /*1e80*/  STG.E desc[UR12][R2.64+-0x800], R6 ;  /* 0xfff8000602007986 */ /* 0x002fe8000c10190c */
[----:B------:R-:W-:Y:S04]  /*1e90*/  STG.E desc[UR12][R4.64+-0x800], R7 ;  /* 0xfff8000704007986 */ /* 0x000fe8000c10190c */
[----:B--2---:R-:W-:Y:S04]  /*1ea0*/  STG.E desc[UR12][R2.64+-0x400], R8 ;  /* 0xfffc000802007986 */ /* 0x004fe8000c10190c */
[----:B------:R-:W-:Y:S04]  /*1eb0*/  STG.E desc[UR12][R4.64+-0x400], R9 ;  /* 0xfffc000904007986 */ /* 0x000fe8000c10190c */
[----:B---3--:R-:W-:Y:S04]  /*1ec0*/  STG.E desc[UR12][R2.64], R10 ;  /* 0x0000000a02007986 */ /* 0x008fe8000c10190c */
[----:B------:R-:W-:Y:S04]  /*1ed0*/  STG.E desc[UR12][R4.64], R11 ;  /* 0x0000000b04007986 */ /* 0x000fe8000c10190c */
[----:B----4-:R-:W-:Y:S04]  /*1ee0*/  STG.E desc[UR12][R2.64+0x400], R12 ;  /* 0x0004000c02007986 */ /* 0x010fe8000c10190c */
[----:B------:R-:W-:Y:S01]  /*1ef0*/  STG.E desc[UR12][R4.64+0x400], R13 ;  /* 0x0004000d04007986 */ /* 0x000fe2000c10190c */
[----:B------:R-:W-:Y:S05]  /*1f00*/  EXIT ;  /* 0x000000000000794d */ /* 0x000fea0003800000 */
.L_x_769:
[----:B------:R-:W1:Y:S01]  /*1f10*/  LDC.64 R44, c[0x0][0x390] ;  /* 0x0000e400ff2c7b82 */ /* 0x000e620000000a00 */
[----:B------:R-:W-:Y:S02]  /*1f20*/  ISETP.NE.AND P1, PT, R4, R6, PT ;  /* 0x000000060400720c */ /* 0x000fe40003f25270 */
[----:B------:R-:W-:Y:S02]  /*1f30*/  ISETP.NE.AND P2, PT, R6, R28, PT ;  /* 0x0000001c0600720c */ /* 0x000fe40003f45270 */
[----:B------:R-:W-:Y:S02]  /*1f40*/  ISETP.NE.AND P3, PT, R34, R36, PT ;  /* 0x000000242200720c */ /* 0x000fe40003f65270 */
[----:B------:R-:W-:Y:S01]  /*1f50*/  ISETP.NE.AND P4, PT, R36, R38, PT ;  /* 0x000000262400720c */ /* 0x000fe20003f85270 */
[----:B0-----:R-:W0:Y:S01]  /*1f60*/  LDC.64 R26, c[0x0][0x398] ;  /* 0x0000e600ff1a7b82 */ /* 0x001e220000000a00 */
[----:B------:R-:W-:-:S07]  /*1f70*/  ISETP.NE.AND P5, PT, R38, R3, PT ;  /* 0x000000032600720c */ /* 0x000fce0003fa5270 */
[----:B------:R-:W2:Y:S08]  /*1f80*/  LDC.64 R24, c[0x0][0x390] ;  /* 0x0000e400ff187b82 */ /* 0x000eb00000000a00 */
[----:B------:R-:W3:Y:S01]  /*1f90*/  LDC.64 R20, c[0x0][0x390] ;  /* 0x0000e400ff147b82 */ /* 0x000ee20000000a00 */
[----:B-1----:R-:W-:-:S05]  /*1fa0*/  @P0 IMAD.WIDE R44, R13, 0x4, R44 ;  /* 0x000000040d2c0825 */ /* 0x002fca00078e022c */
[----:B------:R-:W-:Y:S02]  /*1fb0*/  @P0 STG.E desc[UR12][R44.64], R40 ;  /* 0x000000282c000986 */ /* 0x000fe4000c10190c */
[----:B------:R-:W1:Y:S01]  /*1fc0*/  LDC.64 R22, c[0x0][0x398] ;  /* 0x0000e600ff167b82 */ /* 0x000e620000000a00 */
[----:B0-----:R-:W-:-:S05]  /*1fd0*/  @P0 IMAD.WIDE R26, R13, 0x4, R26 ;  /* 0x000000040d1a0825 */ /* 0x001fca00078e021a */
[----:B------:R-:W-:Y:S01]  /*1fe0*/  @P0 STG.E desc[UR12][R26.64], R41 ;  /* 0x000000291a000986 */ /* 0x000fe2000c10190c */
[----:B------:R-:W-:Y:S01]  /*1ff0*/  ISETP.NE.AND P0, PT, R28, R30, PT ;  /* 0x0000001e1c00720c */ /* 0x000fe20003f05270 */
[----:B------:R-:W0:Y:S01]  /*2000*/  LDC.64 R10, c[0x0][0x398] ;  /* 0x0000e600ff0a7b82 */ /* 0x000e220000000a00 */
[----:B--2---:R-:W-:-:S05]  /*2010*/  @P1 IMAD.WIDE R24, R19, 0x4, R24 ;  /* 0x0000000413181825 */ /* 0x004fca00078e0218 */
[----:B------:R2:W-:Y:S01]  /*2020*/  @P1 STG.E desc[UR12][R24.64], R4 ;  /* 0x0000000418001986 */ /* 0x0005e2000c10190c */
[C---:B---3--:R-:W-:Y:S01]  /*2030*/  @P2 IMAD.WIDE R20, R17.reuse, 0x4, R20 ;  /* 0x0000000411142825 */ /* 0x048fe200078e0214 */
[----:B------:R-:W3:Y:S03]  /*2040*/  LDC.64 R12, c[0x0][0x390] ;  /* 0x0000e400ff0c7b82 */ /* 0x000ee60000000a00 */
[----:B-1----:R-:W-:-:S05]  /*2050*/  @P2 IMAD.WIDE R50, R17, 0x4, R22 ;  /* 0x0000000411322825 */ /* 0x002fca00078e0216 */
[----:B------:R-:W1:Y:S01]  /*2060*/  LDC.64 R46, c[0x0][0x390] ;  /* 0x0000e400ff2e7b82 */ /* 0x000e620000000a00 */
[----:B0-----:R-:W-:-:S07]  /*2070*/  @P1 IMAD.WIDE R10, R19, 0x4, R10 ;  /* 0x00000004130a1825 */ /* 0x001fce00078e020a */
[----:B------:R-:W0:Y:S01]  /*2080*/  LDC.64 R16, c[0x0][0x398] ;  /* 0x0000e600ff107b82 */ /* 0x000e220000000a00 */
[----:B------:R4:W-:Y:S01]  /*2090*/  @P1 STG.E desc[UR12][R10.64], R5 ;  /* 0x000000050a001986 */ /* 0x0009e2000c10190c */
[----:B------:R-:W-:-:S06]  /*20a0*/  ISETP.NE.AND P1, PT, R30, R32, PT ;  /* 0x000000201e00720c */ /* 0x000fcc0003f25270 */
[----:B------:R-:W5:Y:S01]  /*20b0*/  LDC.64 R22, c[0x0][0x398] ;  /* 0x0000e600ff167b82 */ /* 0x000f620000000a00 */
[----:B------:R4:W-:Y:S01]  /*20c0*/  @P2 STG.E desc[UR12][R20.64], R6 ;  /* 0x0000000614002986 */ /* 0x0009e2000c10190c */
[----:B---3--:R-:W-:-:S03]  /*20d0*/  @P0 IMAD.WIDE R12, R2, 0x4, R12 ;  /* 0x00000004020c0825 */ /* 0x008fc600078e020c */
[----:B------:R4:W-:Y:S01]  /*20e0*/  @P2 STG.E desc[UR12][R50.64], R7 ;  /* 0x0000000732002986 */ /* 0x0009e2000c10190c */
[----:B------:R-:W-:Y:S02]  /*20f0*/  ISETP.NE.AND P2, PT, R32, R34, PT ;  /* 0x000000222000720c */ /* 0x000fe40003f45270 */
[----:B------:R-:W3:Y:S01]  /*2100*/  LDC.64 R18, c[0x0][0x390] ;  /* 0x0000e400ff127b82 */ /* 0x000ee20000000a00 */
[----:B------:R4:W-:Y:S01]  /*2110*/  @P0 STG.E desc[UR12][R12.64], R28 ;  /* 0x0000001c0c000986 */ /* 0x0009e2000c10190c */
[----:B-1----:R-:W-:-:S06]  /*2120*/  @P1 IMAD.WIDE R46, R9, 0x4, R46 ;  /* 0x00000004092e1825 */ /* 0x002fcc00078e022e */
[----:B------:R-:W1:Y:S01]  /*2130*/  LDC.64 R48, c[0x0][0x398] ;  /* 0x0000e600ff307b82 */ /* 0x000e620000000a00 */
[----:B0-----:R-:W-:-:S05]  /*2140*/  @P0 IMAD.WIDE R16, R2, 0x4, R16 ;  /* 0x0000000402100825 */ /* 0x001fca00078e0210 */
[----:B------:R4:W-:Y:S02]  /*2150*/  @P0 STG.E desc[UR12][R16.64], R29 ;  /* 0x0000001d10000986 */ /* 0x0009e4000c10190c */
[----:B--2---:R-:W0:Y:S01]  /*2160*/  LDC.64 R24, c[0x0][0x390] ;  /* 0x0000e400ff187b82 */ /* 0x004e220000000a00 */
[----:B-----5:R-:W-:Y:S01]  /*2170*/  @P1 IMAD.WIDE R22, R9, 0x4, R22 ;  /* 0x0000000409161825 */ /* 0x020fe200078e0216 */
[----:B------:R4:W-:Y:S04]  /*2180*/  @P1 STG.E desc[UR12][R46.64], R30 ;  /* 0x0000001e2e001986 */ /* 0x0009e8000c10190c */
[----:B------:R4:W-:Y:S02]  /*2190*/  @P1 STG.E desc[UR12][R22.64], R31 ;  /* 0x0000001f16001986 */ /* 0x0009e4000c10190c */
[----:B------:R-:W2:Y:S01]  /*21a0*/  LDC.64 R26, c[0x0][0x398] ;  /* 0x0000e600ff1a7b82 */ /* 0x000ea20000000a00 */
[----:B---3--:R-:W-:-:S05]  /*21b0*/  @P2 IMAD.WIDE R18, R15, 0x4, R18 ;  /* 0x000000040f122825 */ /* 0x008fca00078e0212 */
[----:B------:R4:W-:Y:S02]  /*21c0*/  @P2 STG.E desc[UR12][R18.64], R32 ;  /* 0x0000002012002986 */ /* 0x0009e4000c10190c */
[----:B------:R-:W3:Y:S01]  /*21d0*/  LDC.64 R40, c[0x0][0x390] ;  /* 0x0000e400ff287b82 */ /* 0x000ee20000000a00 */
[----:B-1----:R-:W-:-:S05]  /*21e0*/  @P2 IMAD.WIDE R48, R15, 0x4, R48 ;  /* 0x000000040f302825 */ /* 0x002fca00078e0230 */
[----:B------:R4:W-:Y:S02]  /*21f0*/  @P2 STG.E desc[UR12][R48.64], R33 ;  /* 0x0000002130002986 */ /* 0x0009e4000c10190c */
[----:B------:R-:W1:Y:S01]  /*2200*/  LDC.64 R44, c[0x0][0x398] ;  /* 0x0000e600ff2c7b82 */ /* 0x000e620000000a00 */
[----:B0-----:R-:W-:-:S05]  /*2210*/  @P3 IMAD.WIDE R24, R0, 0x4, R24 ;  /* 0x0000000400183825 */ /* 0x001fca00078e0218 */
[----:B------:R4:W-:Y:S01]  /*2220*/  @P3 STG.E desc[UR12][R24.64], R34 ;  /* 0x0000002218003986 */ /* 0x0009e2000c10190c */
[----:B--2---:R-:W-:-:S05]  /*2230*/  @P3 IMAD.WIDE R26, R0, 0x4, R26 ;  /* 0x00000004001a3825 */ /* 0x004fca00078e021a */
[----:B------:R4:W-:Y:S01]  /*2240*/  @P3 STG.E desc[UR12][R26.64], R35 ;  /* 0x000000231a003986 */ /* 0x0009e2000c10190c */
[----:B---3--:R-:W-:-:S05]  /*2250*/  @P4 IMAD.WIDE R40, R42, 0x4, R40 ;  /* 0x000000042a284825 */ /* 0x008fca00078e0228 */
[----:B------:R4:W-:Y:S01]  /*2260*/  @P4 STG.E desc[UR12][R40.64], R36 ;  /* 0x0000002428004986 */ /* 0x0009e2000c10190c */
[----:B-1----:R-:W-:-:S05]  /*2270*/  @P4 IMAD.WIDE R44, R42, 0x4, R44 ;  /* 0x000000042a2c4825 */ /* 0x002fca00078e022c */
[----:B------:R4:W-:Y:S01]  /*2280*/  @P4 STG.E desc[UR12][R44.64], R37 ;  /* 0x000000252c004986 */ /* 0x0009e2000c10190c */
[----:B------:R-:W-:Y:S05]  /*2290*/  @!P5 EXIT ;  /* 0x000000000000d94d */ /* 0x000fea0003800000 */
[----:B------:R-:W0:Y:S08]  /*22a0*/  LDC.64 R2, c[0x0][0x390] ;  /* 0x0000e400ff027b82 */ /* 0x000e300000000a00 */
[----:B----4-:R-:W1:Y:S01]  /*22b0*/  LDC.64 R4, c[0x0][0x398] ;  /* 0x0000e600ff047b82 */ /* 0x010e620000000a00 */
[----:B0-----:R-:W-:-:S05]  /*22c0*/  IMAD.WIDE R2, R43, 0x4, R2 ;  /* 0x000000042b027825 */ /* 0x001fca00078e0202 */
[----:B------:R-:W-:Y:S01]  /*22d0*/  STG.E desc[UR12][R2.64], R38 ;  /* 0x0000002602007986 */ /* 0x000fe2000c10190c */
[----:B-1----:R-:W-:-:S05]  /*22e0*/  IMAD.WIDE R4, R43, 0x4, R4 ;  /* 0x000000042b047825 */ /* 0x002fca00078e0204 */
[----:B------:R-:W-:Y:S01]  /*22f0*/  STG.E desc[UR12][R4.64], R39 ;  /* 0x0000002704007986 */ /* 0x000fe2000c10190c */
[----:B------:R-:W-:Y:S05]  /*2300*/  EXIT ;  /* 0x000000000000794d */ /* 0x000fea0003800000 */
.L_x_768:
        /* <DEDUP_REMOVED lines=16> */
[----:B------:R-:W5:Y:S01]  /*2410*/  LDG.E.CONSTANT R18, desc[UR12][R6.64+0x400] ;  /* 0x0004000c06127981 */ /* 0x000f62000c1e9900 */
        /* <DEDUP_REMOVED lines=10> */
[----:B------:R-:W-:Y:S01]  /*24c0*/  ISETP.NE.AND P0, PT, R0, RZ, PT ;  /* 0x000000ff0000720c */ /* 0x000fe20003f05270 */
[----:B------:R-:W-:-:S12]  /*24d0*/  IMAD.MOV.U32 R34, RZ, RZ, RZ ;  /* 0x000000ffff227224 */ /* 0x000fd800078e00ff */
[----:B------:R-:W-:-:S05]  /*24e0*/  @!P0 IMAD.WIDE.U32 R2, R4, 0x4, R2 ;  /* 0x0000000404028825 */ /* 0x000fca00078e0002 */
[----:B------:R1:W2:Y:S01]  /*24f0*/  @!P0 LDG.E.CONSTANT R34, desc[UR12][R2.64+-0x4] ;  /* 0xfffffc0c02228981 */ /* 0x0002a2000c1e9900 */
        /* <DEDUP_REMOVED lines=9> */
[----:B---3--:R-:W-:Y:S04]  /*2590*/  STS [R19], R10 ;  /* 0x0000000a13007388 */ /* 0x008fe80000000800 */
[----:B----4-:R-:W-:Y:S04]  /*25a0*/  STS [R19+0x80], R11 ;  /* 0x0000800b13007388 */ /* 0x010fe80000000800 */
[----:B-----5:R-:W-:Y:S04]  /*25b0*/  STS [R19+0x100], R12 ;  /* 0x0001000c13007388 */ /* 0x020fe80000000800 */
[----:B------:R0:W-:Y:S04]  /*25c0*/  STS [R19+0x180], R13 ;  /* 0x0001800d13007388 */ /* 0x0001e80000000800 */
[----:B------:R-:W-:Y:S04]  /*25d0*/  STS [R19+0x200], R14 ;  /* 0x0002000e13007388 */ /* 0x000fe80000000800 */
[----:B------:R-:W-:Y:S01]  /*25e0*/  STS [R19+0x280], R15 ;  /* 0x0002800f13007388 */ /* 0x000fe20000000800 */
[----:B0-----:R-:W-:-:S03]  /*25f0*/  IMAD.MOV.U32 R13, RZ, RZ, 0x2 ;  /* 0x00000002ff0d7424 */ /* 0x001fc600078e00ff */
[----:B------:R0:W-:Y:S04]  /*2600*/  STS [R19+0x300], R16 ;  /* 0x0003001013007388 */ /* 0x0001e80000000800 */
[----:B------:R-:W-:Y:S04]  /*2610*/  STS [R19+0x380], R17 ;  /* 0x0003801113007388 */ /* 0x000fe80000000800 */
[----:B------:R-:W-:Y:S01]  /*2620*/  STS [R19+0x400], R18 ;  /* 0x0004001213007388 */ /* 0x000fe20000000800 */
[----:B------:R-:W-:-:S03]  /*2630*/  NOP ;  /* 0x0000000000007918 */ /* 0x000fc60000000000 */
[----:B------:R-:W-:Y:S01]  /*2640*/  LDS R37, [R20+0x20] ;  /* 0x0000200014257984 */ /* 0x000fe20000000800 */
[----:B0-----:R-:W-:-:S03]  /*2650*/  LEA R16, R0, UR4, 0x2 ;  /* 0x0000000400107c11 */ /* 0x001fc6000f8e10ff */
[----:B------:R-:W-:Y:S04]  /*2660*/  LDS R32, [R20] ;  /* 0x0000000014207984 */ /* 0x000fe80000000800 */
[----:B------:R-:W0:Y:S04]  /*2670*/  LDS R30, [R20+0x4] ;  /* 0x00000400141e7984 */ /* 0x000e280000000800 */
[----:B------:R-:W1:Y:S04]  /*2680*/  LDS R28, [R20+0x8] ;  /* 0x00000800141c7984 */ /* 0x000e680000000800 */
[----:B------:R-:W3:Y:S04]  /*2690*/  LDS R10, [R20+0xc] ;  /* 0x00000c00140a7984 */ /* 0x000ee80000000800 */
[----:B------:R-:W-:Y:S04]  /*26a0*/  LDS R8, [R20+0x10] ;  /* 0x0000100014087984 */ /* 0x000fe80000000800 */
[----:B------:R-:W-:Y:S04]  /*26b0*/  LDS R6, [R20+0x14] ;  /* 0x0000140014067984 */ /* 0x000fe80000000800 */
[----:B------:R-:W-:Y:S04]  /*26c0*/  LDS R4, [R20+0x18] ;  /* 0x0000180014047984 */ /* 0x000fe80000000800 */
[----:B------:R-:W-:Y:S01]  /*26d0*/  LDS R2, [R20+0x1c] ;  /* 0x00001c0014027984 */ /* 0x000fe20000000800 */
[----:B------:R-:W-:Y:S01]  /*26e0*/  BAR.SYNC.DEFER_BLOCKING 0x0 ;  /* 0x0000000000007b1d */ /* 0x000fe20000010000 */
[----:B0-----:R-:W-:-:S02]  /*26f0*/  ISETP.NE.AND P2, PT, R32, R30, PT ;  /* 0x0000001e2000720c */ /* 0x001fc40003f45270 */
[----:B-1----:R-:W-:Y:S02]  /*2700*/  ISETP.NE.AND P3, PT, R30, R28, PT ;  /* 0x0000001c1e00720c */ /* 0x002fe40003f65270 */
[----:B---3--:R-:W-:Y:S01]  /*2710*/  ISETP.NE.AND P4, PT, R28, R10, PT ;  /* 0x0000000a1c00720c */ /* 0x008fe20003f85270 */
[----:B--2---:R-:W-:Y:S04]  /*2720*/  STS [R19], R22 ;  /* 0x0000001613007388 */ /* 0x004fe80000000800 */
        /* <DEDUP_REMOVED lines=13> */
[----:B------:R-:W4:Y:S04]  /*2800*/  LDS R9, [R20+0x10] ;  /* 0x0000100014097984 */ /* 0x000f280000000800 */
        /* <DEDUP_REMOVED lines=13> */
[----:B------:R-:W0:Y:S01]  /*28e0*/  @P0 LDS R34, [R16+0x478] ;  /* 0x0004780010220984 */ /* 0x000e220000000800 */
[----:B------:R-:W-:-:S04]  /*28f0*/  ISETP.NE.AND P0, PT, R10, R8, PT ;  /* 0x000000080a00720c */ /* 0x000fc80003f05270 */
[----:B------:R-:W-:-:S05]  /*2900*/  SEL R14, R14, RZ, !P0 ;  /* 0x000000ff0e0e7207 */ /* 0x000fca0004000000 */
[----:B----4-:R-:W-:Y:S01]  /*2910*/  IMAD.IADD R14, R9, 0x1, R14 ;  /* 0x00000001090e7824 */ /* 0x010fe200078e020e */
[----:B0-----:R-:W-:-:S04]  /*2920*/  ISETP.NE.AND P1, PT, R34, R32, PT ;  /* 0x000000202200720c */ /* 0x001fc80003f25270 */
[----:B------:R-:W-:-:S09]  /*2930*/  SEL R15, RZ, 0x1, !P1 ;  /* 0x00000001ff0f7807 */ /* 0x000fd20004800000 */
[----:B------:R-:W-:Y:S01]  /*2940*/  @!P1 IMAD.MOV R13, RZ, RZ, 0x1 ;  /* 0x00000001ff0d9424 */ /* 0x000fe200078e02ff */
[----:B------:R-:W-:Y:S01]  /*2950*/  ISETP.NE.AND P1, PT, R8, R6, PT ;  /* 0x000000060800720c */ /* 0x000fe20003f25270 */
[----:B------:R-:W-:Y:S01]  /*2960*/  @!P2 IMAD.MOV R13, RZ, RZ, R15 ;  /* 0x000000ffff0da224 */ /* 0x000fe200078e020f */
[----:B------:R-:W-:Y:S02]  /*2970*/  ISETP.NE.AND P2, PT, R6, R4, PT ;  /* 0x000000040600720c */ /* 0x000fe40003f45270 */
[----:B------:R-:W-:Y:S01]  /*2980*/  SEL R14, R14, RZ, !P1 ;  /* 0x000000ff0e0e7207 */ /* 0x000fe20004800000 */
[----:B------:R-:W-:Y:S02]  /*2990*/  VIADD R15, R13, 0x1 ;  /* 0x000000010d0f7836 */ /* 0x000fe40000000000 */
[----:B------:R-:W-:Y:S01]  /*29a0*/  @!P3 IMAD.MOV R15, RZ, RZ, R13 ;  /* 0x000000ffff0fb224 */ /* 0x000fe200078e020d */
[----:B------:R-:W-:Y:S01]  /*29b0*/  ISETP.NE.AND P3, PT, R4, R2, PT ;  /* 0x000000020400720c */ /* 0x000fe20003f65270 */
[----:B------:R-:W-:-:S02]  /*29c0*/  IMAD.IADD R14, R7, 0x1, R14 ;  /* 0x00000001070e7824 */ /* 0x000fc400078e020e */
[----:B------:R-:W-:Y:S02]  /*29d0*/  VIADD R13, R15, 0x1 ;  /* 0x000000010f0d7836 */ /* 0x000fe40000000000 */
[----:B------:R-:W-:Y:S01]  /*29e0*/  @!P4 IMAD.MOV R13, RZ, RZ, R15 ;  /* 0x000000ffff0dc224 */ /* 0x000fe200078e020f */
[----:B------:R-:W-:Y:S02]  /*29f0*/  SEL R14, R14, RZ, !P2 ;  /* 0x000000ff0e0e7207 */ /* 0x000fe40005000000 */
[----:B------:R-:W-:Y:S01]  /*2a00*/  ISETP.NE.AND P4, PT, R45, 0x5, PT ;  /* 0x000000052d00780c */ /* 0x000fe20003f85270 */
[----:B------:R-:W-:Y:S02]  /*2a10*/  VIADD R15, R13, 0x1 ;  /* 0x000000010d0f7836 */ /* 0x000fe40000000000 */
[----:B------:R-:W-:Y:S02]  /*2a20*/  IMAD.IADD R14, R5, 0x1, R14 ;  /* 0x00000001050e7824 */ /* 0x000fe400078e020e */
[----:B------:R-:W-:Y:S01]  /*2a30*/  @!P0 IMAD.MOV R15, RZ, RZ, R13 ;  /* 0x000000ffff0f8224 */ /* 0x000fe200078e020d */
[----:B------:R-:W-:-:S02]  /*2a40*/  ISETP.NE.AND P0, PT, R2, R37, PT ;  /* 0x000000250200720c */ /* 0x000fc40003f05270 */
[----:B------:R-:W-:Y:S01]  /*2a50*/  SEL R14, R14, RZ, !P3 ;  /* 0x000000ff0e0e7207 */ /* 0x000fe20005800000 */
[----:B------:R-:W-:Y:S02]  /*2a60*/  VIADD R16, R15, 0x1 ;  /* 0x000000010f107836 */ /* 0x000fe40000000000 */
[----:B------:R-:W-:Y:S01]  /*2a70*/  @!P1 IMAD.MOV R16, RZ, RZ, R15 ;  /* 0x000000ffff109224 */ /* 0x000fe200078e020f */
[----:B------:R-:W-:Y:S01]  /*2a80*/  ISETP.GE.AND P1, PT, R36, 0x1, PT ;  /* 0x000000012400780c */ /* 0x000fe20003f26270 */
[----:B------:R-:W-:Y:S02]  /*2a90*/  IMAD.IADD R14, R3, 0x1, R14 ;  /* 0x00000001030e7824 */ /* 0x000fe400078e020e */
[----:B------:R-:W-:Y:S02]  /*2aa0*/  VIADD R17, R16, 0x1 ;  /* 0x0000000110117836 */ /* 0x000fe40000000000 */
[----:B------:R-:W-:Y:S01]  /*2ab0*/  @!P2 IMAD.MOV R17, RZ, RZ, R16 ;  /* 0x000000ffff11a224 */ /* 0x000fe200078e0210 */
[----:B------:R-:W-:-:S02]  /*2ac0*/  SEL R13, R14, RZ, !P0 ;  /* 0x000000ff0e0d7207 */ /* 0x000fc40004000000 */
[----:B------:R-:W-:-:S03]  /*2ad0*/  ISETP.NE.AND P2, PT, R36, 0x1f, PT ;  /* 0x0000001f2400780c */ /* 0x000fc60003f45270 */
[----:B------:R-:W-:Y:S02]  /*2ae0*/  IMAD.IADD R14, R12, 0x1, R13 ;  /* 0x000000010c0e7824 */ /* 0x000fe400078e020d */
[----:B------:R-:W-:Y:S02]  /*2af0*/  VIADD R12, R17, 0x1 ;  /* 0x00000001110c7836 */ /* 0x000fe40000000000 */
[----:B------:R-:W-:Y:S01]  /*2b00*/  @!P3 IMAD.MOV R12, RZ, RZ, R17 ;  /* 0x000000ffff0cb224 */ /* 0x000fe200078e0211 */
[----:B------:R-:W0:Y:S01]  /*2b10*/  SHFL.UP PT, R15, R14, 0x1, RZ ;  /* 0x042000000e0f7989 */ /* 0x000e2200000e00ff */
[C---:B------:R-:W-:Y:S02]  /*2b20*/  ISETP.NE.AND P3, PT, R45.reuse, 0x6, PT ;  /* 0x000000062d00780c */ /* 0x040fe40003f65270 */
[----:B------:R-:W-:Y:S02]  /*2b30*/  VIADD R13, R12, 0x1 ;  /* 0x000000010c0d7836 */ /* 0x000fe40000000000 */
[----:B------:R-:W-:Y:S01]  /*2b40*/  @!P0 IMAD.MOV R13, RZ, RZ, R12 ;  /* 0x000000ffff0d8224 */ /* 0x000fe200078e020c */
[----:B------:R-:W-:-:S04]  /*2b50*/  @!P2 LEA R35, R45, UR4, 0x3 ;  /* 0x000000042d23ac11 */ /* 0x000fc8000f8e18ff */
[----:B------:R-:W1:Y:S01]  /*2b60*/  SHFL.UP PT, R12, R13, 0x1, RZ ;  /* 0x042000000d0c7989 */ /* 0x000e6200000e00ff */
[----:B------:R-:W-:-:S04]  /*2b70*/  ISETP.NE.AND P0, PT, R13, RZ, PT ;  /* 0x000000ff0d00720c */ /* 0x000fc80003f05270 */
[----:B0-----:R-:W-:-:S04]  /*2b80*/  SEL R15, R15, RZ, !P0 ;  /* 0x000000ff0f0f7207 */ /* 0x001fc80004000000 */
[----:B------:R-:W-:-:S05]  /*2b90*/  SEL R15, R15, RZ, P1 ;  /* 0x000000ff0f0f7207 */ /* 0x000fca0000800000 */
[----:B------:R-:W-:Y:S01]  /*2ba0*/  IMAD.IADD R15, R14, 0x1, R15 ;  /* 0x000000010e0f7824 */ /* 0x000fe200078e020f */
[----:B-1----:R-:W-:Y:S02]  /*2bb0*/  SEL R12, R12, RZ, P1 ;  /* 0x000000ff0c0c7207 */ /* 0x002fe40000800000 */
[----:B------:R-:W-:Y:S02]  /*2bc0*/  ISETP.GE.AND P1, PT, R36, 0x2, PT ;  /* 0x000000022400780c */ /* 0x000fe40003f26270 */
[----:B------:R-:W0:Y:S01]  /*2bd0*/  SHFL.UP PT, R16, R15, 0x2, RZ ;  /* 0x044000000f107989 */ /* 0x000e2200000e00ff */
[----:B------:R-:W-:-:S05]  /*2be0*/  IMAD.IADD R12, R12, 0x1, R13 ;  /* 0x000000010c0c7824 */ /* 0x000fca00078e020d */
[----:B------:R-:W1:Y:S01]  /*2bf0*/  SHFL.UP PT, R14, R12, 0x2, RZ ;  /* 0x044000000c0e7989 */ /* 0x000e6200000e00ff */
[----:B------:R-:W-:-:S04]  /*2c00*/  ISETP.NE.AND P0, PT, R12, RZ, PT ;  /* 0x000000ff0c00720c */ /* 0x000fc80003f05270 */
[----:B0-----:R-:W-:-:S04]  /*2c10*/  SEL R16, R16, RZ, !P0 ;  /* 0x000000ff10107207 */ /* 0x001fc80004000000 */
[----:B------:R-:W-:Y:S02]  /*2c20*/  SEL R16, R16, RZ, P1 ;  /* 0x000000ff10107207 */ /* 0x000fe40000800000 */
[----:B-1----:R-:W-:Y:S02]  /*2c30*/  SEL R13, R14, RZ, P1 ;  /* 0x000000ff0e0d7207 */ /* 0x002fe40000800000 */
[----:B------:R-:W-:Y:S01]  /*2c40*/  ISETP.GE.AND P1, PT, R36, 0x4, PT ;  /* 0x000000042400780c */ /* 0x000fe20003f26270 */
[----:B------:R-:W-:Y:S02]  /*2c50*/  IMAD.IADD R16, R15, 0x1, R16 ;  /* 0x000000010f107824 */ /* 0x000fe400078e0210 */
[----:B------:R-:W-:-:S03]  /*2c60*/  IMAD.IADD R13, R12, 0x1, R13 ;  /* 0x000000010c0d7824 */ /* 0x000fc600078e020d */
[----:B------:R-:W0:Y:S02]  /*2c70*/  SHFL.UP PT, R17, R16, 0x4, RZ ;  /* 0x0480000010117989 */ /* 0x000e2400000e00ff */
[----:B------:R-:W-:Y:S02]  /*2c80*/  ISETP.NE.AND P0, PT, R13, RZ, PT ;  /* 0x000000ff0d00720c */ /* 0x000fe40003f05270 */
[----:B------:R-:W1:Y:S02]  /*2c90*/  SHFL.UP PT, R14, R13, 0x4, RZ ;  /* 0x048000000d0e7989 */ /* 0x000e6400000e00ff */
        /* <DEDUP_REMOVED lines=18> */
[----:B0-----:R-:W-:Y:S02]  /*2dc0*/  SEL R15, R15, RZ, !P0 ;  /* 0x000000ff0f0f7207 */ /* 0x001fe40004000000 */
[----:B-1----:R-:W-:Y:S02]  /*2dd0*/  SEL R12, R12, RZ, P1 ;  /* 0x000000ff0c0c7207 */ /* 0x002fe40000800000 */
[----:B------:R-:W-:-:S03]  /*2de0*/  SEL R15, R15, RZ, P1 ;  /* 0x000000ff0f0f7207 */ /* 0x000fc60000800000 */
[----:B------:R-:W-:Y:S02]  /*2df0*/  IMAD.IADD R40, R13, 0x1, R12 ;  /* 0x000000010d287824 */ /* 0x000fe400078e020c */
[----:B------:R-:W-:-:S03]  /*2e00*/  IMAD.IADD R41, R16, 0x1, R15 ;  /* 0x0000000110297824 */ /* 0x000fc600078e020f */
[----:B------:R-:W-:Y:S04]  /*2e10*/  SHFL.UP PT, R43, R40, 0x1, RZ ;  /* 0x04200000282b7989 */ /* 0x000fe800000e00ff */
[----:B------:R-:W-:Y:S01]  /*2e20*/  @!P2 STS.64 [R35], R40 ;  /* 0x000000282300a388 */ /* 0x000fe20000000a00 */
[----:B------:R-:W-:Y:S06]  /*2e30*/  BAR.SYNC.DEFER_BLOCKING 0x0 ;  /* 0x0000000000007b1d */ /* 0x000fec0000010000 */
[----:B------:R-:W-:Y:S04]  /*2e40*/  SHFL.UP PT, R35, R41, 0x1, RZ ;  /* 0x0420000029237989 */ /* 0x000fe800000e00ff */
[----:B------:R-:W0:Y:S04]  /*2e50*/  LDS.128 R12, [UR4] ;  /* 0x00000004ff0c7984 */ /* 0x000e280008000c00 */
[----:B------:R-:W1:Y:S04]  /*2e60*/  LDS.128 R16, [UR4+0x10] ;  /* 0x00001004ff107984 */ /* 0x000e680008000c00 */
[----:B------:R-:W2:Y:S01]  /*2e70*/  LDS.128 R20, [UR4+0x20] ;  /* 0x00002004ff147984 */ /* 0x000ea20008000c00 */
[----:B0-----:R-:W-:-:S04]  /*2e80*/  ISETP.NE.AND P0, PT, R14, RZ, PT ;  /* 0x000000ff0e00720c */ /* 0x001fc80003f05270 */
[----:B------:R-:W-:Y:S02]  /*2e90*/  SEL R24, R13, RZ, !P0 ;  /* 0x000000ff0d187207 */ /* 0x000fe40004000000 */
[----:B-1----:R-:W-:Y:S02]  /*2ea0*/  ISETP.NE.AND P0, PT, R16, RZ, PT ;  /* 0x000000ff1000720c */ /* 0x002fe40003f05270 */
[----:B--2---:R-:W-:Y:S01]  /*2eb0*/  ISETP.NE.AND P1, PT, R20, RZ, PT ;  /* 0x000000ff1400720c */ /* 0x004fe20003f25270 */
[----:B------:R-:W-:Y:S01]  /*2ec0*/  IMAD.IADD R38, R15, 0x1, R24 ;  /* 0x000000010f267824 */ /* 0x000fe200078e0218 */
[----:B------:R-:W-:Y:S01]  /*2ed0*/  ISETP.NE.AND P2, PT, R22, RZ, PT ;  /* 0x000000ff1600720c */ /* 0x000fe20003f45270 */
[----:B------:R-:W0:Y:S01]  /*2ee0*/  LDS.128 R24, [UR4+0x30] ;  /* 0x00003004ff187984 */ /* 0x000e220008000c00 */
[----:B------:R-:W-:Y:S02]  /*2ef0*/  IMAD.IADD R15, R12, 0x1, R14 ;  /* 0x000000010c0f7824 */ /* 0x000fe400078e020e */
[----:B------:R-:W-:-:S02]  /*2f00*/  SEL R42, R38, RZ, !P0 ;  /* 0x000000ff262a7207 */ /* 0x000fc40004000000 */
[----:B------:R-:W-:-:S03]  /*2f10*/  ISETP.NE.AND P0, PT, R18, RZ, PT ;  /* 0x000000ff1200720c */ /* 0x000fc60003f05270 */
[----:B------:R-:W-:-:S05]  /*2f20*/  IMAD.IADD R17, R17, 0x1, R42 ;  /* 0x0000000111117824 */ /* 0x000fca00078e022a */
[----:B------:R-:W-:Y:S02]  /*2f30*/  SEL R42, R17, RZ, !P0 ;  /* 0x000000ff112a7207 */ /* 0x000fe40004000000 */
[----:B------:R-:W-:-:S03]  /*2f40*/  ISETP.NE.AND P0, PT, R45, 0x2, PT ;  /* 0x000000022d00780c */ /* 0x000fc60003f05270 */
[----:B------:R-:W-:Y:S01]  /*2f50*/  IMAD.IADD R19, R19, 0x1, R42 ;  /* 0x0000000113137824 */ /* 0x000fe200078e022a */
[C---:B------:R-:W-:Y:S01]  /*2f60*/  SEL R12, R15.reuse, R12, !P0 ;  /* 0x0000000c0f0c7207 */ /* 0x040fe20004000000 */
[----:B------:R-:W-:Y:S01]  /*2f70*/  IMAD.IADD R15, R15, 0x1, R16 ;  /* 0x000000010f0f7824 */ /* 0x000fe200078e0210 */
[----:B------:R-:W-:Y:S02]  /*2f80*/  SEL R38, R38, R13, !P0 ;  /* 0x0000000d26267207 */ /* 0x000fe40004000000 */
[----:B------:R-:W-:Y:S02]  /*2f90*/  SEL R14, R19, RZ, !P1 ;  /* 0x000000ff130e7207 */ /* 0x000fe40004800000 */
[C---:B------:R-:W-:Y:S02]  /*2fa0*/  ISETP.NE.AND P1, PT, R45.reuse, 0x3, PT ;  /* 0x000000032d00780c */ /* 0x040fe40003f25270 */
[----:B------:R-:W-:Y:S01]  /*2fb0*/  ISETP.NE.AND P0, PT, R45, 0x4, PT ;  /* 0x000000042d00780c */ /* 0x000fe20003f05270 */
[----:B------:R-:W-:Y:S01]  /*2fc0*/  IMAD.IADD R21, R21, 0x1, R14 ;  /* 0x0000000115157824 */ /* 0x000fe200078e020e */
[----:B------:R-:W-:-:S02]  /*2fd0*/  SEL R38, R17, R38, !P1 ;  /* 0x0000002611267207 */ /* 0x000fc40004800000 */
[----:B------:R-:W-:Y:S01]  /*2fe0*/  SEL R12, R15, R12, !P1 ;  /* 0x0000000c0f0c7207 */ /* 0x000fe20004800000 */
[----:B------:R-:W-:Y:S01]  /*2ff0*/  IMAD.IADD R15, R18, 0x1, R15 ;  /* 0x00000001120f7824 */ /* 0x000fe200078e020f */
[----:B------:R-:W-:Y:S02]  /*3000*/  SEL R14, R21, RZ, !P2 ;  /* 0x000000ff150e7207 */ /* 0x000fe40005000000 */
[----:B------:R-:W-:Y:S02]  /*3010*/  ISETP.GE.U32.AND P1, PT, R0, 0x20, PT ;  /* 0x000000200000780c */ /* 0x000fe40003f26070 */
[----:B------:R-:W-:Y:S01]  /*3020*/  SEL R38, R19, R38, !P0 ;  /* 0x0000002613267207 */ /* 0x000fe20004000000 */
[----:B------:R-:W-:Y:S01]  /*3030*/  IMAD.IADD R23, R23, 0x1, R14 ;  /* 0x0000000117177824 */ /* 0x000fe200078e020e */
[C---:B------:R-:W-:Y:S01]  /*3040*/  SEL R12, R15.reuse, R12, !P0 ;  /* 0x0000000c0f0c7207 */ /* 0x040fe20004000000 */
[----:B------:R-:W-:Y:S01]  /*3050*/  IMAD.IADD R15, R15, 0x1, R20 ;  /* 0x000000010f0f7824 */ /* 0x000fe200078e0214 */
[----:B0-----:R-:W-:-:S02]  /*3060*/  ISETP.NE.AND P5, PT, R24, RZ, PT ;  /* 0x000000ff1800720c */ /* 0x001fc40003fa5270 */
[----:B------:R-:W-:Y:S02]  /*3070*/  SEL R38, R21, R38, !P4 ;  /* 0x0000002615267207 */ /* 0x000fe40006000000 */
[----:B------:R-:W-:Y:S02]  /*3080*/  SEL R14, R23, RZ, !P5 ;  /* 0x000000ff170e7207 */ /* 0x000fe40006800000 */
[----:B------:R-:W-:Y:S02]  /*3090*/  ISETP.NE.AND P2, PT, R45, 0x7, PT ;  /* 0x000000072d00780c */ /* 0x000fe40003f45270 */
[----:B------:R-:W-:Y:S01]  /*30a0*/  SEL R38, R23, R38, !P3 ;  /* 0x0000002617267207 */ /* 0x000fe20005800000 */
[----:B------:R-:W-:Y:S01]  /*30b0*/  IMAD.IADD R25, R25, 0x1, R14 ;  /* 0x0000000119197824 */ /* 0x000fe200078e020e */
[----:B------:R-:W-:Y:S02]  /*30c0*/  ISETP.NE.AND P0, PT, R36, RZ, P1 ;  /* 0x000000ff2400720c */ /* 0x000fe40000f05270 */
[----:B------:R-:W-:Y:S01]  /*30d0*/  SEL R12, R15, R12, !P4 ;  /* 0x0000000c0f0c7207 */ /* 0x000fe20006000000 */
[----:B------:R-:W-:Y:S01]  /*30e0*/  IMAD.IADD R15, R22, 0x1, R15 ;  /* 0x00000001160f7824 */ /* 0x000fe200078e020f */
[----:B------:R-:W-:-:S02]  /*30f0*/  @P1 ISETP.NE.AND P4, PT, R43, RZ, PT ;  /* 0x000000ff2b00120c */ /* 0x000fc40003f85270 */
[----:B------:R-:W-:Y:S02]  /*3100*/  SEL R38, R25, R38, !P2 ;  /* 0x0000002619267207 */ /* 0x000fe40005000000 */
[C---:B------:R-:W-:Y:S01]  /*3110*/  SEL R12, R15.reuse, R12, !P3 ;  /* 0x0000000c0f0c7207 */ /* 0x040fe20005800000 */
[----:B------:R-:W-:Y:S01]  /*3120*/  IMAD.IADD R15, R15, 0x1, R24 ;  /* 0x000000010f0f7824 */ /* 0x000fe200078e0218 */
[----:B------:R-:W-:Y:S02]  /*3130*/  @P1 ISETP.NE.AND P5, PT, R36, RZ, PT ;  /* 0x000000ff2400120c */ /* 0x000fe40003fa5270 */
[C---:B------:R-:W-:Y:S01]  /*3140*/  ISETP.NE.AND P3, PT, R26.reuse, RZ, PT ;  /* 0x000000ff1a00720c */ /* 0x040fe20003f65270 */
[----:B------:R-:W-:Y:S01]  /*3150*/  IMAD.IADD R20, R26, 0x1, R15 ;  /* 0x000000011a147824 */ /* 0x000fe200078e020f */
[----:B------:R-:W-:Y:S02]  /*3160*/  @P1 SEL R16, R38, RZ, !P4 ;  /* 0x000000ff26101207 */ /* 0x000fe40006000000 */
[----:B------:R-:W-:-:S02]  /*3170*/  @P1 SEL R13, R43, RZ, P5 ;  /* 0x000000ff2b0d1207 */ /* 0x000fc40002800000 */
[----:B------:R-:W-:Y:S01]  /*3180*/  SEL R12, R15, R12, !P2 ;  /* 0x0000000c0f0c7207 */ /* 0x000fe20005000000 */
[----:B------:R-:W-:Y:S01]  /*3190*/  @P0 IMAD.IADD R38, R35, 0x1, R16 ;  /* 0x0000000123260824 */ /* 0x000fe200078e0210 */
[----:B------:R-:W-:-:S03]  /*31a0*/  SEL R14, R25, RZ, !P3 ;  /* 0x000000ff190e7207 */ /* 0x000fc60005800000 */
[----:B------:R-:W-:Y:S02]  /*31b0*/  @P1 IMAD.IADD R43, R12, 0x1, R13 ;  /* 0x000000010c2b1824 */ /* 0x000fe400078e020d */
[----:B------:R-:W-:Y:S02]  /*31c0*/  IMAD.IADD R27, R27, 0x1, R14 ;  /* 0x000000011b1b7824 */ /* 0x000fe400078e020e */
[----:B------:R-:W-:Y:S01]  /*31d0*/  @P1 IMAD.MOV.U32 R35, RZ, RZ, R38 ;  /* 0x000000ffff231224 */ /* 0x000fe200078e0026 */
[----:B------:R-:W-:Y:S06]  /*31e0*/  @P1 BRA `(.L_x_778) ;  /* 0x0000000c001c1947 */ /* 0x000fec0003800000 */
[----:B------:R-:W0:Y:S01]  /*31f0*/  LDC.64 R40, c[0x0][0x3a8] ;  /* 0x0000ea00ff287b82 */ /* 0x000e220000000a00 */
[----:B------:R-:W-:Y:S01]  /*3200*/  ISETP.NE.AND P0, PT, R0, RZ, PT ;  /* 0x000000ff0000720c */ /* 0x000fe20003f05270 */
[----:B------:R-:W1:-:S12]  /*3210*/  LDCU UR5, c[0x0][0x370] ;  /* 0x00006e00ff0577ac */ /* 0x000e580008000800 */
[----:B------:R-:W-:Y:S01]  /*3220*/  @!P0 IMAD.MOV.U32 R14, RZ, RZ, 0x64 ;  /* 0x00000064ff0e8424 */ /* 0x000fe200078e00ff */
[----:B------:R2:W-:Y:S01]  /*3230*/  @!P0 STS [UR4+0x74], R20 ;  /* 0x00007414ff008988 */ /* 0x0005e20008000804 */
[----:B------:R-:W-:Y:S02]  /*3240*/  @!P0 IMAD.MOV.U32 R15, RZ, RZ, 0x0 ;  /* 0x00000000ff0f8424 */ /* 0x000fe400078e00ff */
[----:B------:R-:W-:Y:S01]  /*3250*/  @!P0 IMAD.MOV.U32 R12, RZ, RZ, R20 ;  /* 0x000000ffff0c8224 */ /* 0x000fe200078e0014 */
[----:B------:R2:W-:Y:S01]  /*3260*/  @!P0 STS [UR4+0x78], R27 ;  /* 0x0000781bff008988 */ /* 0x0005e20008000804 */
[----:B------:R-:W-:Y:S01]  /*3270*/  @!P0 IMAD.MOV.U32 R13, RZ, RZ, R27 ;  /* 0x000000ffff0d8224 */ /* 0x000fe200078e001b */
[----:B-1----:R-:W-:Y:S01]  /*3280*/  UISETP.GT.U32.AND UP0, UPT, UR5, 0x1f3, UPT ;  /* 0x000001f30500788c */ /* 0x002fe2000bf04070 */
[----:B0-----:R-:W-:-:S05]  /*3290*/  IMAD.WIDE.U32 R40, R39, 0x10, R40 ;  /* 0x0000001027287825 */ /* 0x001fca00078e0028 */
[----:B------:R2:W-:Y:S03]  /*32a0*/  @!P0 ST.E.128.STRONG.GPU desc[UR12][R40.64+0x200], R12 ;  /* 0x0002000c28008985 */ /* 0x0005e6000c10fd0c */
[----:B------:R-:W-:Y:S05]  /*32b0*/  BRA.U UP0, `(.L_x_779) ;  /* 0x0000000100087547 */ /* 0x000fea000b800000 */
[----:B------:R0:W-:Y:S06]  /*32c0*/  MEMBAR.SC.CTA ;  /* 0x0000000000007992 */ /* 0x0001ec0000000000 */
[----:B0-----:R-:W-:Y:S05]  /*32d0*/  BRA `(.L_x_780) ;  /* 0x0000000000087947 */ /* 0x001fea0003800000 */
.L_x_779:
[----:B------:R-:W-:Y:S05]  /*32e0*/  NANOSLEEP 0x1c2 ;  /* 0x000001c20000795d */ /* 0x000fea0003800000 */
[----:B------:R-:W-:Y:S01]  /*32f0*/  NOP ;  /* 0x0000000000007918 */ /* 0x000fe20000000000 */
.L_x_780:
[----:B--2---:R-:W-:-:S03]  /*3300*/  IMAD.WIDE.U32 R12, R0, 0x10, RZ ;  /* 0x00000010000c7825 */ /* 0x004fc600078e00ff */
[----:B------:R-:W-:Y:S02]  /*3310*/  LOP3.LUT R17, R12, 0xfffffff0, RZ, 0x3c, !PT ;  /* 0xfffffff00c117812 */ /* 0x000fe400078e3cff */
[----:B------:R-:W-:Y:S02]  /*3320*/  LOP3.LUT R13, RZ, R13, RZ, 0x33, !PT ;  /* 0x0000000dff0d7212 */ /* 0x000fe400078e33ff */
[----:B------:R-:W-:-:S05]  /*3330*/  IADD3 R16, P1, PT, R40, R17, RZ ;  /* 0x0000001128107210 */ /* 0x000fca0007f3e0ff */
[----:B------:R-:W-:-:S08]  /*3340*/  IMAD.X R17, R41, 0x1, R13, P1 ;  /* 0x0000000129117824 */ /* 0x000fd000008e060d */
.L_x_782:
[----:B------:R-:W2:Y:S01]  /*3350*/  LD.E.128.STRONG.GPU R12, desc[UR12][R16.64+0x200] ;  /* 0x0002000c100c7980 */ /* 0x000ea2000c10fd00 */
[----:B------:R-:W-:Y:S05]  /*3360*/  YIELD ;  /* 0x0000000000007946 */ /* 0x000fea0003800000 */
[----:B------:R-:W-:Y:S01]  /*3370*/  UMOV UR5, 0xffffffff ;  /* 0xffffffff00057882 */ /* 0x000fe20000000000 */
[----:B--2---:R-:W-:-:S04]  /*3380*/  ISETP.NE.U32.AND P1, PT, R14, 0x63, PT ;  /* 0x000000630e00780c */ /* 0x004fc80003f25070 */
[----:B------:R-:W-:Y:S01]  /*3390*/  ISETP.NE.AND.EX P1, PT, R15, RZ, PT, P1 ;  /* 0x000000ff0f00720c */ /* 0x000fe20003f25310 */
[----:B------:R-:W-:-:S12]  /*33a0*/  BRA.DIV UR5, `(.L_x_781) ;  /* 0x0000007a05d07947 */ /* 0x000fd8000b800000 */
[----:B------:R-:W-:-:S13]  /*33b0*/  VOTE.ANY P1, !P1 ;  /* 0x0000000000ff7806 */ /* 0x000fda0004820100 */
.L_x_838:
[----:B------:R-:W-:Y:S05]  /*33c0*/  @P1 BRA `(.L_x_782) ;  /* 0xfffffffc00e01947 */ /* 0x000fea000383ffff */
[----:B------:R-:W-:Y:S01]  /*33d0*/  UMOV UR5, 0xffffffff ;  /* 0xffffffff00057882 */ /* 0x000fe20000000000 */
[----:B------:R-:W-:-:S04]  /*33e0*/  ISETP.NE.U32.AND P5, PT, R14, 0x65, PT ;  /* 0x000000650e00780c */ /* 0x000fc80003fa5070 */
[----:B------:R-:W-:Y:S01]  /*33f0*/  ISETP.NE.AND.EX P5, PT, R15, RZ, PT, P5 ;  /* 0x000000ff0f00720c */ /* 0x000fe20003fa5350 */
[----:B------:R-:W-:-:S12]  /*3400*/  BRA.DIV UR5, `(.L_x_783) ;  /* 0x0000007a05dc7947 */ /* 0x000fd8000b800000 */
[----:B------:R-:W0:Y:S01]  /*3410*/  S2R R17, SR_GEMASK ;  /* 0x0000000000117919 */ /* 0x000e220000003c00 */
[----:B------:R-:W-:Y:S01]  /*3420*/  VOTE.ANY R21, PT, !P5 ;  /* 0x0000000000157806 */ /* 0x000fe200068e0100 */
[----:B------:R-:W-:Y:S01]  /*3430*/  VIADD R19, R36, 0x4 ;  /* 0x0000000424137836 */ /* 0x000fe20000000000 */
[----:B------:R-:W-:Y:S02]  /*3440*/  ISETP.NE.AND P2, PT, R12, RZ, PT ;  /* 0x000000ff0c00720c */ /* 0x000fe40003f45270 */
[----:B------:R-:W-:Y:S02]  /*3450*/  ISETP.NE.U32.AND P3, PT, R14, 0x65, PT ;  /* 0x000000650e00780c */ /* 0x000fe40003f65070 */
[----:B------:R-:W-:Y:S02]  /*3460*/  LOP3.LUT R14, RZ, R0, RZ, 0x33, !PT ;  /* 0x00000000ff0e7212 */ /* 0x000fe400078e33ff */
[----:B------:R-:W-:Y:S01]  /*3470*/  ISETP.NE.AND.EX P3, PT, R15, RZ, PT, P3 ;  /* 0x000000ff0f00720c */ /* 0x000fe20003f65330 */
[----:B------:R-:W-:-:S02]  /*3480*/  VIADD R15, R36, 0x10 ;  /* 0x00000010240f7836 */ /* 0x000fc40000000000 */
[----:B------:R-:W-:-:S10]  /*3490*/  IMAD.IADD R14, R14, 0x1, R39 ;  /* 0x000000010e0e7824 */ /* 0x000fd400078e0227 */
[----:B------:R-:W-:Y:S02]  /*34a0*/  VOTE.ALL P3, P3 ;  /* 0x0000000000ff7806 */ /* 0x000fe40001860000 */
[----:B0-----:R-:W-:-:S05]  /*34b0*/  LOP3.LUT R21, R21, 0x80000000, R17, 0xec, !PT ;  /* 0x8000000015157812 */ /* 0x001fca00078eec11 */
[----:B------:R-:W-:-:S05]  /*34c0*/  VIADD R16, R21, 0xffffffff ;  /* 0xffffffff15107836 */ /* 0x000fca0000000000 */
[----:B------:R-:W-:-:S04]  /*34d0*/  LOP3.LUT R16, R21, R16, RZ, 0xc, !PT ;  /* 0x0000001015107212 */ /* 0x000fc800078e0cff */
[----:B------:R-:W0:Y:S02]  /*34e0*/  POPC R24, R16 ;  /* 0x0000001000187309 */ /* 0x000e240000000000 */
[----:B0-----:R-:W0:Y:S01]  /*34f0*/  SHFL.DOWN PT, R23, R13, 0x1, R24 ;  /* 0x082000000d177989 */ /* 0x001e2200000e0018 */
[----:B------:R-:W-:-:S03]  /*3500*/  ISETP.GE.AND P1, PT, R36, R24, PT ;  /* 0x000000182400720c */ /* 0x000fc60003f26270 */
[----:B------:R-:W1:Y:S01]  /*3510*/  SHFL.DOWN PT, R18, R12, 0x1, R24 ;  /* 0x082000000c127989 */ /* 0x000e6200000e0018 */
[----:B0-----:R-:W-:-:S04]  /*3520*/  SEL R23, R23, RZ, !P2 ;  /* 0x000000ff17177207 */ /* 0x001fc80005000000 */
[----:B------:R-:W-:Y:S02]  /*3530*/  SEL R23, R23, RZ, !P1 ;  /* 0x000000ff17177207 */ /* 0x000fe40004800000 */
[----:B-1----:R-:W-:-:S03]  /*3540*/  SEL R45, R18, RZ, !P1 ;  /* 0x000000ff122d7207 */ /* 0x002fc60004800000 */
[----:B------:R-:W-:Y:S02]  /*3550*/  IMAD.IADD R25, R13, 0x1, R23 ;  /* 0x000000010d197824 */ /* 0x000fe400078e0217 */
[----:B------:R-:W-:Y:S02]  /*3560*/  IMAD.IADD R45, R12, 0x1, R45 ;  /* 0x000000010c2d7824 */ /* 0x000fe400078e022d */
[----:B------:R-:W-:Y:S01]  /*3570*/  VIADD R13, R36, 0x2 ;  /* 0x00000002240d7836 */ /* 0x000fe20000000000 */
[----:B------:R-:W0:Y:S02]  /*3580*/  SHFL.DOWN PT, R23, R25, 0x2, R24 ;  /* 0x0840000019177989 */ /* 0x000e2400000e0018 */
[----:B------:R-:W-:Y:S02]  /*3590*/  ISETP.NE.AND P2, PT, R45, RZ, PT ;  /* 0x000000ff2d00720c */ /* 0x000fe40003f45270 */
[----:B------:R-:W1:Y:S01]  /*35a0*/  SHFL.DOWN PT, R16, R45, 0x2, R24 ;  /* 0x084000002d107989 */ /* 0x000e6200000e0018 */
[----:B------:R-:W-:-:S02]  /*35b0*/  ISETP.GT.AND P1, PT, R13, R24, PT ;  /* 0x000000180d00720c */ /* 0x000fc40003f24270 */
[----:B0-----:R-:W-:-:S04]  /*35c0*/  SEL R23, R23, RZ, !P2 ;  /* 0x000000ff17177207 */ /* 0x001fc80005000000 */
[----:B------:R-:W-:Y:S02]  /*35d0*/  SEL R12, R23, RZ, !P1 ;  /* 0x000000ff170c7207 */ /* 0x000fe40004800000 */
[----:B-1----:R-:W-:Y:S02]  /*35e0*/  SEL R16, R16, RZ, !P1 ;  /* 0x000000ff10107207 */ /* 0x002fe40004800000 */
[----:B------:R-:W-:Y:S01]  /*35f0*/  ISETP.GT.AND P1, PT, R19, R24, PT ;  /* 0x000000181300720c */ /* 0x000fe20003f24270 */
[----:B------:R-:W-:Y:S02]  /*3600*/  IMAD.IADD R13, R25, 0x1, R12 ;  /* 0x00000001190d7824 */ /* 0x000fe400078e020c */
[----:B------:R-:W-:Y:S02]  /*3610*/  IMAD.IADD R47, R45, 0x1, R16 ;  /* 0x000000012d2f7824 */ /* 0x000fe400078e0210 */
[----:B------:R-:W-:Y:S01]  /*3620*/  VIADD R19, R36, 0x8 ;  /* 0x0000000824137836 */ /* 0x000fe20000000000 */
[----:B------:R-:W0:Y:S02]  /*3630*/  SHFL.DOWN PT, R23, R13, 0x4, R24 ;  /* 0x088000000d177989 */ /* 0x000e2400000e0018 */
[----:B------:R-:W-:-:S02]  /*3640*/  ISETP.NE.AND P2, PT, R47, RZ, PT ;  /* 0x000000ff2f00720c */ /* 0x000fc40003f45270 */
[----:B------:R-:W1:Y:S02]  /*3650*/  SHFL.DOWN PT, R12, R47, 0x4, R24 ;  /* 0x088000002f0c7989 */ /* 0x000e6400000e0018 */
[----:B0-----:R-:W-:-:S04]  /*3660*/  SEL R23, R23, RZ, !P2 ;  /* 0x000000ff17177207 */ /* 0x001fc80005000000 */
[----:B------:R-:W-:Y:S02]  /*3670*/  SEL R16, R23, RZ, !P1 ;  /* 0x000000ff17107207 */ /* 0x000fe40004800000 */
[----:B-1----:R-:W-:Y:S02]  /*3680*/  SEL R12, R12, RZ, !P1 ;  /* 0x000000ff0c0c7207 */ /* 0x002fe40004800000 */
[----:B------:R-:W-:Y:S01]  /*3690*/  ISETP.GT.AND P1, PT, R19, R24, PT ;  /* 0x000000181300720c */ /* 0x000fe20003f24270 */
[----:B------:R-:W-:Y:S02]  /*36a0*/  IMAD.IADD R49, R13, 0x1, R16 ;  /* 0x000000010d317824 */ /* 0x000fe400078e0210 */
[----:B------:R-:W-:-:S03]  /*36b0*/  IMAD.IADD R51, R47, 0x1, R12 ;  /* 0x000000012f337824 */ /* 0x000fc600078e020c */
[----:B------:R-:W0:Y:S02]  /*36c0*/  SHFL.DOWN PT, R13, R49, 0x8, R24 ;  /* 0x09000000310d7989 */ /* 0x000e2400000e0018 */
[----:B------:R-:W-:Y:S02]  /*36d0*/  ISETP.NE.AND P2, PT, R51, RZ, PT ;  /* 0x000000ff3300720c */ /* 0x000fe40003f45270 */
[----:B------:R-:W1:Y:S02]  /*36e0*/  SHFL.DOWN PT, R12, R51, 0x8, R24 ;  /* 0x09000000330c7989 */ /* 0x000e6400000e0018 */
[----:B0-----:R-:W-:-:S04]  /*36f0*/  SEL R13, R13, RZ, !P2 ;  /* 0x000000ff0d0d7207 */ /* 0x001fc80005000000 */
[----:B------:R-:W-:Y:S02]  /*3700*/  SEL R16, R13, RZ, !P1 ;  /* 0x000000ff0d107207 */ /* 0x000fe40004800000 */
[----:B-1----:R-:W-:Y:S02]  /*3710*/  SEL R12, R12, RZ, !P1 ;  /* 0x000000ff0c0c7207 */ /* 0x002fe40004800000 */
[----:B------:R-:W-:Y:S01]  /*3720*/  ISETP.GT.AND P1, PT, R15, R24, PT ;  /* 0x000000180f00720c */ /* 0x000fe20003f24270 */
[----:B------:R-:W-:Y:S02]  /*3730*/  IMAD.IADD R25, R49, 0x1, R16 ;  /* 0x0000000131197824 */ /* 0x000fe400078e0210 */
[----:B------:R-:W-:Y:S02]  /*3740*/  IMAD.IADD R45, R51, 0x1, R12 ;  /* 0x00000001332d7824 */ /* 0x000fe400078e020c */
[----:B------:R-:W0:Y:S01]  /*3750*/  LDC.64 R12, c[0x0][0x3a8] ;  /* 0x0000ea00ff0c7b82 */ /* 0x000e220000000a00 */
[----:B------:R-:W1:Y:S02]  /*3760*/  SHFL.DOWN PT, R23, R25, 0x10, R24 ;  /* 0x0a00000019177989 */ /* 0x000e6400000e0018 */
[----:B------:R-:W-:-:S02]  /*3770*/  ISETP.NE.AND P2, PT, R45, RZ, PT ;  /* 0x000000ff2d00720c */ /* 0x000fc40003f45270 */
[----:B------:R-:W2:Y:S02]  /*3780*/  SHFL.DOWN PT, R16, R45, 0x10, R24 ;  /* 0x0a0000002d107989 */ /* 0x000ea400000e0018 */
[----:B-1----:R-:W-:Y:S02]  /*3790*/  SEL R23, R23, RZ, !P2 ;  /* 0x000000ff17177207 */ /* 0x002fe40005000000 */
[----:B0-----:R-:W-:Y:S02]  /*37a0*/  IADD3 R38, P2, PT, R12, 0x200, RZ ;  /* 0x000002000c267810 */ /* 0x001fe40007f5e0ff */
[----:B--2---:R-:W-:Y:S02]  /*37b0*/  SEL R16, R16, RZ, !P1 ;  /* 0x000000ff10107207 */ /* 0x004fe40004800000 */
[----:B------:R-:W-:Y:S01]  /*37c0*/  SEL R18, R23, RZ, !P1 ;  /* 0x000000ff17127207 */ /* 0x000fe20004800000 */
[----:B------:R-:W-:Y:S02]  /*37d0*/  IMAD.X R39, RZ, RZ, R13, P2 ;  /* 0x000000ffff277224 */ /* 0x000fe400010e060d */
[----:B------:R-:W-:-:S02]  /*37e0*/  IMAD.IADD R16, R45, 0x1, R16 ;  /* 0x000000012d107824 */ /* 0x000fc400078e0210 */
[----:B------:R-:W-:-:S07]  /*37f0*/  IMAD.IADD R18, R25, 0x1, R18 ;  /* 0x0000000119127824 */ /* 0x000fce00078e0212 */
.L_x_852:
[----:B------:R-:W-:Y:S05]  /*3800*/  @!P3 BRA `(.L_x_784) ;  /* 0x000000040030b947 */ /* 0x000fea0003800000 */
[----:B------:R-:W-:-:S07]  /*3810*/  IMAD.MOV.U32 R25, RZ, RZ, R14 ;  /* 0x000000ffff197224 */ /* 0x000fce00078e000e */
.L_x_788:
[----:B------:R-:W-:-:S07]  /*3820*/  IMAD.WIDE R22, R25, 0x10, R38 ;  /* 0x0000001019167825 */ /* 0x000fce00078e0226 */
.L_x_786:
[----:B------:R-:W2:Y:S01]  /*3830*/  LD.E.128.STRONG.GPU R12, desc[UR12][R22.64+-0x200] ;  /* 0xfffe000c160c7980 */ /* 0x000ea2000c10fd00 */
[----:B------:R-:W-:Y:S05]  /*3840*/  YIELD ;  /* 0x0000000000007946 */ /* 0x000fea0003800000 */
[----:B------:R-:W-:Y:S01]  /*3850*/  UMOV UR5, 0xffffffff ;  /* 0xffffffff00057882 */ /* 0x000fe20000000000 */
[----:B--2---:R-:W-:-:S04]  /*3860*/  ISETP.NE.U32.AND P1, PT, R14, 0x63, PT ;  /* 0x000000630e00780c */ /* 0x004fc80003f25070 */
[----:B------:R-:W-:Y:S01]  /*3870*/  ISETP.NE.AND.EX P1, PT, R15, RZ, PT, P1 ;  /* 0x000000ff0f00720c */ /* 0x000fe20003f25310 */
[----:B------:R-:W-:-:S12]  /*3880*/  BRA.DIV UR5, `(.L_x_785) ;  /* 0x0000007e05847947 */ /* 0x000fd8000b800000 */
[----:B------:R-:W-:-:S13]  /*3890*/  VOTE.ANY P1, !P1 ;  /* 0x0000000000ff7806 */ /* 0x000fda0004820100 */
.L_x_855:
[----:B------:R-:W-:Y:S05]  /*38a0*/  @P1 BRA `(.L_x_786) ;  /* 0xfffffffc00e01947 */ /* 0x000fea000383ffff */
[----:B------:R-:W-:Y:S01]  /*38b0*/  UMOV UR5, 0xffffffff ;  /* 0xffffffff00057882 */ /* 0x000fe20000000000 */
[----:B------:R-:W-:-:S04]  /*38c0*/  ISETP.NE.U32.AND P5, PT, R14, 0x65, PT ;  /* 0x000000650e00780c */ /* 0x000fc80003fa5070 */
[----:B------:R-:W-:Y:S01]  /*38d0*/  ISETP.NE.AND.EX P5, PT, R15, RZ, PT, P5 ;  /* 0x000000ff0f00720c */ /* 0x000fe20003fa5350 */
[----:B------:R-:W-:-:S12]  /*38e0*/  BRA.DIV UR5, `(.L_x_787) ;  /* 0x0000007e05907947 */ /* 0x000fd8000b800000 */
[----:B------:R-:W-:Y:S01]  /*38f0*/  VOTE.ANY R21, PT, !P5 ;  /* 0x0000000000157806 */ /* 0x000fe200068e0100 */
[----:B------:R-:W-:Y:S01]  /*3900*/  VIADD R25, R25, 0xffffffe0 ;  /* 0xffffffe019197836 */ /* 0x000fe20000000000 */
[----:B------:R-:W-:Y:S02]  /*3910*/  ISETP.NE.AND P2, PT, R12, RZ, PT ;  /* 0x000000ff0c00720c */ /* 0x000fe40003f45270 */
[----:B------:R-:W-:Y:S02]  /*3920*/  LOP3.LUT R21, R21, 0x80000000, R17, 0xec, !PT ;  /* 0x8000000015157812 */ /* 0x000fe400078eec11 */
[----:B------:R-:W-:-:S03]  /*3930*/  ISETP.NE.U32.AND P3, PT, R14, 0x65, PT ;  /* 0x000000650e00780c */ /* 0x000fc60003f65070 */
[----:B------:R-:W-:Y:S01]  /*3940*/  VIADD R22, R21, 0xffffffff ;  /* 0xffffffff15167836 */ /* 0x000fe20000000000 */
[----:B------:R-:W-:-:S04]  /*3950*/  ISETP.NE.AND.EX P3, PT, R15, RZ, PT, P3 ;  /* 0x000000ff0f00720c */ /* 0x000fc80003f65330 */
[----:B------:R-:W-:-:S04]  /*3960*/  LOP3.LUT R21, R21, R22, RZ, 0xc, !PT ;  /* 0x0000001615157212 */ /* 0x000fc800078e0cff */
[----:B------:R-:W0:Y:S05]  /*3970*/  POPC R24, R21 ;  /* 0x0000001500187309 */ /* 0x000e2a0000000000 */
[----:B------:R-:W-:Y:S01]  /*3980*/  VOTE.ALL P3, P3 ;  /* 0x0000000000ff7806 */ /* 0x000fe20001860000 */
        /* <DEDUP_REMOVED lines=11> */
[----:B------:R-:W-:Y:S01]  /*3a40*/  ISETP.GT.AND P1, PT, R19, R24, PT ;  /* 0x000000181300720c */ /* 0x000fe20003f24270 */
[----:B------:R-:W1:Y:S01]  /*3a50*/  SHFL.DOWN PT, R13, R42, 0x2, R24 ;  /* 0x084000002a0d7989 */ /* 0x000e6200000e0018 */
[----:B------:R-:W-:Y:S01]  /*3a60*/  VIADD R19, R36, 0x4 ;  /* 0x0000000424137836 */ /* 0x000fe20000000000 */
        /* <DEDUP_REMOVED lines=11> */
[----:B------:R-:W-:-:S05]  /*3b20*/  SEL R12, R12, RZ, !P1 ;  /* 0x000000ff0c0c7207 */ /* 0x000fca0004800000 */
[----:B------:R-:W-:Y:S01]  /*3b30*/  IMAD.IADD R47, R45, 0x1, R12 ;  /* 0x000000012d2f7824 */ /* 0x000fe200078e020c */
[----:B-1----:R-:W-:Y:S02]  /*3b40*/  SEL R12, R23, RZ, !P1 ;  /* 0x000000ff170c7207 */ /* 0x002fe40004800000 */
[----:B------:R-:W-:Y:S01]  /*3b50*/  ISETP.GT.AND P1, PT, R19, R24, PT ;  /* 0x000000181300720c */ /* 0x000fe20003f24270 */
[----:B------:R-:W-:Y:S01]  /*3b60*/  VIADD R19, R36, 0x10 ;  /* 0x0000001024137836 */ /* 0x000fe20000000000 */
[----:B------:R-:W0:Y:S01]  /*3b70*/  SHFL.DOWN PT, R22, R47, 0x8, R24 ;  /* 0x090000002f167989 */ /* 0x000e2200000e0018 */
[----:B------:R-:W-:-:S05]  /*3b80*/  IMAD.IADD R49, R13, 0x1, R12 ;  /* 0x000000010d317824 */ /* 0x000fca00078e020c */
[----:B------:R-:W1:Y:S01]  /*3b90*/  SHFL.DOWN PT, R23, R49, 0x8, R24 ;  /* 0x0900000031177989 */ /* 0x000e6200000e0018 */
[----:B------:R-:W-:-:S04]  /*3ba0*/  ISETP.NE.AND P2, PT, R49, RZ, PT ;  /* 0x000000ff3100720c */ /* 0x000fc80003f45270 */
        /* <DEDUP_REMOVED lines=9> */
[----:B0-----:R-:W-:Y:S02]  /*3c40*/  SEL R22, R22, RZ, !P2 ;  /* 0x000000ff16167207 */ /* 0x001fe40005000000 */
[----:B------:R-:W-:Y:S02]  /*3c50*/  ISETP.NE.AND P2, PT, R16, RZ, PT ;  /* 0x000000ff1000720c */ /* 0x000fe40003f45270 */
[----:B------:R-:W-:-:S02]  /*3c60*/  SEL R22, R22, RZ, !P1 ;  /* 0x000000ff16167207 */ /* 0x000fc40004800000 */
[----:B-1----:R-:W-:-:S03]  /*3c70*/  SEL R12, R12, RZ, !P1 ;  /* 0x000000ff0c0c7207 */ /* 0x002fc60004800000 */
[----:B------:R-:W-:Y:S01]  /*3c80*/  IMAD.IADD R22, R13, 0x1, R22 ;  /* 0x000000010d167824 */ /* 0x000fe200078e0216 */
[----:B------:R-:W-:-:S04]  /*3c90*/  IADD3 R16, PT, PT, R45, R12, R16 ;  /* 0x0000000c2d107210 */ /* 0x000fc80007ffe010 */
[----:B------:R-:W-:-:S05]  /*3ca0*/  SEL R13, R22, RZ, !P2 ;  /* 0x000000ff160d7207 */ /* 0x000fca0005000000 */
[----:B------:R-:W-:-:S07]  /*3cb0*/  IMAD.IADD R18, R13, 0x1, R18 ;  /* 0x000000010d127824 */ /* 0x000fce00078e0212 */
.L_x_869:
[----:B------:R-:W-:Y:S05]  /*3cc0*/  @P3 BRA `(.L_x_788) ;  /* 0xfffffff800d43947 */ /* 0x000fea000383ffff */
.L_x_784:
[----:B------:R-:W-:Y:S01]  /*3cd0*/  ISETP.NE.AND P1, PT, R36, RZ, PT ;  /* 0x000000ff2400720c */ /* 0x000fe20003f25270 */
[----:B------:R-:W-:Y:S01]  /*3ce0*/  BSSY.RECONVERGENT B0, `(.L_x_789) ;  /* 0x0000014000007945 */ /* 0x000fe20003800200 */
[----:B------:R-:W-:-:S11]  /*3cf0*/  IMAD.MOV.U32 R17, RZ, RZ, R18 ;  /* 0x000000ffff117224 */ /* 0x000fd600078e0012 */
[----:B------:R-:W0:Y:S01]  /*3d00*/  @!P1 S2R R13, SR_CgaCtaId ;  /* 0x00000000000d9919 */ /* 0x000e220000008800 */
[----:B------:R-:W-:-:S04]  /*3d10*/  @!P1 MOV R12, 0x400 ;  /* 0x00000400000c9802 */ /* 0x000fc80000000f00 */
[----:B0-----:R-:W-:Y:S01]  /*3d20*/  @!P1 LEA R21, R13, R12, 0x18 ;  /* 0x0000000c0d159211 */ /* 0x001fe200078ec0ff */
[----:B------:R-:W-:Y:S06]  /*3d30*/  @P0 BRA `(.L_x_790) ;  /* 0x0000000000380947 */ /* 0x000fec0003800000 */
[----:B------:R-:W0:Y:S01]  /*3d40*/  S2UR UR6, SR_CgaCtaId ;  /* 0x00000000000679c3 */ /* 0x000e220000008800 */
[C---:B------:R-:W-:Y:S01]  /*3d50*/  ISETP.NE.AND P0, PT, R20.reuse, RZ, PT ;  /* 0x000000ff1400720c */ /* 0x040fe20003f05270 */
[----:B------:R-:W-:Y:S01]  /*3d60*/  UMOV UR5, 0x400 ;  /* 0x0000040000057882 */ /* 0x000fe20000000000 */
[----:B------:R-:W-:Y:S02]  /*3d70*/  IMAD.IADD R19, R20, 0x1, R16 ;  /* 0x0000000114137824 */ /* 0x000fe400078e0210 */
[----:B------:R-:W-:Y:S01]  /*3d80*/  SEL R12, R18, RZ, !P0 ;  /* 0x000000ff120c7207 */ /* 0x000fe20004000000 */
[----:B------:R-:W-:Y:S02]  /*3d90*/  IMAD.MOV.U32 R14, RZ, RZ, 0x65 ;  /* 0x00000065ff0e7424 */ /* 0x000fe400078e00ff */
[----:B------:R-:W-:Y:S02]  /*3da0*/  IMAD.MOV.U32 R15, RZ, RZ, 0x0 ;  /* 0x00000000ff0f7424 */ /* 0x000fe400078e00ff */
[----:B------:R-:W-:-:S02]  /*3db0*/  IMAD.IADD R13, R27, 0x1, R12 ;  /* 0x000000011b0d7824 */ /* 0x000fc400078e020c */
[----:B------:R-:W-:-:S05]  /*3dc0*/  IMAD.MOV.U32 R12, RZ, RZ, R19 ;  /* 0x000000ffff0c7224 */ /* 0x000fca00078e0013 */
[----:B------:R1:W-:Y:S01]  /*3dd0*/  ST.E.128.STRONG.GPU desc[UR12][R40.64+0x200], R12 ;  /* 0x0002000c28007985 */ /* 0x0003e2000c10fd0c */
[----:B0-----:R-:W-:-:S09]  /*3de0*/  ULEA UR5, UR6, UR5, 0x18 ;  /* 0x0000000506057291 */ /* 0x001fd2000f8ec0ff */
[----:B------:R1:W-:Y:S04]  /*3df0*/  STS.64 [UR5+0x68], R18 ;  /* 0x00006812ff007988 */ /* 0x0003e80008000a05 */
[----:B------:R1:W-:Y:S04]  /*3e00*/  STS [UR5+0x70], R13 ;  /* 0x0000700dff007988 */ /* 0x0003e80008000805 */
[----:B------:R1:W-:Y:S02]  /*3e10*/  STS [UR5+0x64], R16 ;  /* 0x00006410ff007988 */ /* 0x0003e40008000805 */
.L_x_790:
[----:B------:R-:W-:Y:S05]  /*3e20*/  BSYNC.RECONVERGENT B0 ;  /* 0x0000000000007941 */ /* 0x000fea0003800200 */
.L_x_789:
[----:B------:R0:W-:Y:S01]  /*3e30*/  @!P1 STS.64 [R21+0x48], R16 ;  /* 0x0000481015009388 */ /* 0x0001e20000000a00 */
[----:B------:R-:W-:Y:S02]  /*3e40*/  @!P1 IMAD.MOV.U32 R43, RZ, RZ, R16 ;  /* 0x000000ffff2b9224 */ /* 0x000fe400078e0010 */
[----:B------:R-:W-:-:S07]  /*3e50*/  @!P1 IMAD.MOV.U32 R35, RZ, RZ, R18 ;  /* 0x000000ffff239224 */ /* 0x000fce00078e0012 */
.L_x_778:
[----:B------:R-:W-:Y:S05]  /*3e60*/  WARPSYNC.ALL ;  /* 0x0000000000007948 */ /* 0x000fea0003800000 */
[----:B------:R-:W-:Y:S01]  /*3e70*/  ISETP.NE.AND P0, PT, R0, RZ, PT ;  /* 0x000000ff0000720c */ /* 0x000fe20003f05270 */
[----:B------:R-:W2:Y:S08]  /*3e80*/  S2UR UR5, SR_CgaCtaId ;  /* 0x00000000000579c3 */ /* 0x000eb00000008800 */
[----:B------:R-:W-:Y:S04]  /*3e90*/  BAR.SYNC.DEFER_BLOCKING 0x0 ;  /* 0x0000000000007b1d */ /* 0x000fe80000010000 */
[----:B------:R-:W-:-:S02]  /*3ea0*/  @P0 ISETP.NE.AND P1, PT, R43, RZ, PT ;  /* 0x000000ff2b00020c */ /* 0x000fc40003f25270 */
[----:B------:R-:W-:Y:S01]  /*3eb0*/  ISETP.NE.AND P2, PT, R34, R32, PT ;  /* 0x000000202200720c */ /* 0x000fe20003f45270 */
[----:B------:R-:W-:-:S03]  /*3ec0*/  UMOV UR4, 0x400 ;  /* 0x0000040000047882 */ /* 0x000fc60000000000 */
[----:B-1----:R-:W-:Y:S01]  /*3ed0*/  SEL R18, RZ, 0x1, !P2 ;  /* 0x00000001ff127807 */ /* 0x002fe20005000000 */
[----:B--2---:R-:W-:-:S09]  /*3ee0*/  ULEA UR8, UR5, UR4, 0x18 ;  /* 0x0000000405087291 */ /* 0x004fd2000f8ec0ff */
[----:B------:R-:W1:Y:S04]  /*3ef0*/  @P0 LDS.64 R12, [UR8+0x48] ;  /* 0x00004808ff0c0984 */ /* 0x000e680008000a00 */
[----:B------:R-:W2:Y:S01]  /*3f00*/  LDS R19, [UR8+0x74] ;  /* 0x00007408ff137984 */ /* 0x000ea20008000800 */
[----:B-1----:R-:W-:Y:S01]  /*3f10*/  @P0 SEL R14, R13, RZ, !P1 ;  /* 0x000000ff0d0e0207 */ /* 0x002fe20004800000 */
[----:B------:R-:W-:Y:S01]  /*3f20*/  @P0 IMAD.IADD R12, R43, 0x1, R12 ;  /* 0x000000012b0c0824 */ /* 0x000fe200078e020c */
[----:B------:R-:W-:-:S03]  /*3f30*/  ISETP.NE.AND P1, PT, R32, R30, PT ;  /* 0x0000001e2000720c */ /* 0x000fc60003f25270 */
[----:B------:R-:W-:Y:S02]  /*3f40*/  @P0 IMAD.IADD R35, R35, 0x1, R14 ;  /* 0x0000000123230824 */ /* 0x000fe400078e020e */
[----:B------:R-:W-:Y:S01]  /*3f50*/  @P0 IMAD.MOV.U32 R43, RZ, RZ, R12 ;  /* 0x000000ffff2b0224 */ /* 0x000fe200078e000c */
[----:B------:R-:W-:Y:S02]  /*3f60*/  ISETP.NE.AND P0, PT, R30, R28, PT ;  /* 0x0000001c1e00720c */ /* 0x000fe40003f05270 */
[----:B------:R-:W-:Y:S01]  /*3f70*/  SEL R14, R35, RZ, !P2 ;  /* 0x000000ff230e7207 */ /* 0x000fe20005000000 */
[----:B------:R-:W-:-:S04]  /*3f80*/  IMAD.IADD R41, R18, 0x1, R43 ;  /* 0x0000000112297824 */ /* 0x000fc800078e022b */
[----:B------:R-:W-:Y:S02]  /*3f90*/  IMAD.IADD R33, R33, 0x1, R14 ;  /* 0x0000000121217824 */ /* 0x000fe400078e020e */
[----:B------:R-:W-:Y:S02]  /*3fa0*/  VIADD R14, R18, 0x1 ;  /* 0x00000001120e7836 */ /* 0x000fe40000000000 */
[----:B------:R-:W-:Y:S01]  /*3fb0*/  @!P1 IMAD.MOV R14, RZ, RZ, R18 ;  /* 0x000000ffff0e9224 */ /* 0x000fe200078e0212 */
[----:B------:R-:W-:Y:S02]  /*3fc0*/  SEL R12, R33, RZ, !P1 ;  /* 0x000000ff210c7207 */ /* 0x000fe40004800000 */
[----:B------:R-:W-:Y:S01]  /*3fd0*/  ISETP.NE.AND P1, PT, R28, R10, PT ;  /* 0x0000000a1c00720c */ /* 0x000fe20003f25270 */
[----:B------:R-:W-:Y:S02]  /*3fe0*/  IMAD.IADD R13, R43, 0x1, R14 ;  /* 0x000000012b0d7824 */ /* 0x000fe400078e020e */
[----:B------:R-:W-:-:S02]  /*3ff0*/  IMAD.IADD R31, R31, 0x1, R12 ;  /* 0x000000011f1f7824 */ /* 0x000fc400078e020c */
[----:B------:R-:W-:Y:S02]  /*4000*/  VIADD R12, R13, 0x1 ;  /* 0x000000010d0c7836 */ /* 0x000fe40000000000 */
[----:B------:R-:W-:Y:S01]  /*4010*/  @!P0 IMAD.MOV R12, RZ, RZ, R13 ;  /* 0x000000ffff0c8224 */ /* 0x000fe200078e020d */
[----:B------:R-:W-:Y:S02]  /*4020*/  SEL R14, R31, RZ, !P0 ;  /* 0x000000ff1f0e7207 */ /* 0x000fe40004000000 */
[----:B------:R-:W-:-:S03]  /*4030*/  ISETP.NE.AND P0, PT, R10, R8, PT ;  /* 0x000000080a00720c */ /* 0x000fc60003f05270 */
[----:B------:R-:W-:Y:S02]  /*4040*/  IMAD.IADD R29, R29, 0x1, R14 ;  /* 0x000000011d1d7824 */ /* 0x000fe400078e020e */
[----:B------:R-:W-:Y:S02]  /*4050*/  VIADD R14, R12, 0x1 ;  /* 0x000000010c0e7836 */ /* 0x000fe40000000000 */
[----:B------:R-:W-:Y:S01]  /*4060*/  @!P1 IMAD.MOV R14, RZ, RZ, R12 ;  /* 0x000000ffff0e9224 */ /* 0x000fe200078e020c */
[----:B0-----:R-:W-:Y:S02]  /*4070*/  SEL R16, R29, RZ, !P1 ;  /* 0x000000ff1d107207 */ /* 0x001fe40004800000 */
[----:B------:R-:W-:Y:S01]  /*4080*/  ISETP.NE.AND P1, PT, R8, R6, PT ;  /* 0x000000060800720c */ /* 0x000fe20003f25270 */
[----:B------:R-:W-:Y:S02]  /*4090*/  VIADD R15, R14, 0x1 ;  /* 0x000000010e0f7836 */ /* 0x000fe40000000000 */
[----:B------:R-:W-:-:S02]  /*40a0*/  IMAD.IADD R11, R11, 0x1, R16 ;  /* 0x000000010b0b7824 */ /* 0x000fc400078e0210 */
[----:B------:R-:W-:-:S03]  /*40b0*/  @!P0 IMAD.MOV R15, RZ, RZ, R14 ;  /* 0x000000ffff0f8224 */ /* 0x000fc600078e020e */
[----:B------:R-:W-:Y:S02]  /*40c0*/  SEL R16, R11, RZ, !P0 ;  /* 0x000000ff0b107207 */ /* 0x000fe40004000000 */
[----:B------:R-:W-:-:S03]  /*40d0*/  ISETP.NE.AND P0, PT, R6, R4, PT ;  /* 0x000000040600720c */ /* 0x000fc60003f05270 */
[----:B------:R-:W-:Y:S02]  /*40e0*/  IMAD.IADD R9, R9, 0x1, R16 ;  /* 0x0000000109097824 */ /* 0x000fe400078e0210 */
[----:B------:R-:W-:Y:S02]  /*40f0*/  VIADD R16, R15, 0x1 ;  /* 0x000000010f107836 */ /* 0x000fe40000000000 */
[----:B------:R-:W-:Y:S01]  /*4100*/  @!P1 IMAD.MOV R16, RZ, RZ, R15 ;  /* 0x000000ffff109224 */ /* 0x000fe200078e020f */
[----:B------:R-:W-:Y:S02]  /*4110*/  SEL R20, R9, RZ, !P1 ;  /* 0x000000ff09147207 */ /* 0x000fe40004800000 */
[----:B------:R-:W-:Y:S01]  /*4120*/  ISETP.NE.AND P1, PT, R4, R2, PT ;  /* 0x000000020400720c */ /* 0x000fe20003f25270 */
[----:B------:R-:W-:Y:S02]  /*4130*/  VIADD R17, R16, 0x1 ;  /* 0x0000000110117836 */ /* 0x000fe40000000000 */
[----:B------:R-:W-:-:S02]  /*4140*/  IMAD.IADD R7, R7, 0x1, R20 ;  /* 0x0000000107077824 */ /* 0x000fc400078e0214 */
[----:B------:R-:W-:-:S03]  /*4150*/  @!P0 IMAD.MOV R17, RZ, RZ, R16 ;  /* 0x000000ffff118224 */ /* 0x000fc600078e0210 */
[----:B------:R-:W-:Y:S01]  /*4160*/  SEL R20, R7, RZ, !P0 ;  /* 0x000000ff07147207 */ /* 0x000fe20004000000 */
[----:B------:R-:W-:Y:S01]  /*4170*/  VIADD R36, R17, 0x1 ;  /* 0x0000000111247836 */ /* 0x000fe20000000000 */
[----:B--2---:R-:W-:-:S03]  /*4180*/  ISETP.GE.AND P0, PT, R19, 0x101, PT ;  /* 0x000001011300780c */ /* 0x004fc60003f06270 */
[----:B------:R-:W-:Y:S02]  /*4190*/  IMAD.IADD R5, R5, 0x1, R20 ;  /* 0x0000000105057824 */ /* 0x000fe400078e0214 */
[----:B------:R-:W-:-:S03]  /*41a0*/  @!P1 IMAD.MOV R36, RZ, RZ, R17 ;  /* 0x000000ffff249224 */ /* 0x000fc600078e0211 */
[----:B------:R-:W-:-:S05]  /*41b0*/  SEL R20, R5, RZ, !P1 ;  /* 0x000000ff05147207 */ /* 0x000fca0004800000 */
[----:B------:R-:W-:Y:S01]  /*41c0*/  IMAD.IADD R3, R3, 0x1, R20 ;  /* 0x0000000103037824 */ /* 0x000fe200078e0214 */
[----:B------:R-:W-:Y:S06]  /*41d0*/  @!P0 BRA `(.L_x_791) ;  /* 0x0000000c00448947 */ /* 0x000fec0003800000 */
[----:B------:R-:W0:Y:S01]  /*41e0*/  LDS R21, [UR8+0x64] ;  /* 0x00006408ff157984 */ /* 0x000e220008000800 */
        /* <DEDUP_REMOVED lines=28> */
[----:B------:R-:W-:Y:S01]  /*43b0*/  ISETP.GE.AND P0, PT, R0, R19, PT ;  /* 0x000000130000720c */ /* 0x000fe20003f06270 */
[--C-:B------:R-:W-:Y:S02]  /*43c0*/  @P2 IMAD.IADD R36, R36, 0x1, -R21.reuse ;  /* 0x0000000124242824 */ /* 0x100fe400078e0a15 */
[----:B------:R0:W-:Y:S02]  /*43d0*/  @P6 STS.64 [R14], R10 ;  /* 0x0000000a0e006388 */ /* 0x0001e40000000a00 */
[----:B------:R-:W-:Y:S01]  /*43e0*/  @P3 IMAD.IADD R17, R17, 0x1, -R21 ;  /* 0x0000000111113824 */ /* 0x000fe200078e0a15 */
[----:B------:R-:W-:Y:S01]  /*43f0*/  @P2 LEA R36, R36, UR8, 0x3 ;  /* 0x0000000824242c11 */ /* 0x000fe2000f8e18ff */
[----:B------:R0:W-:Y:S03]  /*4400*/  @P5 STS.64 [R15], R8 ;  /* 0x000000080f005388 */ /* 0x0001e60000000a00 */
[----:B------:R-:W-:Y:S01]  /*4410*/  @P3 LEA R17, R17, UR8, 0x3 ;  /* 0x0000000811113c11 */ /* 0x000fe2000f8e18ff */
[----:B------:R0:W-:Y:S04]  /*4420*/  @P4 STS.64 [R16], R6 ;  /* 0x0000000610004388 */ /* 0x0001e80000000a00 */
[----:B------:R0:W-:Y:S04]  /*4430*/  @P3 STS.64 [R17], R4 ;  /* 0x0000000411003388 */ /* 0x0001e80000000a00 */
[----:B------:R0:W-:Y:S01]  /*4440*/  @P2 STS.64 [R36], R2 ;  /* 0x0000000224002388 */ /* 0x0001e20000000a00 */
[----:B------:R-:W-:Y:S06]  /*4450*/  BAR.SYNC.DEFER_BLOCKING 0x0 ;  /* 0x0000000000007b1d */ /* 0x000fec0000010000 */
[----:B------:R-:W-:Y:S05]  /*4460*/  @P0 EXIT ;  /* 0x000000000000094d */ /* 0x000fea0003800000 */
[----:B0-----:R-:W-:Y:S01]  /*4470*/  LOP3.LUT R2, RZ, R0, RZ, 0x33, !PT ;  /* 0x00000000ff027212 */ /* 0x001fe200078e33ff */
[----:B------:R-:W-:Y:S04]  /*4480*/  BSSY.RECONVERGENT B0, `(.L_x_792) ;  /* 0x000001a000007945 */ /* 0x000fe80003800200 */
[----:B------:R-:W-:-:S05]  /*4490*/  IMAD.IADD R2, R2, 0x1, R19 ;  /* 0x0000000102027824 */ /* 0x000fca00078e0213 */
[C---:B------:R-:W-:Y:S02]  /*44a0*/  LOP3.LUT R3, R2.reuse, 0x300, RZ, 0xc0, !PT ;  /* 0x0000030002037812 */ /* 0x040fe400078ec0ff */
[----:B------:R-:W-:Y:S02]  /*44b0*/  ISETP.GE.U32.AND P1, PT, R2, 0x300, PT ;  /* 0x000003000200780c */ /* 0x000fe40003f26070 */
[----:B------:R-:W-:-:S13]  /*44c0*/  ISETP.NE.AND P0, PT, R3, 0x300, PT ;  /* 0x000003000300780c */ /* 0x000fda0003f05270 */
[----:B------:R-:W-:Y:S05]  /*44d0*/  @!P0 BRA `(.L_x_793) ;  /* 0x0000000000508947 */ /* 0x000fea0003800000 */
[----:B------:R-:W0:Y:S01]  /*44e0*/  LDC.64 R8, c[0x0][0x390] ;  /* 0x0000e400ff087b82 */ /* 0x000e220000000a00 */
[----:B------:R-:W-:Y:S01]  /*44f0*/  LEA.HI R2, R2, 0x1, RZ, 0x18 ;  /* 0x0000000102027811 */ /* 0x000fe200078fc0ff */
[C---:B------:R-:W-:Y:S01]  /*4500*/  IMAD.IADD R11, R0.reuse, 0x1, R21 ;  /* 0x00000001000b7824 */ /* 0x040fe200078e0215 */
[----:B------:R-:W-:-:S03]  /*4510*/  LEA R10, R0, UR8, 0x3 ;  /* 0x00000008000a7c11 */ /* 0x000fc6000f8e18ff */
[C---:B------:R-:W-:Y:S01]  /*4520*/  IMAD.SHL.U32 R3, R2.reuse, 0x100, RZ ;  /* 0x0000010002037824 */ /* 0x040fe200078e00ff */
[----:B------:R-:W-:Y:S01]  /*4530*/  LOP3.LUT R2, R2, 0x3, RZ, 0xc0, !PT ;  /* 0x0000000302027812 */ /* 0x000fe200078ec0ff */
[----:B------:R-:W1:Y:S03]  /*4540*/  LDC.64 R6, c[0x0][0x398] ;  /* 0x0000e600ff067b82 */ /* 0x000e660000000a00 */
[----:B------:R-:W-:Y:S01]  /*4550*/  LOP3.LUT R3, R3, 0x300, RZ, 0xc0, !PT ;  /* 0x0000030003037812 */ /* 0x000fe200078ec0ff */
[----:B------:R-:W-:-:S04]  /*4560*/  IMAD.MOV R12, RZ, RZ, -R2 ;  /* 0x000000ffff0c7224 */ /* 0x000fc800078e0a02 */
[----:B------:R-:W-:-:S07]  /*4570*/  IMAD.IADD R0, R0, 0x1, R3 ;  /* 0x0000000100007824 */ /* 0x000fce00078e0203 */
.L_x_794:
[----:B--2---:R2:W3:Y:S01]  /*4580*/  LDS.64 R14, [R10] ;  /* 0x000000000a0e7984 */ /* 0x0044e20000000a00 */
[----:B0-----:R-:W-:-:S04]  /*4590*/  IMAD.WIDE R4, R11, 0x4, R8 ;  /* 0x000000040b047825 */ /* 0x001fc800078e0208 */
[----:B-1----:R-:W-:-:S04]  /*45a0*/  IMAD.WIDE R2, R11, 0x4, R6 ;  /* 0x000000040b027825 */ /* 0x002fc800078e0206 */
[----:B------:R-:W-:Y:S02]  /*45b0*/  VIADD R12, R12, 0x1 ;  /* 0x000000010c0c7836 */ /* 0x000fe40000000000 */
[----:B------:R-:W-:Y:S02]  /*45c0*/  VIADD R11, R11, 0x100 ;  /* 0x000001000b0b7836 */ /* 0x000fe40000000000 */
[----:B--2---:R-:W-:Y:S01]  /*45d0*/  VIADD R10, R10, 0x800 ;  /* 0x000008000a0a7836 */ /* 0x004fe20000000000 */
[----:B------:R-:W-:Y:S01]  /*45e0*/  ISETP.NE.AND P0, PT, R12, RZ, PT ;  /* 0x000000ff0c00720c */ /* 0x000fe20003f05270 */
[----:B---3--:R2:W-:Y:S04]  /*45f0*/  STG.E desc[UR12][R4.64], R14 ;  /* 0x0000000e04007986 */ /* 0x0085e8000c10190c */
[----:B------:R2:W-:Y:S08]  /*4600*/  STG.E desc[UR12][R2.64], R15 ;  /* 0x0000000f02007986 */ /* 0x0005f0000c10190c */
[----:B------:R-:W-:Y:S05]  /*4610*/  @P0 BRA `(.L_x_794) ;  /* 0xfffffffc00d80947 */ /* 0x000fea000383ffff */
.L_x_793:
[----:B------:R-:W-:Y:S05]  /*4620*/  BSYNC.RECONVERGENT B0 ;  /* 0x0000000000007941 */ /* 0x000fea0003800200 */
.L_x_792:
[----:B------:R-:W-:Y:S05]  /*4630*/  @!P1 EXIT ;  /* 0x000000000000994d */ /* 0x000fea0003800000 */
[----:B------:R-:W0:Y:S01]  /*4640*/  LDCU.128 UR4, c[0x0][0x390] ;  /* 0x00007200ff0477ac */ /* 0x000e220008000c00 */
[----:B--2---:R-:W-:Y:S01]  /*4650*/  IMAD.IADD R2, R19, 0x1, -R0 ;  /* 0x0000000113027824 */ /* 0x004fe200078e0a00 */
[C---:B------:R-:W-:Y:S01]  /*4660*/  LEA R18, R0.reuse, UR8, 0x3 ;  /* 0x0000000800127c11 */ /* 0x040fe2000f8e18ff */
[----:B------:R-:W-:Y:S01]  /*4670*/  BSSY.RECONVERGENT B0, `(.L_x_795) ;  /* 0x0000050000007945 */ /* 0x000fe20003800200 */
[----:B------:R-:W-:Y:S01]  /*4680*/  IMAD.IADD R41, R0, 0x1, R21 ;  /* 0x0000000100297824 */ /* 0x000fe200078e0215 */
[----:B------:R-:W-:Y:S02]  /*4690*/  PLOP3.LUT P0, PT, PT, PT, PT, 0x80, 0x8 ;  /* 0x000000000008781c */ /* 0x000fe40003f0f070 */
[----:B------:R-:W-:Y:S01]  /*46a0*/  ISETP.GT.AND P1, PT, R2, 0xc00, PT ;  /* 0x00000c000200780c */ /* 0x000fe20003f24270 */
[----:B------:R-:W-:Y:S01]  /*46b0*/  VIADD R18, R18, 0x1000 ;  /* 0x0000100012127836 */ /* 0x000fe20000000000 */
[----:B0-----:R-:W-:Y:S02]  /*46c0*/  UIADD3 UR4, UP0, UPT, UR4, 0x800, URZ ;  /* 0x0000080004047890 */ /* 0x001fe4000ff1e0ff */
[----:B------:R-:W-:-:S02]  /*46d0*/  UIADD3 UR6, UP1, UPT, UR6, 0x800, URZ ;  /* 0x0000080006067890 */ /* 0x000fc4000ff3e0ff */
[----:B------:R-:W-:Y:S02]  /*46e0*/  UIADD3.X UR5, UPT, UPT, URZ, UR5, URZ, UP0, !UPT ;  /* 0x00000005ff057290 */ /* 0x000fe400087fe4ff */
[----:B------:R-:W-:Y:S01]  /*46f0*/  UIADD3.X UR7, UPT, UPT, URZ, UR7, URZ, UP1, !UPT ;  /* 0x00000007ff077290 */ /* 0x000fe20008ffe4ff */
[----:B------:R-:W-:Y:S02]  /*4700*/  IMAD.U32 R4, RZ, RZ, UR4 ;  /* 0x00000004ff047e24 */ /* 0x000fe4000f8e00ff */
[----:B------:R-:W-:Y:S02]  /*4710*/  IMAD.U32 R2, RZ, RZ, UR6 ;  /* 0x00000006ff027e24 */ /* 0x000fe4000f8e00ff */
[----:B------:R-:W-:Y:S02]  /*4720*/  IMAD.U32 R5, RZ, RZ, UR5 ;  /* 0x00000005ff057e24 */ /* 0x000fe4000f8e00ff */
[----:B------:R-:W-:Y:S01]  /*4730*/  IMAD.U32 R3, RZ, RZ, UR7 ;  /* 0x00000007ff037e24 */ /* 0x000fe2000f8e00ff */
[----:B------:R-:W-:Y:S06]  /*4740*/  @!P1 BRA `(.L_x_796) ;  /* 0x0000000400089947 */ /* 0x000fec0003800000 */
[----:B------:R-:W-:Y:S01]  /*4750*/  PLOP3.LUT P0, PT, PT, PT, PT, 0x8, 0x80 ;  /* 0x000000000080781c */ /* 0x000fe20003f0e170 */
[----:B------:R-:W-:-:S12]  /*4760*/  VIADD R43, R19, 0xfffff400 ;  /* 0xfffff400132b7836 */ /* 0x000fd80000000000 */
.L_x_797:
[----:B-1----:R-:W0:Y:S01]  /*4770*/  LDS.64 R36, [R18+-0x1000] ;  /* 0xfff0000012247984 */ /* 0x002e220000000a00 */
[----:B------:R-:W-:-:S03]  /*4780*/  IMAD.WIDE R44, R41, 0x4, R4 ;  /* 0x00000004292c7825 */ /* 0x000fc600078e0204 */
[----:B------:R-:W1:Y:S01]  /*4790*/  LDS.64 R48, [R18+-0x800] ;  /* 0xfff8000012307984 */ /* 0x000e620000000a00 */
[----:B------:R-:W-:-:S03]  /*47a0*/  IMAD.WIDE R20, R41, 0x4, R2 ;  /* 0x0000000429147825 */ /* 0x000fc600078e0202 */
[----:B------:R-:W2:Y:S01]  /*47b0*/  LDS.64 R46, [R18] ;  /* 0x00000000122e7984 */ /* 0x000ea20000000a00 */
[----:B------:R-:W-:Y:S02]  /*47c0*/  VIADD R39, R41, 0x400 ;  /* 0x0000040029277836 */ /* 0x000fe40000000000 */
[----:B------:R-:W-:Y:S01]  /*47d0*/  VIADD R0, R0, 0x1000 ;  /* 0x0000100000007836 */ /* 0x000fe20000000000 */
[----:B------:R-:W3:Y:S04]  /*47e0*/  LDS.64 R6, [R18+0x800] ;  /* 0x0008000012067984 */ /* 0x000ee80000000a00 */
[----:B------:R-:W4:Y:S01]  /*47f0*/  LDS.64 R8, [R18+0x1000] ;  /* 0x0010000012087984 */ /* 0x000f220000000a00 */
[----:B------:R-:W-:-:S03]  /*4800*/  ISETP.GE.AND P1, PT, R0, R43, PT ;  /* 0x0000002b0000720c */ /* 0x000fc60003f26270 */
[----:B------:R-:W5:Y:S04]  /*4810*/  LDS.64 R10, [R18+0x1800] ;  /* 0x00180000120a7984 */ /* 0x000f680000000a00 */
        /* <DEDUP_REMOVED lines=9> */
[----:B------:R1:W5:Y:S04]  /*48b0*/  LDS.64 R34, [R18+0x6800] ;  /* 0x0068000012227984 */ /* 0x0003680000000a00 */
[----:B0-----:R-:W-:Y:S04]  /*48c0*/  STG.E desc[UR12][R44.64+-0x800], R36 ;  /* 0xfff800242c007986 */ /* 0x001fe8000c10190c */
[----:B------:R0:W-:Y:S01]  /*48d0*/  STG.E desc[UR12][R20.64+-0x800], R37 ;  /* 0xfff8002514007986 */ /* 0x0001e2000c10190c */
[----:B-1----:R-:W-:-:S03]  /*48e0*/  VIADD R18, R18, 0x8000 ;  /* 0x0000800012127836 */ /* 0x002fc60000000000 */
[----:B------:R-:W-:Y:S04]  /*48f0*/  STG.E desc[UR12][R44.64+-0x400], R48 ;  /* 0xfffc00302c007986 */ /* 0x000fe8000c10190c */
[----:B------:R1:W-:Y:S01]  /*4900*/  STG.E desc[UR12][R20.64+-0x400], R49 ;  /* 0xfffc003114007986 */ /* 0x0003e2000c10190c */
[----:B0-----:R-:W-:-:S03]  /*4910*/  IMAD.WIDE R36, R39, 0x4, R4 ;  /* 0x0000000427247825 */ /* 0x001fc600078e0204 */
[----:B--2---:R-:W-:Y:S01]  /*4920*/  STG.E desc[UR12][R44.64], R46 ;  /* 0x0000002e2c007986 */ /* 0x004fe2000c10190c */
[----:B------:R-:W-:-:S03]  /*4930*/  IMAD.WIDE R38, R39, 0x4, R2 ;  /* 0x0000000427267825 */ /* 0x000fc600078e0202 */
[----:B------:R0:W-:Y:S01]  /*4940*/  STG.E desc[UR12][R20.64], R47 ;  /* 0x0000002f14007986 */ /* 0x0001e2000c10190c */
[----:B-1----:R-:W-:-:S03]  /*4950*/  VIADD R49, R41, 0x800 ;  /* 0x0000080029317836 */ /* 0x002fc60000000000 */
[----:B---3--:R1:W-:Y:S04]  /*4960*/  STG.E desc[UR12][R44.64+0x400], R6 ;  /* 0x000400062c007986 */ /* 0x0083e8000c10190c */
[----:B------:R2:W-:Y:S04]  /*4970*/  STG.E desc[UR12][R20.64+0x400], R7 ;  /* 0x0004000714007986 */ /* 0x0005e8000c10190c */
[----:B----4-:R-:W-:Y:S01]  /*4980*/  STG.E desc[UR12][R36.64+-0x800], R8 ;  /* 0xfff8000824007986 */ /* 0x010fe2000c10190c */
[----:B0-----:R-:W-:-:S03]  /*4990*/  IMAD.WIDE R46, R49, 0x4, R4 ;  /* 0x00000004312e7825 */ /* 0x001fc600078e0204 */
[----:B------:R0:W-:Y:S01]  /*49a0*/  STG.E desc[UR12][R38.64+-0x800], R9 ;  /* 0xfff8000926007986 */ /* 0x0001e2000c10190c */
[----:B-1----:R-:W-:-:S03]  /*49b0*/  IMAD.WIDE R44, R49, 0x4, R2 ;  /* 0x00000004312c7825 */ /* 0x002fc600078e0202 */
[----:B-----5:R1:W-:Y:S01]  /*49c0*/  STG.E desc[UR12][R36.64+-0x400], R10 ;  /* 0xfffc000a24007986 */ /* 0x0203e2000c10190c */
[C---:B--2---:R-:W-:Y:S02]  /*49d0*/  VIADD R21, R41.reuse, 0xc00 ;  /* 0x00000c0029157836 */ /* 0x044fe40000000000 */
[----:B------:R-:W-:Y:S01]  /*49e0*/  VIADD R41, R41, 0x1000 ;  /* 0x0000100029297836 */ /* 0x000fe20000000000 */
[----:B------:R1:W-:Y:S01]  /*49f0*/  STG.E desc[UR12][R38.64+-0x400], R11 ;  /* 0xfffc000b26007986 */ /* 0x0003e2000c10190c */
[----:B------:R-:W-:-:S03]  /*4a00*/  IMAD.WIDE R6, R21, 0x4, R4 ;  /* 0x0000000415067825 */ /* 0x000fc600078e0204 */
[----:B------:R1:W-:Y:S01]  /*4a10*/  STG.E desc[UR12][R36.64], R12 ;  /* 0x0000000c24007986 */ /* 0x0003e2000c10190c */
[----:B0-----:R-:W-:-:S03]  /*4a20*/  IMAD.WIDE R8, R21, 0x4, R2 ;  /* 0x0000000415087825 */ /* 0x001fc600078e0202 */
        /* <DEDUP_REMOVED lines=19> */
[----:B------:R-:W-:Y:S05]  /*4b60*/  @!P1 BRA `(.L_x_797) ;  /* 0xfffffffc00009947 */ /* 0x000fea000383ffff */
.L_x_796:
[----:B------:R-:W-:Y:S05]  /*4b70*/  BSYNC.RECONVERGENT B0 ;  /* 0x0000000000007941 */ /* 0x000fea0003800200 */
.L_x_795:
[----:B-1----:R-:W-:Y:S01]  /*4b80*/  IMAD.IADD R6, R19, 0x1, -R0 ;  /* 0x0000000113067824 */ /* 0x002fe200078e0a00 */
[----:B------:R-:W-:Y:S04]  /*4b90*/  BSSY.RECONVERGENT B0, `(.L_x_798) ;  /* 0x0000024000007945 */ /* 0x000fe80003800200 */
[----:B------:R-:W-:-:S13]  /*4ba0*/  ISETP.GT.AND P1, PT, R6, 0x400, PT ;  /* 0x000004000600780c */ /* 0x000fda0003f24270 */
[----:B------:R-:W-:Y:S05]  /*4bb0*/  @!P1 BRA `(.L_x_799) ;  /* 0x0000000000849947 */ /* 0x000fea0003800000 */
[----:B------:R-:W0:Y:S01]  /*4bc0*/  LDS.64 R14, [R18+-0x1000] ;  /* 0xfff00000120e7984 */ /* 0x000e220000000a00 */
[C---:B------:R-:W-:Y:S01]  /*4bd0*/  IMAD.WIDE R6, R41.reuse, 0x4, R4 ;  /* 0x0000000429067825 */ /* 0x040fe200078e0204 */
[----:B------:R-:W-:Y:S02]  /*4be0*/  PLOP3.LUT P0, PT, PT, PT, PT, 0x8, 0x80 ;  /* 0x000000000080781c */ /* 0x000fe40003f0e170 */
[----:B------:R-:W1:Y:S01]  /*4bf0*/  LDS.64 R16, [R18+-0x800] ;  /* 0xfff8000012107984 */ /* 0x000e620000000a00 */
[----:B------:R-:W-:-:S03]  /*4c00*/  IMAD.WIDE R8, R41, 0x4, R2 ;  /* 0x0000000429087825 */ /* 0x000fc600078e0202 */
[----:B------:R-:W2:Y:S01]  /*4c10*/  LDS.64 R20, [R18] ;  /* 0x0000000012147984 */ /* 0x000ea20000000a00 */
[----:B------:R-:W-:Y:S02]  /*4c20*/  VIADD R13, R41, 0x400 ;  /* 0x00000400290d7836 */ /* 0x000fe40000000000 */
[----:B------:R-:W-:Y:S01]  /*4c30*/  VIADD R0, R0, 0x800 ;  /* 0x0000080000007836 */ /* 0x000fe20000000000 */
[----:B------:R-:W3:Y:S01]  /*4c40*/  LDS.64 R22, [R18+0x800] ;  /* 0x0008000012167984 */ /* 0x000ee20000000a00 */
[----:B------:R-:W-:-:S03]  /*4c50*/  IMAD.WIDE R10, R13, 0x4, R4 ;  /* 0x000000040d0a7825 */ /* 0x000fc600078e0204 */
[----:B------:R-:W4:Y:S01]  /*4c60*/  LDS.64 R24, [R18+0x1000] ;  /* 0x0010000012187984 */ /* 0x000f220000000a00 */
[----:B------:R-:W-:-:S03]  /*4c70*/  IMAD.WIDE R12, R13, 0x4, R2 ;  /* 0x000000040d0c7825 */ /* 0x000fc600078e0202 */
[----:B------:R-:W5:Y:S01]  /*4c80*/  LDS.64 R26, [R18+0x1800] ;  /* 0x00180000121a7984 */ /* 0x000f620000000a00 */
[----:B------:R-:W-:-:S03]  /*4c90*/  VIADD R41, R41, 0x800 ;  /* 0x0000080029297836 */ /* 0x000fc60000000000 */
[----:B------:R-:W5:Y:S04]  /*4ca0*/  LDS.64 R28, [R18+0x2000] ;  /* 0x00200000121c7984 */ /* 0x000f680000000a00 */
[----:B------:R0:W5:Y:S02]  /*4cb0*/  LDS.64 R30, [R18+0x2800] ;  /* 0x00280000121e7984 */ /* 0x0001640000000a00 */
[----:B0-----:R-:W-:Y:S02]  /*4cc0*/  VIADD R18, R18, 0x4000 ;  /* 0x0000400012127836 */ /* 0x001fe40000000000 */
[----:B------:R0:W-:Y:S04]  /*4cd0*/  STG.E desc[UR12][R6.64+-0x800], R14 ;  /* 0xfff8000e06007986 */ /* 0x0001e8000c10190c */
[----:B------:R0:W-:Y:S04]  /*4ce0*/  STG.E desc[UR12][R8.64+-0x800], R15 ;  /* 0xfff8000f08007986 */ /* 0x0001e8000c10190c */
[----:B-1----:R0:W-:Y:S04]  /*4cf0*/  STG.E desc[UR12][R6.64+-0x400], R16 ;  /* 0xfffc001006007986 */ /* 0x0021e8000c10190c */
[----:B------:R0:W-:Y:S04]  /*4d00*/  STG.E desc[UR12][R8.64+-0x400], R17 ;  /* 0xfffc001108007986 */ /* 0x0001e8000c10190c */
[----:B--2---:R0:W-:Y:S04]  /*4d10*/  STG.E desc[UR12][R6.64], R20 ;  /* 0x0000001406007986 */ /* 0x0041e8000c10190c */
[----:B------:R0:W-:Y:S04]  /*4d20*/  STG.E desc[UR12][R8.64], R21 ;  /* 0x0000001508007986 */ /* 0x0001e8000c10190c */
[----:B---3--:R0:W-:Y:S04]  /*4d30*/  STG.E desc[UR12][R6.64+0x400], R22 ;  /* 0x0004001606007986 */ /* 0x0081e8000c10190c */
[----:B------:R0:W-:Y:S04]  /*4d40*/  STG.E desc[UR12][R8.64+0x400], R23 ;  /* 0x0004001708007986 */ /* 0x0001e8000c10190c */
[----:B----4-:R0:W-:Y:S04]  /*4d50*/  STG.E desc[UR12][R10.64+-0x800], R24 ;  /* 0xfff800180a007986 */ /* 0x0101e8000c10190c */
[----:B------:R0:W-:Y:S04]  /*4d60*/  STG.E desc[UR12][R12.64+-0x800], R25 ;  /* 0xfff800190c007986 */ /* 0x0001e8000c10190c */
[----:B-----5:R0:W-:Y:S04]  /*4d70*/  STG.E desc[UR12][R10.64+-0x400], R26 ;  /* 0xfffc001a0a007986 */ /* 0x0201e8000c10190c */
[----:B------:R0:W-:Y:S04]  /*4d80*/  STG.E desc[UR12][R12.64+-0x400], R27 ;  /* 0xfffc001b0c007986 */ /* 0x0001e8000c10190c */
[----:B------:R0:W-:Y:S04]  /*4d90*/  STG.E desc[UR12][R10.64], R28 ;  /* 0x0000001c0a007986 */ /* 0x0001e8000c10190c */
[----:B------:R0:W-:Y:S04]  /*4da0*/  STG.E desc[UR12][R12.64], R29 ;  /* 0x0000001d0c007986 */ /* 0x0001e8000c10190c */
[----:B------:R0:W-:Y:S04]  /*4db0*/  STG.E desc[UR12][R10.64+0x400], R30 ;  /* 0x0004001e0a007986 */ /* 0x0001e8000c10190c */
[----:B------:R0:W-:Y:S02]  /*4dc0*/  STG.E desc[UR12][R12.64+0x400], R31 ;  /* 0x0004001f0c007986 */ /* 0x0001e4000c10190c */
.L_x_799:
[----:B------:R-:W-:Y:S05]  /*4dd0*/  BSYNC.RECONVERGENT B0 ;  /* 0x0000000000007941 */ /* 0x000fea0003800200 */
.L_x_798:
[----:B------:R-:W-:-:S13]  /*4de0*/  ISETP.LT.OR P0, PT, R0, R19, P0 ;  /* 0x000000130000720c */ /* 0x000fda0000701670 */
[----:B------:R-:W-:Y:S05]  /*4df0*/  @!P0 EXIT ;  /* 0x000000000000894d */ /* 0x000fea0003800000 */
[----:B0-----:R-:W0:Y:S01]  /*4e00*/  LDS.64 R6, [R18+-0x1000] ;  /* 0xfff0000012067984 */ /* 0x001e220000000a00 */
[----:B------:R-:W-:-:S03]  /*4e10*/  IMAD.WIDE R4, R41, 0x4, R4 ;  /* 0x0000000429047825 */ /* 0x000fc600078e0204 */
[----:B------:R-:W1:Y:S01]  /*4e20*/  LDS.64 R8, [R18+-0x800] ;  /* 0xfff8000012087984 */ /* 0x000e620000000a00 */
[----:B------:R-:W-:-:S03]  /*4e30*/  IMAD.WIDE R2, R41, 0x4, R2 ;  /* 0x0000000429027825 */ /* 0x000fc600078e0202 */
[----:B------:R-:W2:Y:S04]  /*4e40*/  LDS.64 R10, [R18] ;  /* 0x00000000120a7984 */ /* 0x000ea80000000a00 */
[----:B------:R-:W3:Y:S04]  /*4e50*/  LDS.64 R12, [R18+0x800] ;  /* 0x00080000120c7984 */ /* 0x000ee80000000a00 */
[----:B0-----:R-:W-:Y:S04]  /*4e60*/  STG.E desc[UR12][R4.64+-0x800], R6 ;  /* 0xfff8000604007986 */ /* 0x001fe8000c10190c */
[----:B------:R-:W-:Y:S04]  /*4e70*/  STG.E desc[UR12][R2.64+-0x800], R7 ;  /* 0xfff8000702007986 */ /* 0x000fe8000c10190c */
[----:B-1----:R-:W-:Y:S04]  /*4e80*/  STG.E desc[UR12][R4.64+-0x400], R8 ;  /* 0xfffc000804007986 */ /* 0x002fe8000c10190c */
[----:B------:R-:W-:Y:S04]  /*4e90*/  STG.E desc[UR12][R2.64+-0x400], R9 ;  /* 0xfffc000902007986 */ /* 0x000fe8000c10190c */
[----:B--2---:R-:W-:Y:S04]  /*4ea0*/  STG.E desc[UR12][R4.64], R10 ;  /* 0x0000000a04007986 */ /* 0x004fe8000c10190c */
[----:B------:R-:W-:Y:S04]  /*4eb0*/  STG.E desc[UR12][R2.64], R11 ;  /* 0x0000000b02007986 */ /* 0x000fe8000c10190c */
[----:B---3--:R-:W-:Y:S04]  /*4ec0*/  STG.E desc[UR12][R4.64+0x400], R12 ;  /* 0x0004000c04007986 */ /* 0x008fe8000c10190c */
[----:B------:R-:W-:Y:S01]  /*4ed0*/  STG.E desc[UR12][R2.64+0x400], R13 ;  /* 0x0004000d02007986 */ /* 0x000fe2000c10190c */
[----:B------:R-:W-:Y:S05]  /*4ee0*/  EXIT ;  /* 0x000000000000794d */ /* 0x000fea0003800000 */
.L_x_791:
[----:B------:R-:W0:Y:S01]  /*4ef0*/  LDC.64 R38, c[0x0][0x390] ;  /* 0x0000e400ff267b82 */ /* 0x000e220000000a00 */
[----:B------:R-:W-:Y:S02]  /*4f00*/  ISETP.NE.AND P0, PT, R34, R32, PT ;  /* 0x000000202200720c */ /* 0x000fe40003f05270 */
[----:B------:R-:W-:Y:S02]  /*4f10*/  ISETP.NE.AND P2, PT, R30, R28, PT ;  /* 0x0000001c1e00720c */ /* 0x000fe40003f45270 */
[----:B------:R-:W-:Y:S02]  /*4f20*/  ISETP.NE.AND P1, PT, R32, R30, PT ;  /* 0x0000001e2000720c */ /* 0x000fe40003f25270 */
[----:B------:R-:W-:Y:S01]  /*4f30*/  ISETP.NE.AND P3, PT, R6, R4, PT ;  /* 0x000000040600720c */ /* 0x000fe20003f65270 */
[----:B------:R-:W1:Y:S01]  /*4f40*/  LDC.64 R26, c[0x0][0x398] ;  /* 0x0000e600ff1a7b82 */ /* 0x000e620000000a00 */
[----:B------:R-:W-:Y:S02]  /*4f50*/  ISETP.NE.AND P4, PT, R4, R2, PT ;  /* 0x000000020400720c */ /* 0x000fe40003f85270 */
[----:B------:R-:W-:-:S05]  /*4f60*/  ISETP.NE.AND P5, PT, R2, R37, PT ;  /* 0x000000250200720c */ /* 0x000fca0003fa5270 */
[----:B------:R-:W2:Y:S08]  /*4f70*/  LDC.64 R20, c[0x0][0x398] ;  /* 0x0000e600ff147b82 */ /* 0x000eb00000000a00 */
[----:B------:R-:W3:Y:S01]  /*4f80*/  LDC.64 R24, c[0x0][0x390] ;  /* 0x0000e400ff187b82 */ /* 0x000ee20000000a00 */
[----:B0-----:R-:W-:-:S05]  /*4f90*/  @P0 IMAD.WIDE R38, R43, 0x4, R38 ;  /* 0x000000042b260825 */ /* 0x001fca00078e0226 */
[----:B------:R-:W-:Y:S02]  /*4fa0*/  @P0 STG.E desc[UR12][R38.64], R34 ;  /* 0x0000002226000986 */ /* 0x000fe4000c10190c */
[----:B------:R-:W0:Y:S01]  /*4fb0*/  LDC.64 R22, c[0x0][0x398] ;  /* 0x0000e600ff167b82 */ /* 0x000e220000000a00 */
[----:B-1----:R-:W-:-:S05]  /*4fc0*/  @P0 IMAD.WIDE R26, R43, 0x4, R26 ;  /* 0x000000042b1a0825 */ /* 0x002fca00078e021a */
[----:B------:R-:W-:Y:S01]  /*4fd0*/  @P0 STG.E desc[UR12][R26.64], R35 ;  /* 0x000000231a000986 */ /* 0x000fe2000c10190c */
[----:B------:R-:W-:Y:S01]  /*4fe0*/  ISETP.NE.AND P0, PT, R28, R10, PT ;  /* 0x0000000a1c00720c */ /* 0x000fe20003f05270 */
[----:B------:R-:W1:Y:S01]  /*4ff0*/  LDC.64 R18, c[0x0][0x390] ;  /* 0x0000e400ff127b82 */ /* 0x000e620000000a00 */
[----:B--2---:R-:W-:-:S04]  /*5000*/  @P2 IMAD.WIDE R50, R13, 0x4, R20 ;  /* 0x000000040d322825 */ /* 0x004fc800078e0214 */
[----:B---3--:R-:W-:-:S03]  /*5010*/  @P1 IMAD.WIDE R24, R41, 0x4, R24 ;  /* 0x0000000429181825 */ /* 0x008fc600078e0218 */
[----:B------:R-:W2:Y:S02]  /*5020*/  LDC.64 R20, c[0x0][0x390] ;  /* 0x0000e400ff147b82 */ /* 0x000ea40000000a00 */
[----:B------:R3:W-:Y:S01]  /*5030*/  @P1 STG.E desc[UR12][R24.64], R32 ;  /* 0x0000002018001986 */ /* 0x0007e2000c10190c */
[----:B0-----:R-:W-:-:S05]  /*5040*/  @P1 IMAD.WIDE R22, R41, 0x4, R22 ;  /* 0x0000000429161825 */ /* 0x001fca00078e0216 */
[----:B------:R-:W0:Y:S01]  /*5050*/  LDC.64 R46, c[0x0][0x390] ;  /* 0x0000e400ff2e7b82 */ /* 0x000e220000000a00 */
[----:B------:R4:W-:Y:S01]  /*5060*/  @P1 STG.E desc[UR12][R22.64], R33 ;  /* 0x0000002116001986 */ /* 0x0009e2000c10190c */
[----:B------:R-:W-:Y:S01]  /*5070*/  ISETP.NE.AND P1, PT, R10, R8, PT ;  /* 0x000000080a00720c */ /* 0x000fe20003f25270 */
[----:B-1----:R-:W-:-:S05]  /*5080*/  @P2 IMAD.WIDE R18, R13, 0x4, R18 ;  /* 0x000000040d122825 */ /* 0x002fca00078e0212 */
[----:B------:R-:W1:Y:S01]  /*5090*/  LDC.64 R40, c[0x0][0x398] ;  /* 0x0000e600ff287b82 */ /* 0x000e620000000a00 */
[----:B------:R4:W-:Y:S07]  /*50a0*/  @P2 STG.E desc[UR12][R18.64], R30 ;  /* 0x0000001e12002986 */ /* 0x0009ee000c10190c */
[----:B------:R-:W5:Y:S01]  /*50b0*/  LDC.64 R44, c[0x0][0x398] ;  /* 0x0000e600ff2c7b82 */ /* 0x000f620000000a00 */
[----:B------:R4:W-:Y:S01]  /*50c0*/  @P2 STG.E desc[UR12][R50.64], R31 ;  /* 0x0000001f32002986 */ /* 0x0009e2000c10190c */
[----:B------:R-:W-:Y:S01]  /*50d0*/  ISETP.NE.AND P2, PT, R8, R6, PT ;  /* 0x000000060800720c */ /* 0x000fe20003f45270 */
[----:B--2---:R-:W-:-:S05]  /*50e0*/  @P0 IMAD.WIDE R20, R12, 0x4, R20 ;  /* 0x000000040c140825 */ /* 0x004fca00078e0214 */
[----:B------:R-:W2:Y:S01]  /*50f0*/  LDC.64 R42, c[0x0][0x390] ;  /* 0x0000e400ff2a7b82 */ /* 0x000ea20000000a00 */
[----:B0-----:R-:W-:Y:S01]  /*5100*/  @P1 IMAD.WIDE R46, R14, 0x4, R46 ;  /* 0x000000040e2e1825 */ /* 0x001fe200078e022e */
[----:B------:R4:W-:Y:S06]  /*5110*/  @P0 STG.E desc[UR12][R20.64], R28 ;  /* 0x0000001c14000986 */ /* 0x0009ec000c10190c */
[----:B------:R-:W0:Y:S01]  /*5120*/  LDC.64 R48, c[0x0][0x398] ;  /* 0x0000e600ff307b82 */ /* 0x000e220000000a00 */
[----:B-1----:R-:W-:-:S05]  /*5130*/  @P0 IMAD.WIDE R40, R12, 0x4, R40 ;  /* 0x000000040c280825 */ /* 0x002fca00078e0228 */
[----:B------:R4:W-:Y:S02]  /*5140*/  @P0 STG.E desc[UR12][R40.64], R29 ;  /* 0x0000001d28000986 */ /* 0x0009e4000c10190c */
[----:B---3--:R-:W1:Y:S01]  /*5150*/  LDC.64 R24, c[0x0][0x390] ;  /* 0x0000e400ff187b82 */ /* 0x008e620000000a00 */
[----:B-----5:R-:W-:Y:S01]  /*5160*/  @P1 IMAD.WIDE R44, R14, 0x4, R44 ;  /* 0x000000040e2c1825 */ /* 0x020fe200078e022c */
[----:B------:R4:W-:Y:S04]  /*5170*/  @P1 STG.E desc[UR12][R46.64], R10 ;  /* 0x0000000a2e001986 */ /* 0x0009e8000c10190c */
[----:B------:R4:W-:Y:S02]  /*5180*/  @P1 STG.E desc[UR12][R44.64], R11 ;  /* 0x0000000b2c001986 */ /* 0x0009e4000c10190c */
[----:B------:R-:W3:Y:S01]  /*5190*/  LDC.64 R26, c[0x0][0x398] ;  /* 0x0000e600ff1a7b82 */ /* 0x000ee20000000a00 */
[----:B--2---:R-:W-:-:S05]  /*51a0*/  @P2 IMAD.WIDE R42, R15, 0x4, R42 ;  /* 0x000000040f2a2825 */ /* 0x004fca00078e022a */
[----:B------:R4:W-:Y:S02]  /*51b0*/  @P2 STG.E desc[UR12][R42.64], R8 ;  /* 0x000000082a002986 */ /* 0x0009e4000c10190c */
[----:B------:R-:W2:Y:S01]  /*51c0*/  LDC.64 R34, c[0x0][0x390] ;  /* 0x0000e400ff227b82 */ /* 0x000ea20000000a00 */
[----:B0-----:R-:W-:-:S05]  /*51d0*/  @P2 IMAD.WIDE R48, R15, 0x4, R48 ;  /* 0x000000040f302825 */ /* 0x001fca00078e0230 */
[----:B------:R4:W-:Y:S02]  /*51e0*/  @P2 STG.E desc[UR12][R48.64], R9 ;  /* 0x0000000930002986 */ /* 0x0009e4000c10190c */
[----:B------:R-:W0:Y:S01]  /*51f0*/  LDC.64 R38, c[0x0][0x398] ;  /* 0x0000e600ff267b82 */ /* 0x000e220000000a00 */
[----:B-1----:R-:W-:-:S05]  /*5200*/  @P3 IMAD.WIDE R24, R16, 0x4, R24 ;  /* 0x0000000410183825 */ /* 0x002fca00078e0218 */
[----:B------:R4:W-:Y:S01]  /*5210*/  @P3 STG.E desc[UR12][R24.64], R6 ;  /* 0x0000000618003986 */ /* 0x0009e2000c10190c */
[----:B---3--:R-:W-:-:S05]  /*5220*/  @P3 IMAD.WIDE R26, R16, 0x4, R26 ;  /* 0x00000004101a3825 */ /* 0x008fca00078e021a */
[----:B------:R4:W-:Y:S01]  /*5230*/  @P3 STG.E desc[UR12][R26.64], R7 ;  /* 0x000000071a003986 */ /* 0x0009e2000c10190c */
[----:B--2---:R-:W-:-:S05]  /*5240*/  @P4 IMAD.WIDE R34, R17, 0x4, R34 ;  /* 0x0000000411224825 */ /* 0x004fca00078e0222 */
[----:B------:R4:W-:Y:S01]  /*5250*/  @P4 STG.E desc[UR12][R34.64], R4 ;  /* 0x0000000422004986 */ /* 0x0009e2000c10190c */
[----:B0-----:R-:W-:-:S05]  /*5260*/  @P4 IMAD.WIDE R38, R17, 0x4, R38 ;  /* 0x0000000411264825 */ /* 0x001fca00078e0226 */
[----:B------:R4:W-:Y:S01]  /*5270*/  @P4 STG.E desc[UR12][R38.64], R5 ;  /* 0x0000000526004986 */ /* 0x0009e2000c10190c */
[----:B------:R-:W-:Y:S05]  /*5280*/  @!P5 EXIT ;  /* 0x000000000000d94d */ /* 0x000fea0003800000 */
[----:B----4-:R-:W0:Y:S08]  /*5290*/  LDC.64 R4, c[0x0][0x390] ;  /* 0x0000e400ff047b82 */ /* 0x010e300000000a00 */
[----:B------:R-:W1:Y:S01]  /*52a0*/  LDC.64 R6, c[0x0][0x398] ;  /* 0x0000e600ff067b82 */ /* 0x000e620000000a00 */
[----:B0-----:R-:W-:-:S05]  /*52b0*/  IMAD.WIDE R4, R36, 0x4, R4 ;  /* 0x0000000424047825 */ /* 0x001fca00078e0204 */
[----:B------:R-:W-:Y:S01]  /*52c0*/  STG.E desc[UR12][R4.64], R2 ;  /* 0x0000000204007986 */ /* 0x000fe2000c10190c */
[----:B-1----:R-:W-:-:S05]  /*52d0*/  IMAD.WIDE R36, R36, 0x4, R6 ;  /* 0x0000000424247825 */ /* 0x002fca00078e0206 */
[----:B------:R-:W-:Y:S01]  /*52e0*/  STG.E desc[UR12][R36.64], R3 ;  /* 0x0000000324007986 */ /* 0x000fe2000c10190c */
[----:B------:R-:W-:Y:S05]  /*52f0*/  EXIT ;  /* 0x000000000000794d */ /* 0x000fea0003800000 */
.L_x_767:
[----:B------:R-:W-:-:S13]  /*5300*/  ISETP.GE.AND P0, PT, R38, 0x1, PT ;  /* 0x000000012600780c */ /* 0x000fda0003f06270 */
[----:B------:R-:W-:Y:S05]  /*5310*/  @!P0 EXIT ;  /* 0x000000000000894d */ /* 0x000fea0003800000 */
[----:B------:R-:W-:-:S13]  /*5320*/  ISETP.NE.AND P0, PT, R39, RZ, PT ;  /* 0x000000ff2700720c */ /* 0x000fda0003f05270 */
[----:B------:R-:W-:Y:S05]  /*5330*/  @P0 BRA `(.L_x_800) ;  /* 0x0000002400b40947 */ /* 0x000fea0003800000 */
        /* <DEDUP_REMOVED lines=10> */
[C---:B------:R-:W-:Y:S01]  /*53e0*/  VIADD R15, R7.reuse, 0x60 ;  /* 0x00000060070f7836 */ /* 0x040fe20000000000 */
[CC--:B------:R-:W-:Y:S01]  /*53f0*/  ISETP.GE.U32.AND P1, PT, R7.reuse, R38.reuse, PT ;  /* 0x000000260700720c */ /* 0x0c0fe20003f26070 */
[C---:B------:R-:W-:Y:S02]  /*5400*/  VIADD R3, R7.reuse, 0x20 ;  /* 0x0000002007037836 */ /* 0x040fe40000000000 */
[----:B------:R-:W-:Y:S01]  /*5410*/  IMAD.SHL.U32 R17, R7, 0x4, RZ ;  /* 0x0000000407117824 */ /* 0x000fe200078e00ff */
[-C--:B------:R-:W-:Y:S01]  /*5420*/  ISETP.GE.U32.AND P4, PT, R15, R38.reuse, PT ;  /* 0x000000260f00720c */ /* 0x080fe20003f86070 */
[----:B------:R-:W-:Y:S01]  /*5430*/  VIADD R13, R7, 0x40 ;  /* 0x00000040070d7836 */ /* 0x000fe20000000000 */
[-C--:B------:R-:W-:Y:S01]  /*5440*/  ISETP.GE.U32.AND P5, PT, R3, R38.reuse, PT ;  /* 0x000000260300720c */ /* 0x080fe20003fa6070 */
[C---:B------:R-:W-:Y:S01]  /*5450*/  VIADD R15, R7.reuse, 0xa0 ;  /* 0x000000a0070f7836 */ /* 0x040fe20000000000 */
[----:B------:R-:W-:Y:S01]  /*5460*/  IADD3 R2, P6, PT, R10, R17, RZ ;  /* 0x000000110a027210 */ /* 0x000fe20007fde0ff */
[----:B------:R-:W-:Y:S01]  /*5470*/  VIADD R3, R7, 0x80 ;  /* 0x0000008007037836 */ /* 0x000fe20000000000 */
[----:B------:R-:W-:-:S02]  /*5480*/  ISETP.GE.U32.AND P0, PT, R13, R38, PT ;  /* 0x000000260d00720c */ /* 0x000fc40003f06070 */
[-C--:B------:R-:W-:Y:S01]  /*5490*/  ISETP.GE.U32.AND P2, PT, R15, R38.reuse, PT ;  /* 0x000000260f00720c */ /* 0x080fe20003f46070 */
[----:B------:R-:W-:Y:S01]  /*54a0*/  @!P1 IMAD.WIDE.U32 R12, R7, 0x4, R10 ;  /* 0x00000004070c9825 */ /* 0x000fe200078e000a */
[----:B------:R-:W-:-:S03]  /*54b0*/  ISETP.GE.U32.AND P3, PT, R3, R38, PT ;  /* 0x000000260300720c */ /* 0x000fc60003f66070 */
[----:B------:R-:W-:-:S04]  /*54c0*/  @!P1 IMAD.WIDE.U32 R14, R7, 0x4, R8 ;  /* 0x00000004070e9825 */ /* 0x000fc800078e0008 */
[----:B------:R-:W-:Y:S02]  /*54d0*/  VIADD R19, R7, 0xc0 ;  /* 0x000000c007137836 */ /* 0x000fe40000000000 */
[----:B------:R-:W-:Y:S01]  /*54e0*/  IMAD.X R3, RZ, RZ, R11, P6 ;  /* 0x000000ffff037224 */ /* 0x000fe200030e060b */
[----:B0-----:R-:W-:Y:S01]  /*54f0*/  IADD3 R8, P6, PT, R17, R8, RZ ;  /* 0x0000000811087210 */ /* 0x001fe20007fde0ff */
[C---:B------:R-:W-:Y:S02]  /*5500*/  VIADD R21, R7.reuse, 0xe0 ;  /* 0x000000e007157836 */ /* 0x040fe40000000000 */
[----:B------:R-:W-:Y:S02]  /*5510*/  VIADD R7, R7, 0x100 ;  /* 0x0000010007077836 */ /* 0x000fe40000000000 */
[----:B------:R-:W-:Y:S01]  /*5520*/  IMAD.X R9, RZ, RZ, R9, P6 ;  /* 0x000000ffff097224 */ /* 0x000fe200030e0609 */
[----:B------:R-:W-:Y:S01]  /*5530*/  ISETP.GE.U32.AND P6, PT, R21, R38, PT ;  /* 0x000000261500720c */ /* 0x000fe20003fc6070 */
[----:B--2---:R-:W-:-:S02]  /*5540*/  IMAD.MOV.U32 R11, RZ, RZ, R6 ;  /* 0x000000ffff0b7224 */ /* 0x004fc400078e0006 */
[----:B------:R0:W2:Y:S02]  /*5550*/  @!P1 LDG.E.CONSTANT R6, desc[UR12][R12.64] ;  /* 0x0000000c0c069981 */ /* 0x0000a4000c1e9900 */
[----:B------:R-:W-:Y:S02]  /*5560*/  IMAD.MOV.U32 R16, RZ, RZ, R11 ;  /* 0x000000ffff107224 */ /* 0x000fe400078e000b */
[----:B---3--:R-:W-:Y:S02]  /*5570*/  IMAD.MOV.U32 R10, RZ, RZ, R5 ;  /* 0x000000ffff0a7224 */ /* 0x008fe400078e0005 */
[----:B------:R1:W3:Y:S01]  /*5580*/  @!P1 LDG.E.CONSTANT R5, desc[UR12][R14.64] ;  /* 0x0000000c0e059981 */ /* 0x0002e2000c1e9900 */
[-C--:B------:R-:W-:Y:S01]  /*5590*/  ISETP.GE.U32.AND P1, PT, R19, R38.reuse, PT ;  /* 0x000000261300720c */ /* 0x080fe20003f26070 */
[----:B------:R-:W-:Y:S02]  /*55a0*/  IMAD.MOV.U32 R19, RZ, RZ, R10 ;  /* 0x000000ffff137224 */ /* 0x000fe400078e000a */
[----:B------:R-:W4:Y:S04]  /*55b0*/  @!P5 LDG.E.CONSTANT R16, desc[UR12][R2.64+0x80] ;  /* 0x0000800c0210d981 */ /* 0x000f28000c1e9900 */
[----:B------:R-:W5:Y:S01]  /*55c0*/  @!P5 LDG.E.CONSTANT R19, desc[UR12][R8.64+0x80] ;  /* 0x0000800c0813d981 */ /* 0x000f62000c1e9900 */
[----:B------:R-:W-:Y:S01]  /*55d0*/  ISETP.GE.U32.AND P5, PT, R7, R38, PT ;  /* 0x000000260700720c */ /* 0x000fe20003fa6070 */
[----:B0-----:R-:W-:-:S02]  /*55e0*/  IMAD.MOV.U32 R12, RZ, RZ, R11 ;  /* 0x000000ffff0c7224 */ /* 0x001fc400078e000b */
[--C-:B------:R-:W-:Y:S02]  /*55f0*/  IMAD.MOV.U32 R13, RZ, RZ, R11.reuse ;  /* 0x000000ffff0d7224 */ /* 0x100fe400078e000b */
[--C-:B-1----:R-:W-:Y:S02]  /*5600*/  IMAD.MOV.U32 R14, RZ, RZ, R11.reuse ;  /* 0x000000ffff0e7224 */ /* 0x102fe400078e000b */
        /* <DEDUP_REMOVED lines=23> */
[----:B------:R-:W0:Y:S01]  /*5780*/  S2R R7, SR_LANEID ;  /* 0x0000000000077919 */ /* 0x000e220000000000 */
[----:B------:R-:W1:Y:S01]  /*5790*/  S2UR UR5, SR_CgaCtaId ;  /* 0x00000000000579c3 */ /* 0x000e620000008800 */
[----:B------:R-:W-:Y:S01]  /*57a0*/  SHF.R.U32.HI R46, RZ, 0x5, R0 ;  /* 0x00000005ff2e7819 */ /* 0x000fe20000011600 */
[----:B------:R-:W-:-:S02]  /*57b0*/  UMOV UR4, 0x400 ;  /* 0x0000040000047882 */ /* 0x000fc40000000000 */
[----:B-1----:R-:W-:Y:S02]  /*57c0*/  ULEA UR4, UR5, UR4, 0x18 ;  /* 0x0000000405047291 */ /* 0x002fe4000f8ec0ff */
[----:B0-----:R-:W-:-:S05]  /*57d0*/  IMAD R2, R46, 0x120, R7 ;  /* 0x000001202e027824 */ /* 0x001fca00078e0207 */
[----:B------:R-:W-:-:S05]  /*57e0*/  LEA R2, R2, UR4, 0x2 ;  /* 0x0000000402027c11 */ /* 0x000fca000f8e10ff */
[----:B------:R-:W-:Y:S01]  /*57f0*/  IMAD R8, R7, 0x20, R2 ;  /* 0x0000002007087824 */ /* 0x000fe200078e0202 */
[C---:B------:R-:W-:Y:S01]  /*5800*/  ISETP.NE.AND P3, PT, R0.reuse, RZ, PT ;  /* 0x000000ff0000720c */ /* 0x040fe20003f65270 */
[----:B------:R-:W-:-:S05]  /*5810*/  IMAD R9, R0, 0x9, RZ ;  /* 0x0000000900097824 */ /* 0x000fca00078e02ff */
[----:B------:R-:W-:Y:S01]  /*5820*/  ISETP.NE.AND P2, PT, R9, R38, PT ;  /* 0x000000260900720c */ /* 0x000fe20003f45270 */
[----:B--2---:R-:W-:Y:S04]  /*5830*/  STS [R2], R6 ;  /* 0x0000000602007388 */ /* 0x004fe80000000800 */
[----:B----4-:R-:W-:Y:S04]  /*5840*/  STS [R2+0x80], R16 ;  /* 0x0000801002007388 */ /* 0x010fe80000000800 */
[----:B---3--:R0:W-:Y:S04]  /*5850*/  STS [R2+0x100], R12 ;  /* 0x0001000c02007388 */ /* 0x0081e80000000800 */
[----:B-----5:R-:W-:Y:S04]  /*5860*/  STS [R2+0x180], R13 ;  /* 0x0001800d02007388 */ /* 0x020fe80000000800 */
[----:B------:R-:W-:Y:S04]  /*5870*/  STS [R2+0x200], R14 ;  /* 0x0002000e02007388 */ /* 0x000fe80000000800 */
[----:B------:R-:W-:Y:S04]  /*5880*/  STS [R2+0x280], R15 ;  /* 0x0002800f02007388 */ /* 0x000fe80000000800 */
[----:B------:R-:W-:Y:S04]  /*5890*/  STS [R2+0x300], R17 ;  /* 0x0003001102007388 */ /* 0x000fe80000000800 */
[----:B------:R-:W-:Y:S04]  /*58a0*/  STS [R2+0x380], R18 ;  /* 0x0003801202007388 */ /* 0x000fe80000000800 */
[----:B------:R-:W-:Y:S01]  /*58b0*/  STS [R2+0x400], R11 ;  /* 0x0004000b02007388 */ /* 0x000fe20000000800 */
[----:B------:R-:W-:-:S03]  /*58c0*/  NOP ;  /* 0x0000000000007918 */ /* 0x000fc60000000000 */
[----:B------:R-:W1:Y:S04]  /*58d0*/  LDS R3, [R8+0x20] ;  /* 0x0000200008037984 */ /* 0x000e680000000800 */
[----:B------:R-:W-:Y:S04]  /*58e0*/  LDS R6, [R8] ;  /* 0x0000000008067984 */ /* 0x000fe80000000800 */
        /* <DEDUP_REMOVED lines=8> */
[----:B0-----:R-:W-:-:S05]  /*5970*/  LEA R12, R0, UR4, 0x2 ;  /* 0x00000004000c7c11 */ /* 0x001fca000f8e10ff */
[----:B------:R-:W-:Y:S04]  /*5980*/  STS [R2], R5 ;  /* 0x0000000502007388 */ /* 0x000fe80000000800 */
[----:B------:R-:W-:Y:S04]  /*5990*/  STS [R2+0x80], R19 ;  /* 0x0000801302007388 */ /* 0x000fe80000000800 */
        /* <DEDUP_REMOVED lines=8> */
[----:B------:R-:W4:Y:S04]  /*5a20*/  LDS R44, [R8] ;  /* 0x00000000082c7984 */ /* 0x000f280000000800 */
[----:B------:R-:W5:Y:S04]  /*5a30*/  LDS R25, [R8+0x4] ;  /* 0x0000040008197984 */ /* 0x000f680000000800 */
        /* <DEDUP_REMOVED lines=8> */
[----:B-1----:R-:W-:Y:S02]  /*5ac0*/  STS [R12+0x47c], R3 ;  /* 0x00047c030c007388 */ /* 0x002fe40000000800 */
[----:B------:R-:W-:Y:S06]  /*5ad0*/  BAR.SYNC.DEFER_BLOCKING 0x0 ;  /* 0x0000000000007b1d */ /* 0x000fec0000010000 */
[----:B------:R-:W1:Y:S01]  /*5ae0*/  @P3 LDS R4, [R12+0x478] ;  /* 0x000478000c043984 */ /* 0x000e620000000800 */
[----:B------:R-:W-:Y:S01]  /*5af0*/  VIADD R13, R9, 0x1 ;  /* 0x00000001090d7836 */ /* 0x000fe20000000000 */
[----:B--2---:R-:W-:Y:S01]  /*5b00*/  ISETP.NE.AND P0, PT, R6, R24, PT ;  /* 0x000000180600720c */ /* 0x004fe20003f05270 */
[----:B------:R-:W-:Y:S01]  /*5b10*/  IMAD.MOV.U32 R11, RZ, RZ, 0x1 ;  /* 0x00000001ff0b7424 */ /* 0x000fe200078e00ff */
[----:B0-----:R-:W-:-:S02]  /*5b20*/  SEL R2, RZ, 0x1, P2 ;  /* 0x00000001ff027807 */ /* 0x001fc40001000000 */
[----:B------:R-:W-:Y:S02]  /*5b30*/  ISETP.EQ.OR P4, PT, R13, R38, P0 ;  /* 0x000000260d00720c */ /* 0x000fe40000782670 */
[----:B---3--:R-:W-:Y:S02]  /*5b40*/  ISETP.NE.AND P0, PT, R24, R26, PT ;  /* 0x0000001a1800720c */ /* 0x008fe40003f05270 */
[----:B----4-:R-:W-:-:S05]  /*5b50*/  SEL R10, R44, RZ, !P4 ;  /* 0x000000ff2c0a7207 */ /* 0x010fca0006000000 */
[----:B-----5:R-:W-:Y:S01]  /*5b60*/  IMAD.IADD R10, R25, 0x1, R10 ;  /* 0x00000001190a7824 */ /* 0x020fe200078e020a */
[----:B-1----:R-:W-:-:S04]  /*5b70*/  @P3 ISETP.NE.AND P1, PT, R4, R6, PT ;  /* 0x000000060400320c */ /* 0x002fc80003f25270 */
[----:B------:R-:W-:-:S04]  /*5b80*/  @P3 SEL R11, RZ, 0x1, !P1 ;  /* 0x00000001ff0b3807 */ /* 0x000fc80004800000 */
[----:B------:R-:W-:Y:S01]  /*5b90*/  @P3 SEL R2, R2, R11, !P2 ;  /* 0x0000000b02023207 */ /* 0x000fe20005000000 */
[----:B------:R-:W-:-:S05]  /*5ba0*/  VIADD R11, R9, 0x2 ;  /* 0x00000002090b7836 */ /* 0x000fca0000000000 */
[----:B------:R-:W-:Y:S01]  /*5bb0*/  ISETP.EQ.OR P0, PT, R11, R38, P0 ;  /* 0x000000260b00720c */ /* 0x000fe20000702670 */
[----:B------:R-:W-:Y:S01]  /*5bc0*/  VIADD R11, R9, 0x3 ;  /* 0x00000003090b7836 */ /* 0x000fe20000000000 */
[----:B------:R-:W-:Y:S02]  /*5bd0*/  ISETP.NE.AND P1, PT, R26, R28, PT ;  /* 0x0000001c1a00720c */ /* 0x000fe40003f25270 */
[----:B------:R-:W-:Y:S02]  /*5be0*/  SEL R10, R10, RZ, !P0 ;  /* 0x000000ff0a0a7207 */ /* 0x000fe40004000000 */
[----:B------:R-:W-:-:S03]  /*5bf0*/  ISETP.EQ.OR P1, PT, R11, R38, P1 ;  /* 0x000000260b00720c */ /* 0x000fc60000f22670 */
[----:B------:R-:W-:Y:S01]  /*5c00*/  IMAD.IADD R10, R27, 0x1, R10 ;  /* 0x000000011b0a7824 */ /* 0x000fe200078e020a */
[----:B------:R-:W-:Y:S01]  /*5c10*/  ISETP.NE.AND P5, PT, R28, R30, PT ;  /* 0x0000001e1c00720c */ /* 0x000fe20003fa5270 */
[----:B------:R-:W-:-:S03]  /*5c20*/  VIADD R11, R9, 0x4 ;  /* 0x00000004090b7836 */ /* 0x000fc60000000000 */
[----:B------:R-:W-:Y:S02]  /*5c30*/  SEL R10, R10, RZ, !P1 ;  /* 0x000000ff0a0a7207 */ /* 0x000fe40004800000 */
[----:B------:R-:W-:-:S03]  /*5c40*/  ISETP.EQ.OR P5, PT, R11, R38, P5 ;  /* 0x000000260b00720c */ /* 0x000fc60002fa2670 */
[----:B------:R-:W-:Y:S01]  /*5c50*/  IMAD.IADD R10, R29, 0x1, R10 ;  /* 0x000000011d0a7824 */ /* 0x000fe200078e020a */
[----:B------:R-:W-:Y:S01]  /*5c60*/  ISETP.NE.AND P2, PT, R30, R32, PT ;  /* 0x000000201e00720c */ /* 0x000fe20003f45270 */
[----:B------:R-:W-:-:S03]  /*5c70*/  VIADD R11, R9, 0x5 ;  /* 0x00000005090b7836 */ /* 0x000fc60000000000 */
[----:B------:R-:W-:Y:S02]  /*5c80*/  SEL R10, R10, RZ, !P5 ;  /* 0x000000ff0a0a7207 */ /* 0x000fe40006800000 */
[----:B------:R-:W-:-:S03]  /*5c90*/  ISETP.EQ.OR P2, PT, R11, R38, P2 ;  /* 0x000000260b00720c */ /* 0x000fc60001742670 */
[----:B------:R-:W-:Y:S02]  /*5ca0*/  IMAD.IADD R10, R31, 0x1, R10 ;  /* 0x000000011f0a7824 */ /* 0x000fe400078e020a */
[----:B------:R-:W-:Y:S01]  /*5cb0*/  VIADD R42, R2, 0x1 ;  /* 0x00000001022a7836 */ /* 0x000fe20000000000 */
[----:B------:R-:W-:Y:S01]  /*5cc0*/  ISETP.NE.AND P3, PT, R32, R34, PT ;  /* 0x000000222000720c */ /* 0x000fe20003f65270 */
[----:B------:R-:W-:Y:S01]  /*5cd0*/  VIADD R11, R9, 0x6 ;  /* 0x00000006090b7836 */ /* 0x000fe20000000000 */
[----:B------:R-:W-:Y:S01]  /*5ce0*/  SEL R10, R10, RZ, !P2 ;  /* 0x000000ff0a0a7207 */ /* 0x000fe20005000000 */
[----:B------:R-:W-:Y:S02]  /*5cf0*/  IMAD.MOV.U32 R8, RZ, RZ, R42 ;  /* 0x000000ffff087224 */ /* 0x000fe400078e002a */
[----:B------:R-:W-:Y:S01]  /*5d00*/  @!P4 IMAD.MOV R8, RZ, RZ, R2 ;  /* 0x000000ffff08c224 */ /* 0x000fe200078e0202 */
[----:B------:R-:W-:Y:S01]  /*5d10*/  ISETP.EQ.OR P3, PT, R11, R38, P3 ;  /* 0x000000260b00720c */ /* 0x000fe20001f62670 */
[----:B------:R-:W-:-:S02]  /*5d20*/  IMAD.IADD R10, R33, 0x1, R10 ;  /* 0x00000001210a7824 */ /* 0x000fc400078e020a */
[----:B------:R-:W-:Y:S02]  /*5d30*/  VIADD R13, R8, 0x1 ;  /* 0x00000001080d7836 */ /* 0x000fe40000000000 */
[----:B------:R-:W-:Y:S01]  /*5d40*/  @!P0 IMAD.MOV R13, RZ, RZ, R8 ;  /* 0x000000ffff0d8224 */ /* 0x000fe200078e0208 */
[----:B------:R-:W-:Y:S01]  /*5d50*/  SEL R10, R10, RZ, !P3 ;  /* 0x000000ff0a0a7207 */ /* 0x000fe20005800000 */
[----:B------:R-:W-:Y:S01]  /*5d60*/  VIADD R11, R9, 0x7 ;  /* 0x00000007090b7836 */ /* 0x000fe20000000000 */
[----:B------:R-:W-:Y:S01]  /*5d70*/  P2R R12, PR, RZ, 0x10 ;  /* 0x00000010ff0c7803 */ /* 0x000fe20000000000 */
[----:B------:R-:W-:Y:S01]  /*5d80*/  VIADD R8, R13, 0x1 ;  /* 0x000000010d087836 */ /* 0x000fe20000000000 */
[----:B------:R-:W-:Y:S01]  /*5d90*/  ISETP.NE.AND P4, PT, R34, R36, PT ;  /* 0x000000242200720c */ /* 0x000fe20003f85270 */
[----:B------:R-:W-:Y:S01]  /*5da0*/  @!P1 IMAD.MOV R8, RZ, RZ, R13 ;  /* 0x000000ffff089224 */ /* 0x000fe200078e020d */
[----:B------:R-:W-:Y:S01]  /*5db0*/  P2R R43, PR, RZ, 0x1 ;  /* 0x00000001ff2b7803 */ /* 0x000fe20000000000 */
[----:B------:R-:W-:Y:S01]  /*5dc0*/  IMAD.IADD R10, R35, 0x1, R10 ;  /* 0x00000001230a7824 */ /* 0x000fe200078e020a */
[----:B------:R-:W-:-:S02]  /*5dd0*/  ISETP.EQ.OR P4, PT, R11, R38, P4 ;  /* 0x000000260b00720c */ /* 0x000fc40002782670 */
[----:B------:R-:W-:Y:S01]  /*5de0*/  ISETP.NE.AND P0, PT, R12, RZ, PT ;  /* 0x000000ff0c00720c */ /* 0x000fe20003f05270 */
[----:B------:R-:W-:Y:S01]  /*5df0*/  VIADD R12, R8, 0x1 ;  /* 0x00000001080c7836 */ /* 0x000fe20000000000 */
[----:B------:R-:W-:Y:S01]  /*5e00*/  SEL R10, R10, RZ, !P4 ;  /* 0x000000ff0a0a7207 */ /* 0x000fe20006000000 */
[----:B------:R-:W-:Y:S01]  /*5e10*/  @!P5 IMAD.MOV R12, RZ, RZ, R8 ;  /* 0x000000ffff0cd224 */ /* 0x000fe200078e0208 */
[----:B------:R-:W-:Y:S01]  /*5e20*/  ISETP.NE.AND P6, PT, R36, R3, PT ;  /* 0x000000032400720c */ /* 0x000fe20003fc5270 */
[----:B------:R-:W-:Y:S02]  /*5e30*/  VIADD R9, R9, 0x8 ;  /* 0x0000000809097836 */ /* 0x000fe40000000000 */
[----:B------:R-:W-:Y:S02]  /*5e40*/  VIADD R8, R12, 0x1 ;  /* 0x000000010c087836 */ /* 0x000fe40000000000 */
[----:B------:R-:W-:Y:S01]  /*5e50*/  @!P2 IMAD.MOV R8, RZ, RZ, R12 ;  /* 0x000000ffff08a224 */ /* 0x000fe200078e020c */
[----:B------:R-:W-:Y:S01]  /*5e60*/  ISETP.EQ.OR P6, PT, R9, R38, P6 ;  /* 0x000000260900720c */ /* 0x000fe200037c2670 */
[----:B------:R-:W-:-:S02]  /*5e70*/  IMAD.IADD R10, R37, 0x1, R10 ;  /* 0x00000001250a7824 */ /* 0x000fc400078e020a */
[----:B------:R-:W-:Y:S02]  /*5e80*/  VIADD R12, R8, 0x1 ;  /* 0x00000001080c7836 */ /* 0x000fe40000000000 */
[----:B------:R-:W-:Y:S01]  /*5e90*/  @!P3 IMAD.MOV R12, RZ, RZ, R8 ;  /* 0x000000ffff0cb224 */ /* 0x000fe200078e0208 */
[----:B------:R-:W-:-:S03]  /*5ea0*/  SEL R10, R10, RZ, !P6 ;  /* 0x000000ff0a0a7207 */ /* 0x000fc60007000000 */
[----:B------:R-:W-:Y:S02]  /*5eb0*/  VIADD R9, R12, 0x1 ;  /* 0x000000010c097836 */ /* 0x000fe40000000000 */
[----:B------:R-:W-:Y:S02]  /*5ec0*/  @!P4 IMAD.MOV R9, RZ, RZ, R12 ;  /* 0x000000ffff09c224 */ /* 0x000fe400078e020c */
[----:B------:R-:W-:Y:S02]  /*5ed0*/  IMAD.IADD R5, R5, 0x1, R10 ;  /* 0x0000000105057824 */ /* 0x000fe400078e020a */
[----:B------:R-:W-:Y:S02]  /*5ee0*/  VIADD R8, R9, 0x1 ;  /* 0x0000000109087836 */ /* 0x000fe40000000000 */
[----:B------:R-:W-:Y:S02]  /*5ef0*/  @!P6 IMAD.MOV R8, RZ, RZ, R9 ;  /* 0x000000ffff08e224 */ /* 0x000fe400078e0209 */
[----:B------:R-:W0:Y:S03]  /*5f00*/  SHFL.UP PT, R9, R5, 0x1, RZ ;  /* 0x0420000005097989 */ /* 0x000e2600000e00ff */
        /* <DEDUP_REMOVED lines=48> */
[----:B------:R-:W0:Y:S04]  /*6210*/  LDS.128 R8, [UR4] ;  /* 0x00000004ff087984 */ /* 0x000e280008000c00 */
[----:B------:R-:W1:Y:S01]  /*6220*/  LDS.128 R12, [UR4+0x10] ;  /* 0x00001004ff0c7984 */ /* 0x000e620008000c00 */
[----:B0-----:R-:W-:-:S04]  /*6230*/  ISETP.NE.AND P6, PT, R10, RZ, PT ;  /* 0x000000ff0a00720c */ /* 0x001fc80003fc5270 */
[----:B------:R-:W-:Y:S02]  /*6240*/  SEL R16, R9, RZ, !P6 ;  /* 0x000000ff09107207 */ /* 0x000fe40007000000 */
[----:B-1----:R-:W-:-:S03]  /*6250*/  ISETP.NE.AND P6, PT, R12, RZ, PT ;  /* 0x000000ff0c00720c */ /* 0x002fc60003fc5270 */
[----:B------:R-:W-:Y:S02]  /*6260*/  IMAD.IADD R16, R11, 0x1, R16 ;  /* 0x000000010b107824 */ /* 0x000fe400078e0210 */
[----:B------:R-:W-:-:S03]  /*6270*/  IMAD.IADD R5, R8, 0x1, R10 ;  /* 0x0000000108057824 */ /* 0x000fc600078e020a */
[----:B------:R-:W-:Y:S02]  /*6280*/  SEL R18, R16, RZ, !P6 ;  /* 0x000000ff10127207 */ /* 0x000fe40007000000 */
[----:B------:R-:W-:-:S03]  /*6290*/  ISETP.NE.AND P6, PT, R46, 0x2, PT ;  /* 0x000000022e00780c */ /* 0x000fc60003fc5270 */
[----:B------:R-:W-:Y:S01]  /*62a0*/  IMAD.IADD R18, R13, 0x1, R18 ;  /* 0x000000010d127824 */ /* 0x000fe200078e0212 */
[C---:B------:R-:W-:Y:S01]  /*62b0*/  SEL R11, R5.reuse, R8, !P6 ;  /* 0x00000008050b7207 */ /* 0x040fe20007000000 */
[----:B------:R-:W-:Y:S01]  /*62c0*/  IMAD.IADD R5, R5, 0x1, R12 ;  /* 0x0000000105057824 */ /* 0x000fe200078e020c */
[----:B------:R-:W-:Y:S02]  /*62d0*/  SEL R9, R16, R9, !P6 ;  /* 0x0000000910097207 */ /* 0x000fe40007000000 */
[----:B------:R-:W-:-:S04]  /*62e0*/  ISETP.NE.AND P6, PT, R46, 0x3, PT ;  /* 0x000000032e00780c */ /* 0x000fc80003fc5270 */
[----:B------:R-:W-:Y:S02]  /*62f0*/  SEL R11, R5, R11, !P6 ;  /* 0x0000000b050b7207 */ /* 0x000fe40007000000 */
[----:B------:R-:W-:Y:S02]  /*6300*/  SEL R9, R18, R9, !P6 ;  /* 0x0000000912097207 */ /* 0x000fe40007000000 */
[----:B------:R-:W-:-:S04]  /*6310*/  ISETP.NE.AND P6, PT, R14, RZ, PT ;  /* 0x000000ff0e00720c */ /* 0x000fc80003fc5270 */
[----:B------:R-:W-:Y:S02]  /*6320*/  SEL R20, R18, RZ, !P6 ;  /* 0x000000ff12147207 */ /* 0x000fe40007000000 */
[----:B------:R-:W0:Y:S03]  /*6330*/  LDS.128 R16, [UR4+0x20] ;  /* 0x00002004ff107984 */ /* 0x000e260008000c00 */
[----:B------:R-:W-:Y:S02]  /*6340*/  IMAD.IADD R20, R15, 0x1, R20 ;  /* 0x000000010f147824 */ /* 0x000fe400078e0214 */
[----:B------:R-:W-:Y:S01]  /*6350*/  IMAD.IADD R5, R14, 0x1, R5 ;  /* 0x000000010e057824 */ /* 0x000fe200078e0205 */
[----:B0-----:R-:W-:-:S04]  /*6360*/  ISETP.NE.AND P6, PT, R16, RZ, PT ;  /* 0x000000ff1000720c */ /* 0x001fc80003fc5270 */
[----:B------:R-:W-:Y:S02]  /*6370*/  SEL R48, R20, RZ, !P6 ;  /* 0x000000ff14307207 */ /* 0x000fe40007000000 */
[----:B------:R-:W-:-:S04]  /*6380*/  ISETP.NE.AND P6, PT, R46, 0x4, PT ;  /* 0x000000042e00780c */ /* 0x000fc80003fc5270 */
[C---:B------:R-:W-:Y:S02]  /*6390*/  SEL R22, R5.reuse, R11, !P6 ;  /* 0x0000000b05167207 */ /* 0x040fe40007000000 */
[----:B------:R-:W-:Y:S01]  /*63a0*/  SEL R11, R20, R9, !P6 ;  /* 0x00000009140b7207 */ /* 0x000fe20007000000 */
[----:B------:R-:W-:Y:S01]  /*63b0*/  IMAD.IADD R9, R5, 0x1, R16 ;  /* 0x0000000105097824 */ /* 0x000fe200078e0210 */
[----:B------:R-:W-:-:S04]  /*63c0*/  ISETP.NE.AND P6, PT, R46, 0x5, PT ;  /* 0x000000052e00780c */ /* 0x000fc80003fc5270 */
[----:B------:R-:W-:Y:S02]  /*63d0*/  SEL R5, R9, R22, !P6 ;  /* 0x0000001609057207 */ /* 0x000fe40007000000 */
[----:B------:R-:W0:Y:S01]  /*63e0*/  LDS.128 R20, [UR4+0x30] ;  /* 0x00003004ff147984 */ /* 0x000e220008000c00 */
[----:B------:R-:W-:-:S05]  /*63f0*/  IMAD.IADD R48, R17, 0x1, R48 ;  /* 0x0000000111307824 */ /* 0x000fca00078e0230 */
[----:B------:R-:W-:Y:S02]  /*6400*/  SEL R11, R48, R11, !P6 ;  /* 0x0000000b300b7207 */ /* 0x000fe40007000000 */
[----:B------:R-:W-:-:S04]  /*6410*/  ISETP.NE.AND P6, PT, R18, RZ, PT ;  /* 0x000000ff1200720c */ /* 0x000fc80003fc5270 */
[----:B------:R-:W-:Y:S01]  /*6420*/  SEL R48, R48, RZ, !P6 ;  /* 0x000000ff30307207 */ /* 0x000fe20007000000 */
[----:B------:R-:W1:Y:S04]  /*6430*/  SHFL.UP PT, R40, R40, 0x1, RZ ;  /* 0x0420000028287989 */ /* 0x000e6800000e00ff */
[----:B------:R-:W-:Y:S02]  /*6440*/  IMAD.IADD R48, R19, 0x1, R48 ;  /* 0x0000000113307824 */ /* 0x000fe400078e0230 */
[----:B------:R-:W-:Y:S01]  /*6450*/  IMAD.IADD R9, R18, 0x1, R9 ;  /* 0x0000000112097824 */ /* 0x000fe200078e0209 */
[----:B0-----:R-:W-:-:S04]  /*6460*/  ISETP.NE.AND P6, PT, R20, RZ, PT ;  /* 0x000000ff1400720c */ /* 0x001fc80003fc5270 */
[----:B------:R-:W-:Y:S02]  /*6470*/  SEL R52, R48, RZ, !P6 ;  /* 0x000000ff30347207 */ /* 0x000fe40007000000 */
[----:B------:R-:W-:-:S03]  /*6480*/  ISETP.NE.AND P6, PT, R46, 0x6, PT ;  /* 0x000000062e00780c */ /* 0x000fc60003fc5270 */
[----:B------:R-:W-:Y:S01]  /*6490*/  IMAD.IADD R39, R21, 0x1, R52 ;  /* 0x0000000115277824 */ /* 0x000fe200078e0234 */
[----:B------:R-:W-:Y:S01]  /*64a0*/  SEL R50, R48, R11, !P6 ;  /* 0x0000000b30327207 */ /* 0x000fe20007000000 */
[C---:B------:R-:W-:Y:S01]  /*64b0*/  IMAD.IADD R21, R9.reuse, 0x1, R20 ;  /* 0x0000000109157824 */ /* 0x040fe200078e0214 */
[----:B------:R-:W-:Y:S02]  /*64c0*/  SEL R48, R9, R5, !P6 ;  /* 0x0000000509307207 */ /* 0x000fe40007000000 */
[----:B------:R-:W-:-:S04]  /*64d0*/  ISETP.NE.AND P6, PT, R46, 0x7, PT ;  /* 0x000000072e00780c */ /* 0x000fc80003fc5270 */
[----:B------:R-:W-:Y:S02]  /*64e0*/  SEL R19, R21, R48, !P6 ;  /* 0x0000003015137207 */ /* 0x000fe40007000000 */
[----:B------:R-:W-:Y:S01]  /*64f0*/  SEL R50, R39, R50, !P6 ;  /* 0x0000003227327207 */ /* 0x000fe20007000000 */
[----:B------:R-:W0:Y:S01]  /*6500*/  SHFL.UP PT, R48, R41, 0x1, RZ ;  /* 0x0420000029307989 */ /* 0x000e2200000e00ff */
[----:B------:R-:W-:-:S04]  /*6510*/  ISETP.GE.U32.AND P6, PT, R0, 0x20, PT ;  /* 0x000000200000780c */ /* 0x000fc80003fc6070 */
[----:B------:R-:W-:Y:S02]  /*6520*/  SEL R19, R19, RZ, P6 ;  /* 0x000000ff13137207 */ /* 0x000fe40003000000 */
[----:B------:R-:W-:Y:S02]  /*6530*/  SEL R5, R50, RZ, P6 ;  /* 0x000000ff32057207 */ /* 0x000fe40003000000 */
[----:B-1----:R-:W-:-:S04]  /*6540*/  ISETP.NE.AND P6, PT, R40, RZ, PT ;  /* 0x000000ff2800720c */ /* 0x002fc80003fc5270 */
[----:B------:R-:W-:Y:S02]  /*6550*/  SEL R9, R5, RZ, !P6 ;  /* 0x000000ff05097207 */ /* 0x000fe40007000000 */
[----:B------:R-:W-:-:S04]  /*6560*/  ISETP.NE.AND P6, PT, R7, RZ, PT ;  /* 0x000000ff0700720c */ /* 0x000fc80003fc5270 */
[----:B------:R-:W-:-:S09]  /*6570*/  SEL R46, R40, RZ, P6 ;  /* 0x000000ff282e7207 */ /* 0x000fd20003000000 */
[----:B0-----:R-:W-:Y:S01]  /*6580*/  @P6 IMAD.IADD R5, R48, 0x1, R9 ;  /* 0x0000000130056824 */ /* 0x001fe200078e0209 */
[----:B------:R-:W-:-:S04]  /*6590*/  ISETP.NE.AND P6, PT, R2, RZ, PT ;  /* 0x000000ff0200720c */ /* 0x000fc80003fc5270 */
[----:B------:R-:W-:-:S05]  /*65a0*/  SEL R7, R5, RZ, !P6 ;  /* 0x000000ff05077207 */ /* 0x000fca0007000000 */
[----:B------:R-:W-:-:S05]  /*65b0*/  IMAD.IADD R7, R44, 0x1, R7 ;  /* 0x000000012c077824 */ /* 0x000fca00078e0207 */
[----:B------:R-:W-:Y:S01]  /*65c0*/  SEL R44, R7, RZ, !P0 ;  /* 0x000000ff072c7207 */ /* 0x000fe20004000000 */
[----:B------:R-:W-:Y:S01]  /*65d0*/  @!P0 IMAD.MOV R42, RZ, RZ, R2 ;  /* 0x000000ffff2a8224 */ /* 0x000fe200078e0202 */
[----:B------:R-:W-:-:S03]  /*65e0*/  ISETP.NE.AND P0, PT, R43, RZ, PT ;  /* 0x000000ff2b00720c */ /* 0x000fc60003f05270 */
[----:B------:R-:W-:-:S05]  /*65f0*/  IMAD.IADD R25, R25, 0x1, R44 ;  /* 0x0000000119197824 */ /* 0x000fca00078e022c */
[----:B------:R-:W-:-:S05]  /*6600*/  SEL R40, R25, RZ, !P0 ;  /* 0x000000ff19287207 */ /* 0x000fca0004000000 */
[----:B------:R-:W-:-:S05]  /*6610*/  IMAD.IADD R27, R27, 0x1, R40 ;  /* 0x000000011b1b7824 */ /* 0x000fca00078e0228 */
[----:B------:R-:W-:Y:S01]  /*6620*/  SEL R40, R27, RZ, !P1 ;  /* 0x000000ff1b287207 */ /* 0x000fe20004800000 */
[----:B------:R-:W-:-:S04]  /*6630*/  IMAD.IADD R19, R19, 0x1, R46 ;  /* 0x0000000113137824 */ /* 0x000fc800078e022e */
[----:B------:R-:W-:Y:S02]  /*6640*/  IMAD.IADD R29, R29, 0x1, R40 ;  /* 0x000000011d1d7824 */ /* 0x000fe400078e0228 */
[----:B------:R-:W-:-:S03]  /*6650*/  IMAD.IADD R17, R19, 0x1, R42 ;  /* 0x0000000113117824 */ /* 0x000fc600078e022a */
[----:B------:R-:W-:Y:S01]  /*6660*/  SEL R40, R29, RZ, !P5 ;  /* 0x000000ff1d287207 */ /* 0x000fe20006800000 */
[----:B------:R-:W-:Y:S02]  /*6670*/  VIADD R15, R17, 0x1 ;  /* 0x00000001110f7836 */ /* 0x000fe40000000000 */
[----:B------:R-:W-:Y:S02]  /*6680*/  @!P0 IMAD.MOV R15, RZ, RZ, R17 ;  /* 0x000000ffff0f8224 */ /* 0x000fe400078e0211 */
[----:B------:R-:W-:Y:S02]  /*6690*/  IMAD.IADD R31, R31, 0x1, R40 ;  /* 0x000000011f1f7824 */ /* 0x000fe400078e0228 */
[----:B------:R-:W-:Y:S02]  /*66a0*/  VIADD R11, R15, 0x1 ;  /* 0x000000010f0b7836 */ /* 0x000fe40000000000 */
[----:B------:R-:W-:Y:S01]  /*66b0*/  @!P1 IMAD.MOV R11, RZ, RZ, R15 ;  /* 0x000000ffff0b9224 */ /* 0x000fe200078e020f */
[----:B------:R-:W-:Y:S01]  /*66c0*/  SEL R40, R31, RZ, !P2 ;  /* 0x000000ff1f287207 */ /* 0x000fe20005000000 */
[----:B------:R-:W-:-:S02]  /*66d0*/  IMAD.IADD R21, R22, 0x1, R21 ;  /* 0x0000000116157824 */ /* 0x000fc400078e0215 */
[----:B------:R-:W-:Y:S02]  /*66e0*/  VIADD R9, R11, 0x1 ;  /* 0x000000010b097836 */ /* 0x000fe40000000000 */
[----:B------:R-:W-:Y:S01]  /*66f0*/  @!P5 IMAD.MOV R9, RZ, RZ, R11 ;  /* 0x000000ffff09d224 */ /* 0x000fe200078e020b */
[----:B------:R-:W-:Y:S01]  /*6700*/  ISETP.NE.AND P5, PT, R22, RZ, PT ;  /* 0x000000ff1600720c */ /* 0x000fe20003fa5270 */
[----:B------:R-:W-:-:S03]  /*6710*/  IMAD.IADD R33, R33, 0x1, R40 ;  /* 0x0000000121217824 */ /* 0x000fc600078e0228 */
[----:B------:R-:W-:Y:S02]  /*6720*/  SEL R40, R39, RZ, !P5 ;  /* 0x000000ff27287207 */ /* 0x000fe40006800000 */
[----:B------:R-:W-:Y:S02]  /*6730*/  SEL R42, R33, RZ, !P3 ;  /* 0x000000ff212a7207 */ /* 0x000fe40005800000 */
[----:B------:R-:W-:Y:S01]  /*6740*/  ISETP.GE.AND P5, PT, R21, 0x101, PT ;  /* 0x000001011500780c */ /* 0x000fe20003fa6270 */
[----:B------:R-:W-:Y:S02]  /*6750*/  VIADD R13, R9, 0x1 ;  /* 0x00000001090d7836 */ /* 0x000fe40000000000 */
[----:B------:R-:W-:Y:S02]  /*6760*/  @!P2 IMAD.MOV R13, RZ, RZ, R9 ;  /* 0x000000ffff0da224 */ /* 0x000fe400078e0209 */
[----:B------:R-:W-:Y:S02]  /*6770*/  IMAD.IADD R35, R35, 0x1, R42 ;  /* 0x0000000123237824 */ /* 0x000fe400078e022a */
[----:B------:R-:W-:-:S02]  /*6780*/  IMAD.IADD R23, R23, 0x1, R40 ;  /* 0x0000000117177824 */ /* 0x000fc400078e0228 */
[----:B------:R-:W-:Y:S01]  /*6790*/  VIADD R39, R13, 0x1 ;  /* 0x000000010d277836 */ /* 0x000fe20000000000 */
[----:B------:R-:W-:Y:S01]  /*67a0*/  SEL R40, R35, RZ, !P4 ;  /* 0x000000ff23287207 */ /* 0x000fe20006000000 */
[----:B------:R-:W-:Y:S01]  /*67b0*/  @!P3 IMAD.MOV R39, RZ, RZ, R13 ;  /* 0x000000ffff27b224 */ /* 0x000fe200078e020d */
[----:B------:R-:W-:Y:S01]  /*67c0*/  BSSY.RECONVERGENT B0, `(.L_x_801) ;  /* 0x0000117000007945 */ /* 0x000fe20003800200 */
[----:B------:R-:W-:Y:S02]  /*67d0*/  IMAD.IADD R43, R2, 0x1, R19 ;  /* 0x00000001022b7824 */ /* 0x000fe400078e0213 */
[----:B------:R-:W-:Y:S02]  /*67e0*/  VIADD R42, R39, 0x1 ;  /* 0x00000001272a7836 */ /* 0x000fe40000000000 */
[----:B------:R-:W-:Y:S02]  /*67f0*/  IMAD.IADD R37, R37, 0x1, R40 ;  /* 0x0000000125257824 */ /* 0x000fe400078e0228 */
[----:B------:R-:W-:Y:S01]  /*6800*/  @!P4 IMAD.MOV R42, RZ, RZ, R39 ;  /* 0x000000ffff2ac224 */ /* 0x000fe200078e0227 */
[----:B------:R-:W-:Y:S06]  /*6810*/  @!P5 BRA `(.L_x_802) ;  /* 0x0000000c0044d947 */ /* 0x000fec0003800000 */
[----:B------:R-:W-:Y:S01]  /*6820*/  BAR.SYNC.DEFER_BLOCKING 0x0 ;  /* 0x0000000000007b1d */ /* 0x000fe20000010000 */
[----:B------:R-:W-:Y:S01]  /*6830*/  IMAD.MOV.U32 R41, RZ, RZ, 0x1 ;  /* 0x00000001ff297424 */ /* 0x000fe200078e00ff */
[----:B------:R-:W-:Y:S01]  /*6840*/  ISETP.NE.AND P5, PT, R6, R24, PT ;  /* 0x000000180600720c */ /* 0x000fe20003fa5270 */
[----:B------:R-:W-:Y:S01]  /*6850*/  IMAD.MOV.U32 R45, RZ, RZ, 0x9 ;  /* 0x00000009ff2d7424 */ /* 0x000fe200078e00ff */
[----:B------:R-:W-:Y:S01]  /*6860*/  @P6 LEA R19, R19, UR4, 0x3 ;  /* 0x0000000413136c11 */ /* 0x000fe2000f8e18ff */
[C---:B------:R-:W-:Y:S01]  /*6870*/  IMAD R41, R0.reuse, 0x9, R41 ;  /* 0x0000000900297824 */ /* 0x040fe200078e0229 */
[----:B------:R-:W-:Y:S02]  /*6880*/  @P0 LEA R17, R17, UR4, 0x3 ;  /* 0x0000000411110c11 */ /* 0x000fe4000f8e18ff */
[----:B------:R-:W-:Y:S02]  /*6890*/  @P1 LEA R15, R15, UR4, 0x3 ;  /* 0x000000040f0f1c11 */ /* 0x000fe4000f8e18ff */
[----:B------:R-:W-:Y:S01]  /*68a0*/  ISETP.NE.AND P5, PT, R41, R38, !P5 ;  /* 0x000000262900720c */ /* 0x000fe20006fa5270 */
[----:B------:R-:W-:Y:S01]  /*68b0*/  IMAD R41, R0, R45, 0x4 ;  /* 0x0000000400297424 */ /* 0x000fe200078e022d */
[----:B------:R-:W-:-:S02]  /*68c0*/  @P2 LEA R9, R9, UR4, 0x3 ;  /* 0x0000000409092c11 */ /* 0x000fc4000f8e18ff */
[----:B------:R-:W-:Y:S02]  /*68d0*/  @P3 LEA R13, R13, UR4, 0x3 ;  /* 0x000000040d0d3c11 */ /* 0x000fe4000f8e18ff */
[----:B------:R-:W-:-:S07]  /*68e0*/  @P4 LEA R39, R39, UR4, 0x3 ;  /* 0x0000000427274c11 */ /* 0x000fce000f8e18ff */
[----:B------:R-:W-:Y:S01]  /*68f0*/  @!P5 LEA R43, R43, UR4, 0x3 ;  /* 0x000000042b2bdc11 */ /* 0x000fe2000f8e18ff */
[----:B------:R0:W-:Y:S01]  /*6900*/  @P6 STS.64 [R19], R4 ;  /* 0x0000000413006388 */ /* 0x0001e20000000a00 */
[----:B------:R-:W-:-:S03]  /*6910*/  ISETP.NE.AND P6, PT, R28, R30, PT ;  /* 0x0000001e1c00720c */ /* 0x000fc60003fc5270 */
[----:B------:R0:W-:Y:S01]  /*6920*/  @!P5 STS.64 [R43], R6 ;  /* 0x000000062b00d388 */ /* 0x0001e20000000a00 */
[-C--:B------:R-:W-:Y:S01]  /*6930*/  ISETP.NE.AND P6, PT, R41, R38.reuse, !P6 ;  /* 0x000000262900720c */ /* 0x080fe200077c5270 */
[----:B------:R-:W-:Y:S01]  /*6940*/  IMAD R41, R0, R45, 0x8 ;  /* 0x0000000800297424 */ /* 0x000fe200078e022d */
[----:B------:R-:W-:Y:S01]  /*6950*/  ISETP.NE.AND P5, PT, R36, R3, PT ;  /* 0x000000032400720c */ /* 0x000fe20003fa5270 */
[----:B------:R0:W-:Y:S01]  /*6960*/  @P0 STS.64 [R17], R24 ;  /* 0x0000001811000388 */ /* 0x0001e20000000a00 */
[----:B------:R-:W-:Y:S02]  /*6970*/  ISETP.GE.U32.AND P0, PT, R0, R21, PT ;  /* 0x000000150000720c */ /* 0x000fe40003f06070 */
[----:B------:R-:W-:Y:S01]  /*6980*/  ISETP.NE.AND P5, PT, R41, R38, !P5 ;  /* 0x000000262900720c */ /* 0x000fe20006fa5270 */
[----:B------:R0:W-:Y:S06]  /*6990*/  @P1 STS.64 [R15], R26 ;  /* 0x0000001a0f001388 */ /* 0x0001ec0000000a00 */
[----:B------:R-:W-:-:S05]  /*69a0*/  @!P6 LEA R11, R11, UR4, 0x3 ;  /* 0x000000040b0bec11 */ /* 0x000fca000f8e18ff */
[----:B------:R0:W-:Y:S01]  /*69b0*/  @!P6 STS.64 [R11], R28 ;  /* 0x0000001c0b00e388 */ /* 0x0001e20000000a00 */
[----:B------:R-:W-:-:S03]  /*69c0*/  @!P5 LEA R42, R42, UR4, 0x3 ;  /* 0x000000042a2adc11 */ /* 0x000fc6000f8e18ff */
[----:B------:R0:W-:Y:S04]  /*69d0*/  @P2 STS.64 [R9], R30 ;  /* 0x0000001e09002388 */ /* 0x0001e80000000a00 */
[----:B------:R0:W-:Y:S04]  /*69e0*/  @P3 STS.64 [R13], R32 ;  /* 0x000000200d003388 */ /* 0x0001e80000000a00 */
[----:B------:R0:W-:Y:S04]  /*69f0*/  @P4 STS.64 [R39], R34 ;  /* 0x0000002227004388 */ /* 0x0001e80000000a00 */
[----:B------:R0:W-:Y:S01]  /*6a00*/  @!P5 STS.64 [R42], R36 ;  /* 0x000000242a00d388 */ /* 0x0001e20000000a00 */
[----:B------:R-:W-:Y:S06]  /*6a10*/  BAR.SYNC.DEFER_BLOCKING 0x0 ;  /* 0x0000000000007b1d */ /* 0x000fec0000010000 */
[----:B------:R-:W-:Y:S05]  /*6a20*/  @P0 BRA `(.L_x_803) ;  /* 0x0000000c00c00947 */ /* 0x000fea0003800000 */
[----:B0-----:R-:W-:Y:S01]  /*6a30*/  IADD3 R5, PT, PT, R14, R10, R12 ;  /* 0x0000000a0e057210 */ /* 0x001fe20007ffe00c */
[----:B------:R-:W-:Y:S01]  /*6a40*/  BSSY.RECONVERGENT B1, `(.L_x_804) ;  /* 0x0000028000017945 */ /* 0x000fe20003800200 */
[----:B------:R-:W-:Y:S02]  /*6a50*/  LOP3.LUT R2, RZ, R0, RZ, 0x33, !PT ;  /* 0x00000000ff027212 */ /* 0x000fe400078e33ff */
[----:B------:R-:W-:-:S04]  /*6a60*/  IADD3 R5, PT, PT, R18, R5, R16 ;  /* 0x0000000512057210 */ /* 0x000fc80007ffe010 */
[----:B------:R-:W-:-:S04]  /*6a70*/  IADD3 R5, PT, PT, R22, R5, R20 ;  /* 0x0000000516057210 */ /* 0x000fc80007ffe014 */
[----:B------:R-:W-:-:S04]  /*6a80*/  IADD3 R8, PT, PT, R2, R5, R8 ;  /* 0x0000000502087210 */ /* 0x000fc80007ffe008 */
[C---:B------:R-:W-:Y:S02]  /*6a90*/  LOP3.LUT R2, R8.reuse, 0x300, RZ, 0xc0, !PT ;  /* 0x0000030008027812 */ /* 0x040fe400078ec0ff */
[----:B------:R-:W-:Y:S02]  /*6aa0*/  ISETP.GE.U32.AND P1, PT, R8, 0x300, PT ;  /* 0x000003000800780c */ /* 0x000fe40003f26070 */
[----:B------:R-:W-:Y:S01]  /*6ab0*/  ISETP.NE.AND P0, PT, R2, 0x300, PT ;  /* 0x000003000200780c */ /* 0x000fe20003f05270 */
[----:B------:R-:W-:-:S12]  /*6ac0*/  IMAD.MOV.U32 R2, RZ, RZ, R0 ;  /* 0x000000ffff027224 */ /* 0x000fd800078e0000 */
[----:B------:R-:W-:Y:S05]  /*6ad0*/  @!P0 BRA `(.L_x_805) ;  /* 0x0000000000788947 */ /* 0x000fea0003800000 */
[----:B------:R-:W0:Y:S01]  /*6ae0*/  LDC.64 R4, c[0x0][0x398] ;  /* 0x0000e600ff047b82 */ /* 0x000e220000000a00 */
[----:B------:R-:W-:Y:S02]  /*6af0*/  LEA.HI R8, R8, 0x1, RZ, 0x18 ;  /* 0x0000000108087811 */ /* 0x000fe400078fc0ff */
[----:B------:R-:W-:-:S03]  /*6b00*/  LEA R9, R0, UR4, 0x3 ;  /* 0x0000000400097c11 */ /* 0x000fc6000f8e18ff */
[C---:B------:R-:W-:Y:S01]  /*6b10*/  IMAD.SHL.U32 R2, R8.reuse, 0x100, RZ ;  /* 0x0000010008027824 */ /* 0x040fe200078e00ff */
[----:B------:R-:W-:Y:S01]  /*6b20*/  LOP3.LUT R8, R8, 0x3, RZ, 0xc0, !PT ;  /* 0x0000000308087812 */ /* 0x000fe200078ec0ff */
[----:B------:R-:W1:Y:S04]  /*6b30*/  LDC.64 R6, c[0x0][0x390] ;  /* 0x0000e400ff067b82 */ /* 0x000e680000000a00 */
[----:B------:R-:W-:Y:S02]  /*6b40*/  IMAD.MOV R8, RZ, RZ, -R8 ;  /* 0x000000ffff087224 */ /* 0x000fe400078e0a08 */
[----:B0-----:R-:W-:-:S04]  /*6b50*/  IMAD.WIDE.U32 R4, R0, 0x4, R4 ;  /* 0x0000000400047825 */ /* 0x001fc800078e0004 */
[----:B------:R-:W-:Y:S01]  /*6b60*/  IMAD.MOV.U32 R15, RZ, RZ, R5 ;  /* 0x000000ffff0f7224 */ /* 0x000fe200078e0005 */
[----:B------:R-:W-:Y:S01]  /*6b70*/  LOP3.LUT R5, R2, 0x300, RZ, 0xc0, !PT ;  /* 0x0000030002057812 */ /* 0x000fe200078ec0ff */
[----:B------:R-:W-:Y:S02]  /*6b80*/  IMAD.MOV.U32 R14, RZ, RZ, R4 ;  /* 0x000000ffff0e7224 */ /* 0x000fe400078e0004 */
[----:B-1----:R-:W-:-:S04]  /*6b90*/  IMAD.WIDE.U32 R6, R0, 0x4, R6 ;  /* 0x0000000400067825 */ /* 0x002fc800078e0006 */
[----:B------:R-:W-:Y:S02]  /*6ba0*/  IMAD.MOV.U32 R12, RZ, RZ, R6 ;  /* 0x000000ffff0c7224 */ /* 0x000fe400078e0006 */
[----:B------:R-:W-:Y:S02]  /*6bb0*/  IMAD.MOV.U32 R13, RZ, RZ, R7 ;  /* 0x000000ffff0d7224 */ /* 0x000fe400078e0007 */
[----:B------:R-:W-:-:S07]  /*6bc0*/  IMAD.IADD R2, R5, 0x1, R0 ;  /* 0x0000000105027824 */ /* 0x000fce00078e0200 */
.L_x_806:
[----:B0-----:R0:W1:Y:S01]  /*6bd0*/  LDS.64 R10, [R9] ;  /* 0x00000000090a7984 */ /* 0x0010620000000a00 */
[----:B------:R-:W-:Y:S01]  /*6be0*/  IMAD.MOV.U32 R4, RZ, RZ, R12 ;  /* 0x000000ffff047224 */ /* 0x000fe200078e000c */
[----:B------:R-:W-:Y:S01]  /*6bf0*/  IADD3 R12, P3, PT, R12, 0x400, RZ ;  /* 0x000004000c0c7810 */ /* 0x000fe20007f7e0ff */
[----:B------:R-:W-:Y:S02]  /*6c00*/  IMAD.MOV.U32 R5, RZ, RZ, R13 ;  /* 0x000000ffff057224 */ /* 0x000fe400078e000d */
[----:B------:R-:W-:Y:S01]  /*6c10*/  IMAD.MOV.U32 R6, RZ, RZ, R14 ;  /* 0x000000ffff067224 */ /* 0x000fe200078e000e */
[----:B------:R-:W-:Y:S01]  /*6c20*/  IADD3 R14, P2, PT, R14, 0x400, RZ ;  /* 0x000004000e0e7810 */ /* 0x000fe20007f5e0ff */
[----:B------:R-:W-:Y:S02]  /*6c30*/  IMAD.MOV.U32 R7, RZ, RZ, R15 ;  /* 0x000000ffff077224 */ /* 0x000fe400078e000f */
[----:B------:R-:W-:Y:S02]  /*6c40*/  VIADD R8, R8, 0x1 ;  /* 0x0000000108087836 */ /* 0x000fe40000000000 */
[----:B0-----:R-:W-:-:S02]  /*6c50*/  VIADD R9, R9, 0x800 ;  /* 0x0000080009097836 */ /* 0x001fc40000000000 */
[----:B------:R-:W-:Y:S01]  /*6c60*/  IMAD.X R15, RZ, RZ, R15, P2 ;  /* 0x000000ffff0f7224 */ /* 0x000fe200010e060f */
[----:B------:R-:W-:Y:S01]  /*6c70*/  ISETP.NE.AND P0, PT, R8, RZ, PT ;  /* 0x000000ff0800720c */ /* 0x000fe20003f05270 */
[----:B------:R-:W-:Y:S01]  /*6c80*/  IMAD.X R13, RZ, RZ, R13, P3 ;  /* 0x000000ffff0d7224 */ /* 0x000fe200018e060d */
[----:B-1----:R0:W-:Y:S04]  /*6c90*/  STG.E desc[UR12][R4.64], R10 ;  /* 0x0000000a04007986 */ /* 0x0021e8000c10190c */
[----:B------:R0:W-:Y:S07]  /*6ca0*/  STG.E desc[UR12][R6.64], R11 ;  /* 0x0000000b06007986 */ /* 0x0001ee000c10190c */
[----:B------:R-:W-:Y:S05]  /*6cb0*/  @P0 BRA `(.L_x_806) ;  /* 0xfffffffc00c40947 */ /* 0x000fea000383ffff */
.L_x_805:
[----:B------:R-:W-:Y:S05]  /*6cc0*/  BSYNC.RECONVERGENT B1 ;  /* 0x0000000000017941 */ /* 0x000fea0003800200 */
.L_x_804:
[----:B------:R-:W-:Y:S05]  /*6cd0*/  @!P1 BRA `(.L_x_803) ;  /* 0x0000000c00149947 */ /* 0x000fea0003800000 */
[----:B------:R-:W1:Y:S01]  /*6ce0*/  LDCU.128 UR8, c[0x0][0x390] ;  /* 0x00007200ff0877ac */ /* 0x000e620008000c00 */
[----:B0-----:R-:W-:Y:S01]  /*6cf0*/  IMAD.IADD R7, R21, 0x1, -R2 ;  /* 0x0000000115077824 */ /* 0x001fe200078e0a02 */
[----:B------:R-:W-:Y:S01]  /*6d00*/  LEA R20, R2, UR4, 0x3 ;  /* 0x0000000402147c11 */ /* 0x000fe2000f8e18ff */
[----:B------:R-:W-:Y:S01]  /*6d10*/  IMAD.MOV.U32 R4, RZ, RZ, 0x800 ;  /* 0x00000800ff047424 */ /* 0x000fe200078e00ff */
[----:B------:R-:W-:Y:S01]  /*6d20*/  BSSY.RECONVERGENT B1, `(.L_x_807) ;  /* 0x0000049000017945 */ /* 0x000fe20003800200 */
[----:B------:R-:W-:Y:S01]  /*6d30*/  IMAD.MOV.U32 R5, RZ, RZ, 0x0 ;  /* 0x00000000ff057424 */ /* 0x000fe200078e00ff */
[----:B------:R-:W-:Y:S01]  /*6d40*/  ISETP.GT.AND P1, PT, R7, 0xc00, PT ;  /* 0x00000c000700780c */ /* 0x000fe20003f24270 */
[----:B------:R-:W-:Y:S02]  /*6d50*/  VIADD R20, R20, 0x1000 ;  /* 0x0000100014147836 */ /* 0x000fe40000000000 */
[----:B------:R-:W-:-:S03]  /*6d60*/  IMAD.WIDE.U32 R4, R2, 0x4, R4 ;  /* 0x0000000402047825 */ /* 0x000fc600078e0004 */
[C---:B-1----:R-:W-:Y:S02]  /*6d70*/  IADD3 R6, P0, PT, R4.reuse, UR8, RZ ;  /* 0x0000000804067c10 */ /* 0x042fe4000ff1e0ff */
[----:B------:R-:W-:Y:S02]  /*6d80*/  IADD3 R8, P2, PT, R4, UR10, RZ ;  /* 0x0000000a04087c10 */ /* 0x000fe4000ff5e0ff */
[C---:B------:R-:W-:Y:S02]  /*6d90*/  IADD3.X R7, PT, PT, R5.reuse, UR9, RZ, P0, !PT ;  /* 0x0000000905077c10 */ /* 0x040fe400087fe4ff */
[----:B------:R-:W-:Y:S02]  /*6da0*/  IADD3.X R9, PT, PT, R5, UR11, RZ, P2, !PT ;  /* 0x0000000b05097c10 */ /* 0x000fe400097fe4ff */
[----:B------:R-:W-:Y:S01]  /*6db0*/  PLOP3.LUT P0, PT, PT, PT, PT, 0x80, 0x8 ;  /* 0x000000000008781c */ /* 0x000fe20003f0f070 */
[----:B------:R-:W-:-:S12]  /*6dc0*/  @!P1 BRA `(.L_x_808) ;  /* 0x0000000000f89947 */ /* 0x000fd80003800000 */
[----:B------:R-:W-:Y:S01]  /*6dd0*/  PLOP3.LUT P0, PT, PT, PT, PT, 0x8, 0x80 ;  /* 0x000000000080781c */ /* 0x000fe20003f0e170 */
[----:B------:R-:W-:-:S12]  /*6de0*/  VIADD R39, R21, 0xfffff400 ;  /* 0xfffff40015277836 */ /* 0x000fd80000000000 */
.L_x_809:
[----:B------:R-:W0:Y:S01]  /*6df0*/  LDS.64 R44, [R20+-0x1000] ;  /* 0xfff00000142c7984 */ /* 0x000e220000000a00 */
[----:B------:R-:W-:-:S03]  /*6e00*/  VIADD R2, R2, 0x1000 ;  /* 0x0000100002027836 */ /* 0x000fc60000000000 */
[----:B------:R-:W1:Y:S02]  /*6e10*/  LDS.64 R10, [R20+-0x800] ;  /* 0xfff80000140a7984 */ /* 0x000e640000000a00 */
[----:B------:R-:W-:Y:S02]  /*6e20*/  ISETP.GE.AND P1, PT, R2, R39, PT ;  /* 0x000000270200720c */ /* 0x000fe40003f26270 */
[----:B------:R-:W2:Y:S04]  /*6e30*/  LDS.64 R12, [R20] ;  /* 0x00000000140c7984 */ /* 0x000ea80000000a00 */
[----:B------:R-:W3:Y:S04]  /*6e40*/  LDS.64 R14, [R20+0x800] ;  /* 0x00080000140e7984 */ /* 0x000ee80000000a00 */
[----:B------:R-:W4:Y:S04]  /*6e50*/  LDS.64 R16, [R20+0x1000] ;  /* 0x0010000014107984 */ /* 0x000f280000000a00 */
        /* <DEDUP_REMOVED lines=12> */
[----:B------:R-:W-:Y:S01]  /*6f20*/  STG.E desc[UR12][R8.64+-0x800], R45 ;  /* 0xfff8002d08007986 */ /* 0x000fe2000c10190c */
[----:B-1----:R-:W-:-:S03]  /*6f30*/  VIADD R20, R20, 0x8000 ;  /* 0x0000800014147836 */ /* 0x002fc60000000000 */
[----:B------:R0:W-:Y:S04]  /*6f40*/  STG.E desc[UR12][R6.64+-0x400], R10 ;  /* 0xfffc000a06007986 */ /* 0x0001e8000c10190c */
[----:B------:R1:W-:Y:S04]  /*6f50*/  STG.E desc[UR12][R8.64+-0x400], R11 ;  /* 0xfffc000b08007986 */ /* 0x0003e8000c10190c */
[----:B--2---:R2:W-:Y:S04]  /*6f60*/  STG.E desc[UR12][R6.64], R12 ;  /* 0x0000000c06007986 */ /* 0x0045e8000c10190c */
[----:B------:R4:W-:Y:S01]  /*6f70*/  STG.E desc[UR12][R8.64], R13 ;  /* 0x0000000d08007986 */ /* 0x0009e2000c10190c */
[----:B0-----:R-:W-:-:S03]  /*6f80*/  IADD3 R10, P3, PT, R8, 0x4000, RZ ;  /* 0x00004000080a7810 */ /* 0x001fc60007f7e0ff */
[----:B---3--:R-:W-:Y:S02]  /*6f90*/  STG.E desc[UR12][R6.64+0x400], R14 ;  /* 0x0004000e06007986 */ /* 0x008fe4000c10190c */
[----:B-1----:R-:W-:Y:S02]  /*6fa0*/  IMAD.X R11, RZ, RZ, R9, P3 ;  /* 0x000000ffff0b7224 */ /* 0x002fe400018e0609 */
[----:B------:R-:W-:Y:S01]  /*6fb0*/  STG.E desc[UR12][R8.64+0x400], R15 ;  /* 0x0004000f08007986 */ /* 0x000fe2000c10190c */
[----:B--2---:R-:W-:-:S03]  /*6fc0*/  IADD3 R12, P2, PT, R6, 0x4000, RZ ;  /* 0x00004000060c7810 */ /* 0x004fc60007f5e0ff */
[----:B----4-:R-:W-:Y:S02]  /*6fd0*/  STG.E desc[UR12][R6.64+0x800], R16 ;  /* 0x0008001006007986 */ /* 0x010fe4000c10190c */
[----:B------:R-:W-:Y:S02]  /*6fe0*/  IMAD.X R13, RZ, RZ, R7, P2 ;  /* 0x000000ffff0d7224 */ /* 0x000fe400010e0607 */
[----:B------:R-:W-:Y:S04]  /*6ff0*/  STG.E desc[UR12][R8.64+0x800], R17 ;  /* 0x0008001108007986 */ /* 0x000fe8000c10190c */
        /* <DEDUP_REMOVED lines=27> */
.L_x_808:
[----:B------:R-:W-:Y:S05]  /*71b0*/  BSYNC.RECONVERGENT B1 ;  /* 0x0000000000017941 */ /* 0x000fea0003800200 */
.L_x_807:
[----:B------:R-:W-:Y:S01]  /*71c0*/  IMAD.IADD R4, R21, 0x1, -R2 ;  /* 0x0000000115047824 */ /* 0x000fe200078e0a02 */
[----:B------:R-:W-:Y:S04]  /*71d0*/  BSSY.RECONVERGENT B1, `(.L_x_810) ;  /* 0x0000026000017945 */ /* 0x000fe80003800200 */
[----:B------:R-:W-:-:S13]  /*71e0*/  ISETP.GT.AND P1, PT, R4, 0x400, PT ;  /* 0x000004000400780c */ /* 0x000fda0003f24270 */
[----:B------:R-:W-:Y:S05]  /*71f0*/  @!P1 BRA `(.L_x_811) ;  /* 0x00000000008c9947 */ /* 0x000fea0003800000 */
[----:B------:R-:W0:Y:S01]  /*7200*/  LDS.64 R4, [R20+-0x1000] ;  /* 0xfff0000014047984 */ /* 0x000e220000000a00 */
[----:B------:R-:W-:Y:S01]  /*7210*/  PLOP3.LUT P0, PT, PT, PT, PT, 0x8, 0x80 ;  /* 0x000000000080781c */ /* 0x000fe20003f0e170 */
[----:B------:R-:W-:Y:S02]  /*7220*/  VIADD R2, R2, 0x800 ;  /* 0x0000080002027836 */ /* 0x000fe40000000000 */
[----:B------:R-:W1:Y:S04]  /*7230*/  LDS.64 R10, [R20+-0x800] ;  /* 0xfff80000140a7984 */ /* 0x000e680000000a00 */
[----:B------:R-:W2:Y:S04]  /*7240*/  LDS.64 R12, [R20] ;  /* 0x00000000140c7984 */ /* 0x000ea80000000a00 */
[----:B------:R-:W3:Y:S04]  /*7250*/  LDS.64 R14, [R20+0x800] ;  /* 0x00080000140e7984 */ /* 0x000ee80000000a00 */
[----:B------:R-:W4:Y:S04]  /*7260*/  LDS.64 R16, [R20+0x1000] ;  /* 0x0010000014107984 */ /* 0x000f280000000a00 */
[----:B------:R-:W5:Y:S04]  /*7270*/  LDS.64 R18, [R20+0x1800] ;  /* 0x0018000014127984 */ /* 0x000f680000000a00 */
[----:B------:R-:W5:Y:S04]  /*7280*/  LDS.64 R24, [R20+0x2000] ;  /* 0x0020000014187984 */ /* 0x000f680000000a00 */
[----:B------:R0:W5:Y:S02]  /*7290*/  LDS.64 R26, [R20+0x2800] ;  /* 0x00280000141a7984 */ /* 0x0001640000000a00 */
[----:B0-----:R-:W-:-:S02]  /*72a0*/  VIADD R20, R20, 0x4000 ;  /* 0x0000400014147836 */ /* 0x001fc40000000000 */
[----:B------:R0:W-:Y:S04]  /*72b0*/  STG.E desc[UR12][R6.64+-0x800], R4 ;  /* 0xfff8000406007986 */ /* 0x0001e8000c10190c */
[----:B------:R3:W-:Y:S04]  /*72c0*/  STG.E desc[UR12][R8.64+-0x800], R5 ;  /* 0xfff8000508007986 */ /* 0x0007e8000c10190c */
[----:B-1----:R1:W-:Y:S04]  /*72d0*/  STG.E desc[UR12][R6.64+-0x400], R10 ;  /* 0xfffc000a06007986 */ /* 0x0023e8000c10190c */
[----:B------:R4:W-:Y:S01]  /*72e0*/  STG.E desc[UR12][R8.64+-0x400], R11 ;  /* 0xfffc000b08007986 */ /* 0x0009e2000c10190c */
[----:B0-----:R-:W-:-:S03]  /*72f0*/  IADD3 R4, P2, PT, R8, 0x2000, RZ ;  /* 0x0000200008047810 */ /* 0x001fc60007f5e0ff */
[----:B--2---:R-:W-:Y:S02]  /*7300*/  STG.E desc[UR12][R6.64], R12 ;  /* 0x0000000c06007986 */ /* 0x004fe4000c10190c */
[----:B---3--:R-:W-:Y:S02]  /*7310*/  IMAD.X R5, RZ, RZ, R9, P2 ;  /* 0x000000ffff057224 */ /* 0x008fe400010e0609 */
[----:B------:R-:W-:Y:S01]  /*7320*/  STG.E desc[UR12][R8.64], R13 ;  /* 0x0000000d08007986 */ /* 0x000fe2000c10190c */
[----:B-1----:R-:W-:-:S03]  /*7330*/  IADD3 R10, P1, PT, R6, 0x2000, RZ ;  /* 0x00002000060a7810 */ /* 0x002fc60007f3e0ff */
[----:B------:R-:W-:Y:S02]  /*7340*/  STG.E desc[UR12][R6.64+0x400], R14 ;  /* 0x0004000e06007986 */ /* 0x000fe4000c10190c */
[----:B----4-:R-:W-:Y:S02]  /*7350*/  IMAD.X R11, RZ, RZ, R7, P1 ;  /* 0x000000ffff0b7224 */ /* 0x010fe400008e0607 */
[----:B------:R-:W-:Y:S04]  /*7360*/  STG.E desc[UR12][R8.64+0x400], R15 ;  /* 0x0004000f08007986 */ /* 0x000fe8000c10190c */
[----:B------:R-:W-:Y:S04]  /*7370*/  STG.E desc[UR12][R6.64+0x800], R16 ;  /* 0x0008001006007986 */ /* 0x000fe8000c10190c */
[----:B------:R-:W-:Y:S04]  /*7380*/  STG.E desc[UR12][R8.64+0x800], R17 ;  /* 0x0008001108007986 */ /* 0x000fe8000c10190c */
[----:B-----5:R-:W-:Y:S04]  /*7390*/  STG.E desc[UR12][R6.64+0xc00], R18 ;  /* 0x000c001206007986 */ /* 0x020fe8000c10190c */
        /* <DEDUP_REMOVED lines=9> */
.L_x_811:
[----:B------:R-:W-:Y:S05]  /*7430*/  BSYNC.RECONVERGENT B1 ;  /* 0x0000000000017941 */ /* 0x000fea0003800200 */
.L_x_810:
[----:B------:R-:W-:-:S13]  /*7440*/  ISETP.LT.OR P0, PT, R2, R21, P0 ;  /* 0x000000150200720c */ /* 0x000fda0000701670 */
[----:B------:R-:W-:Y:S05]  /*7450*/  @!P0 BRA `(.L_x_803) ;  /* 0x0000000400348947 */ /* 0x000fea0003800000 */
[----:B------:R-:W0:Y:S04]  /*7460*/  LDS.64 R4, [R20+-0x1000] ;  /* 0xfff0000014047984 */ /* 0x000e280000000a00 */
[----:B------:R-:W1:Y:S04]  /*7470*/  LDS.64 R10, [R20+-0x800] ;  /* 0xfff80000140a7984 */ /* 0x000e680000000a00 */
[----:B------:R-:W2:Y:S04]  /*7480*/  LDS.64 R12, [R20] ;  /* 0x00000000140c7984 */ /* 0x000ea80000000a00 */
[----:B------:R-:W3:Y:S04]  /*7490*/  LDS.64 R14, [R20+0x800] ;  /* 0x00080000140e7984 */ /* 0x000ee80000000a00 */
        /* <DEDUP_REMOVED lines=8> */
[----:B------:R-:W-:Y:S05]  /*7520*/  BRA `(.L_x_803) ;  /* 0x0000000400007947 */ /* 0x000fea0003800000 */
.L_x_802:
[----:B------:R-:W0:Y:S01]  /*7530*/  LDC.64 R56, c[0x0][0x390] ;  /* 0x0000e400ff387b82 */ /* 0x000e220000000a00 */
[----:B------:R-:W-:Y:S01]  /*7540*/  IMAD.MOV.U32 R53, RZ, RZ, 0x9 ;  /* 0x00000009ff357424 */ /* 0x000fe200078e00ff */
[----:B------:R-:W-:-:S03]  /*7550*/  ISETP.NE.AND P5, PT, R6, R24, PT ;  /* 0x000000180600720c */ /* 0x000fc60003fa5270 */
[----:B------:R-:W-:-:S03]  /*7560*/  IMAD R47, R0, R53, 0x1 ;  /* 0x00000001002f7424 */ /* 0x000fc600078e0235 */
[----:B------:R-:W1:Y:S02]  /*7570*/  LDC.64 R54, c[0x0][0x398] ;  /* 0x0000e600ff367b82 */ /* 0x000e640000000a00 */
[----:B------:R-:W-:-:S06]  /*7580*/  ISETP.NE.AND P5, PT, R47, R38, !P5 ;  /* 0x000000262f00720c */ /* 0x000fcc0006fa5270 */
[----:B------:R-:W2:Y:S01]  /*7590*/  LDC.64 R40, c[0x0][0x390] ;  /* 0x0000e400ff287b82 */ /* 0x000ea20000000a00 */
[----:B0-----:R-:W-:-:S07]  /*75a0*/  @P6 IMAD.WIDE R56, R19, 0x4, R56 ;  /* 0x0000000413386825 */ /* 0x001fce00078e0238 */
[----:B------:R-:W0:Y:S01]  /*75b0*/  LDC.64 R44, c[0x0][0x398] ;  /* 0x0000e600ff2c7b82 */ /* 0x000e220000000a00 */
[----:B------:R-:W-:Y:S01]  /*75c0*/  @P6 STG.E desc[UR12][R56.64], R4 ;  /* 0x0000000438006986 */ /* 0x000fe2000c10190c */
[----:B-1----:R-:W-:-:S06]  /*75d0*/  @P6 IMAD.WIDE R54, R19, 0x4, R54 ;  /* 0x0000000413366825 */ /* 0x002fcc00078e0236 */
[----:B------:R-:W1:Y:S01]  /*75e0*/  LDC.64 R50, c[0x0][0x398] ;  /* 0x0000e600ff327b82 */ /* 0x000e620000000a00 */
[----:B------:R-:W-:Y:S01]  /*75f0*/  @P6 STG.E desc[UR12][R54.64], R5 ;  /* 0x0000000536006986 */ /* 0x000fe2000c10190c */
[----:B--2---:R-:W-:-:S06]  /*7600*/  @!P5 IMAD.WIDE R40, R43, 0x4, R40 ;  /* 0x000000042b28d825 */ /* 0x004fcc00078e0228 */
[----:B------:R-:W2:Y:S01]  /*7610*/  LDC.64 R18, c[0x0][0x390] ;  /* 0x0000e400ff127b82 */ /* 0x000ea20000000a00 */
[----:B------:R3:W-:Y:S07]  /*7620*/  @!P5 STG.E desc[UR12][R40.64], R6 ;  /* 0x000000062800d986 */ /* 0x0007ee000c10190c */
[----:B------:R-:W4:Y:S01]  /*7630*/  LDC.64 R48, c[0x0][0x390] ;  /* 0x0000e400ff307b82 */ /* 0x000f220000000a00 */
[----:B0-----:R-:W-:-:S05]  /*7640*/  @!P5 IMAD.WIDE R44, R43, 0x4, R44 ;  /* 0x000000042b2cd825 */ /* 0x001fca00078e022c */
[----:B------:R0:W-:Y:S02]  /*7650*/  @!P5 STG.E desc[UR12][R44.64], R7 ;  /* 0x000000072c00d986 */ /* 0x0001e4000c10190c */
[----:B------:R-:W5:Y:S01]  /*7660*/  LDC.64 R46, c[0x0][0x398] ;  /* 0x0000e600ff2e7b82 */ /* 0x000f620000000a00 */
[----:B-1----:R-:W-:-:S04]  /*7670*/  @P0 IMAD.WIDE R58, R17, 0x4, R50 ;  /* 0x00000004113a0825 */ /* 0x002fc800078e0232 */
[CC--:B---3--:R-:W-:Y:S02]  /*7680*/  IMAD R41, R0.reuse, R53.reuse, 0x4 ;  /* 0x0000000400297424 */ /* 0x0c8fe400078e0235 */
[----:B------:R-:W-:Y:S01]  /*7690*/  IMAD R53, R0, R53, 0x8 ;  /* 0x0000000800357424 */ /* 0x000fe200078e0235 */
[----:B------:R-:W1:Y:S01]  /*76a0*/  LDC.64 R4, c[0x0][0x398] ;  /* 0x0000e600ff047b82 */ /* 0x000e620000000a00 */
[----:B--2---:R-:W-:-:S05]  /*76b0*/  @P0 IMAD.WIDE R56, R17, 0x4, R18 ;  /* 0x0000000411380825 */ /* 0x004fca00078e0212 */
[----:B------:R-:W-:Y:S02]  /*76c0*/  @P0 STG.E desc[UR12][R56.64], R24 ;  /* 0x0000001838000986 */ /* 0x000fe4000c10190c */
[----:B------:R-:W2:Y:S01]  /*76d0*/  LDC.64 R18, c[0x0][0x390] ;  /* 0x0000e400ff127b82 */ /* 0x000ea20000000a00 */
[----:B----4-:R-:W-:Y:S01]  /*76e0*/  @P1 IMAD.WIDE R50, R15, 0x4, R48 ;  /* 0x000000040f321825 */ /* 0x010fe200078e0230 */
[----:B------:R3:W-:Y:S01]  /*76f0*/  @P0 STG.E desc[UR12][R58.64], R25 ;  /* 0x000000193a000986 */ /* 0x0007e2000c10190c */
[----:B------:R-:W-:-:S03]  /*7700*/  ISETP.NE.AND P0, PT, R28, R30, PT ;  /* 0x0000001e1c00720c */ /* 0x000fc60003f05270 */
[----:B------:R4:W-:Y:S01]  /*7710*/  @P1 STG.E desc[UR12][R50.64], R26 ;  /* 0x0000001a32001986 */ /* 0x0009e2000c10190c */
[----:B------:R-:W-:Y:S01]  /*7720*/  ISETP.NE.AND P0, PT, R41, R38, !P0 ;  /* 0x000000262900720c */ /* 0x000fe20004705270 */
[----:B-----5:R-:W-:Y:S01]  /*7730*/  @P1 IMAD.WIDE R54, R15, 0x4, R46 ;  /* 0x000000040f361825 */ /* 0x020fe200078e022e */
[----:B------:R-:W5:Y:S04]  /*7740*/  LDC.64 R16, c[0x0][0x390] ;  /* 0x0000e400ff107b82 */ /* 0x000f680000000a00 */
[----:B------:R4:W-:Y:S01]  /*7750*/  @P1 STG.E desc[UR12][R54.64], R27 ;  /* 0x0000001b36001986 */ /* 0x0009e2000c10190c */
[----:B------:R-:W-:-:S03]  /*7760*/  ISETP.NE.AND P1, PT, R36, R3, PT ;  /* 0x000000032400720c */ /* 0x000fc60003f25270 */
[----:B------:R-:W3:Y:S01]  /*7770*/  LDC.64 R14, c[0x0][0x398] ;  /* 0x0000e600ff0e7b82 */ /* 0x000ee20000000a00 */
[----:B------:R-:W-:Y:S02]  /*7780*/  ISETP.NE.AND P1, PT, R53, R38, !P1 ;  /* 0x000000263500720c */ /* 0x000fe40004f25270 */
[----:B-1----:R-:W-:-:S04]  /*7790*/  @!P0 IMAD.WIDE R4, R11, 0x4, R4 ;  /* 0x000000040b048825 */ /* 0x002fc800078e0204 */
[----:B--2---:R-:W-:Y:S01]  /*77a0*/  @!P0 IMAD.WIDE R18, R11, 0x4, R18 ;  /* 0x000000040b128825 */ /* 0x004fe200078e0212 */
[----:B0-----:R-:W0:Y:S04]  /*77b0*/  LDC.64 R6, c[0x0][0x390] ;  /* 0x0000e400ff067b82 */ /* 0x001e280000000a00 */
[----:B------:R4:W-:Y:S04]  /*77c0*/  @!P0 STG.E desc[UR12][R18.64], R28 ;  /* 0x0000001c12008986 */ /* 0x0009e8000c10190c */
[----:B------:R-:W1:Y:S01]  /*77d0*/  LDC.64 R48, c[0x0][0x398] ;  /* 0x0000e600ff307b82 */ /* 0x000e620000000a00 */
[C---:B-----5:R-:W-:Y:S01]  /*77e0*/  @P2 IMAD.WIDE R16, R9.reuse, 0x4, R16 ;  /* 0x0000000409102825 */ /* 0x060fe200078e0210 */
[----:B------:R4:W-:Y:S04]  /*77f0*/  @!P0 STG.E desc[UR12][R4.64], R29 ;  /* 0x0000001d04008986 */ /* 0x0009e8000c10190c */
[----:B------:R4:W-:Y:S02]  /*7800*/  @P2 STG.E desc[UR12][R16.64], R30 ;  /* 0x0000001e10002986 */ /* 0x0009e4000c10190c */
[----:B------:R-:W2:Y:S01]  /*7810*/  LDC.64 R46, c[0x0][0x390] ;  /* 0x0000e400ff2e7b82 */ /* 0x000ea20000000a00 */
[----:B---3--:R-:W-:-:S05]  /*7820*/  @P2 IMAD.WIDE R14, R9, 0x4, R14 ;  /* 0x00000004090e2825 */ /* 0x008fca00078e020e */
[----:B------:R4:W-:Y:S02]  /*7830*/  @P2 STG.E desc[UR12][R14.64], R31 ;  /* 0x0000001f0e002986 */ /* 0x0009e4000c10190c */
[----:B------:R-:W3:Y:S01]  /*7840*/  LDC.64 R44, c[0x0][0x398] ;  /* 0x0000e600ff2c7b82 */ /* 0x000ee20000000a00 */
[----:B0-----:R-:W-:-:S05]  /*7850*/  @P3 IMAD.WIDE R6, R13, 0x4, R6 ;  /* 0x000000040d063825 */ /* 0x001fca00078e0206 */
[----:B------:R4:W-:Y:S02]  /*7860*/  @P3 STG.E desc[UR12][R6.64], R32 ;  /* 0x0000002006003986 */ /* 0x0009e4000c10190c */
[----:B------:R-:W0:Y:S01]  /*7870*/  LDC.64 R40, c[0x0][0x390] ;  /* 0x0000e400ff287b82 */ /* 0x000e220000000a00 */
[----:B-1----:R-:W-:-:S05]  /*7880*/  @P3 IMAD.WIDE R48, R13, 0x4, R48 ;  /* 0x000000040d303825 */ /* 0x002fca00078e0230 */
[----:B------:R4:W-:Y:S02]  /*7890*/  @P3 STG.E desc[UR12][R48.64], R33 ;  /* 0x0000002130003986 */ /* 0x0009e4000c10190c */
[----:B------:R-:W1:Y:S01]  /*78a0*/  LDC.64 R24, c[0x0][0x398] ;  /* 0x0000e600ff187b82 */ /* 0x000e620000000a00 */
[----:B--2---:R-:W-:-:S05]  /*78b0*/  @P4 IMAD.WIDE R46, R39, 0x4, R46 ;  /* 0x00000004272e4825 */ /* 0x004fca00078e022e */
[----:B------:R4:W-:Y:S01]  /*78c0*/  @P4 STG.E desc[UR12][R46.64], R34 ;  /* 0x000000222e004986 */ /* 0x0009e2000c10190c */
[----:B---3--:R-:W-:-:S05]  /*78d0*/  @P4 IMAD.WIDE R44, R39, 0x4, R44 ;  /* 0x00000004272c4825 */ /* 0x008fca00078e022c */
[----:B------:R4:W-:Y:S01]  /*78e0*/  @P4 STG.E desc[UR12][R44.64], R35 ;  /* 0x000000232c004986 */ /* 0x0009e2000c10190c */
[----:B0-----:R-:W-:-:S05]  /*78f0*/  @!P1 IMAD.WIDE R40, R42, 0x4, R40 ;  /* 0x000000042a289825 */ /* 0x001fca00078e0228 */
[----:B------:R4:W-:Y:S01]  /*7900*/  @!P1 STG.E desc[UR12][R40.64], R36 ;  /* 0x0000002428009986 */ /* 0x0009e2000c10190c */
[----:B-1----:R-:W-:-:S05]  /*7910*/  @!P1 IMAD.WIDE R24, R42, 0x4, R24 ;  /* 0x000000042a189825 */ /* 0x002fca00078e0218 */
[----:B------:R4:W-:Y:S02]  /*7920*/  @!P1 STG.E desc[UR12][R24.64], R37 ;  /* 0x0000002518009986 */ /* 0x0009e4000c10190c */
.L_x_803:
[----:B------:R-:W-:Y:S05]  /*7930*/  BSYNC.RECONVERGENT B0 ;  /* 0x0000000000007941 */ /* 0x000fea0003800200 */
.L_x_801:
[----:B------:R-:W-:-:S13]  /*7940*/  ISETP.NE.AND P0, PT, R0, 0xff, PT ;  /* 0x000000ff0000780c */ /* 0x000fda0003f05270 */
[----:B------:R-:W-:Y:S05]  /*7950*/  @P0 EXIT ;  /* 0x000000000000094d */ /* 0x000fea0003800000 */
[----:B0---4-:R-:W0:Y:S01]  /*7960*/  LDC.64 R4, c[0x0][0x390] ;  /* 0x0000e400ff047b82 */ /* 0x011e220000000a00 */
[----:B------:R-:W-:-:S07]  /*7970*/  ISETP.NE.AND P0, PT, R38, 0x900, PT ;  /* 0x000009002600780c */ /* 0x000fce0003f05270 */
[----:B------:R-:W1:Y:S08]  /*7980*/  LDC.64 R6, c[0x0][0x398] ;  /* 0x0000e600ff067b82 */ /* 0x000e700000000a00 */
[----:B------:R-:W2:Y:S01]  /*7990*/  LDC.64 R8, c[0x0][0x3a0] ;  /* 0x0000e800ff087b82 */ /* 0x000ea20000000a00 */
[----:B0-----:R-:W-:-:S05]  /*79a0*/  @!P0 IMAD.WIDE R4, R21, 0x4, R4 ;  /* 0x0000000415048825 */ /* 0x001fca00078e0204 */
[----:B------:R-:W-:Y:S01]  /*79b0*/  @!P0 STG.E desc[UR12][R4.64], R3 ;  /* 0x0000000304008986 */ /* 0x000fe2000c10190c */
[----:B-1----:R-:W-:-:S04]  /*79c0*/  @!P0 IMAD.WIDE R6, R21, 0x4, R6 ;  /* 0x0000000415068825 */ /* 0x002fc800078e0206 */
[----:B------:R-:W-:Y:S01]  /*79d0*/  @!P0 VIADD R21, R21, 0x1 ;  /* 0x0000000115158836 */ /* 0x000fe20000000000 */
[----:B------:R-:W-:Y:S04]  /*79e0*/  @!P0 STG.E desc[UR12][R6.64], R23 ;  /* 0x0000001706008986 */ /* 0x000fe8000c10190c */
[----:B--2---:R-:W-:Y:S01]  /*79f0*/  STG.E desc[UR12][R8.64], R21 ;  /* 0x0000001508007986 */ /* 0x004fe2000c10190c */
[----:B------:R-:W-:Y:S05]  /*7a00*/  EXIT ;  /* 0x000000000000794d */ /* 0x000fea0003800000 */
.L_x_800:
        /* <DEDUP_REMOVED lines=13> */
[----:B------:R-:W-:Y:S01]  /*7ae0*/  VIADD R9, R17, 0x20 ;  /* 0x0000002011097836 */ /* 0x000fe20000000000 */
[-C--:B------:R-:W-:Y:S01]  /*7af0*/  ISETP.GE.U32.AND P2, PT, R19, R38.reuse, PT ;  /* 0x000000261300720c */ /* 0x080fe20003f46070 */
[----:B------:R-:W-:Y:S01]  /*7b00*/  IMAD.SHL.U32 R19, R17, 0x4, RZ ;  /* 0x0000000411137824 */ /* 0x000fe200078e00ff */
[-C--:B------:R-:W-:Y:S01]  /*7b10*/  ISETP.GE.U32.AND P1, PT, R11, R38.reuse, PT ;  /* 0x000000260b00720c */ /* 0x080fe20003f26070 */
[----:B------:R-:W-:Y:S01]  /*7b20*/  VIADD R11, R17, 0xa0 ;  /* 0x000000a0110b7836 */ /* 0x000fe20000000000 */
[----:B------:R-:W-:Y:S01]  /*7b30*/  ISETP.GE.U32.AND P0, PT, R9, R38, PT ;  /* 0x000000260900720c */ /* 0x000fe20003f06070 */
[----:B------:R-:W-:Y:S01]  /*7b40*/  VIADD R21, R17, 0x80 ;  /* 0x0000008011157836 */ /* 0x000fe20000000000 */
[----:B------:R-:W-:-:S02]  /*7b50*/  IADD3 R10, P5, PT, R2, R19, RZ ;  /* 0x00000013020a7210 */ /* 0x000fc40007fbe0ff */
[-C--:B------:R-:W-:Y:S01]  /*7b60*/  ISETP.GE.U32.AND P4, PT, R11, R38.reuse, PT ;  /* 0x000000260b00720c */ /* 0x080fe20003f86070 */
[----:B------:R-:W-:Y:S01]  /*7b70*/  @!P6 IMAD.IADD R9, R4, 0x1, R17 ;  /* 0x000000010409e824 */ /* 0x000fe200078e0211 */
[----:B------:R-:W-:Y:S01]  /*7b80*/  ISETP.GE.U32.AND P3, PT, R21, R38, PT ;  /* 0x000000261500720c */ /* 0x000fe20003f66070 */
[----:B------:R-:W-:Y:S01]  /*7b90*/  IMAD.X R11, RZ, RZ, R3, P5 ;  /* 0x000000ffff0b7224 */ /* 0x000fe200028e0603 */
[----:B0-----:R-:W-:Y:S01]  /*7ba0*/  IADD3 R6, P5, PT, R19, R6, RZ ;  /* 0x0000000613067210 */ /* 0x001fe20007fbe0ff */
[----:B------:R-:W-:-:S04]  /*7bb0*/  @!P6 IMAD.WIDE.U32 R14, R9, 0x4, R14 ;  /* 0x00000004090ee825 */ /* 0x000fc800078e000e */
[----:B------:R-:W-:Y:S02]  /*7bc0*/  @!P6 IMAD.IADD R21, R4, 0x1, R17 ;  /* 0x000000010415e824 */ /* 0x000fe400078e0211 */
[----:B------:R-:W-:Y:S02]  /*7bd0*/  VIADD R23, R17, 0xe0 ;  /* 0x000000e011177836 */ /* 0x000fe40000000000 */
[----:B------:R-:W-:-:S04]  /*7be0*/  @!P6 IMAD.WIDE.U32 R12, R21, 0x4, R12 ;  /* 0x00000004150ce825 */ /* 0x000fc800078e000c */
[C---:B------:R-:W-:Y:S02]  /*7bf0*/  VIADD R21, R17.reuse, 0xc0 ;  /* 0x000000c011157836 */ /* 0x040fe40000000000 */
[----:B------:R-:W-:Y:S02]  /*7c00*/  IMAD.X R7, RZ, RZ, R7, P5 ;  /* 0x000000ffff077224 */ /* 0x000fe400028e0607 */
[----:B------:R-:W-:Y:S01]  /*7c10*/  VIADD R17, R17, 0x100 ;  /* 0x0000010011117836 */ /* 0x000fe20000000000 */
[----:B------:R-:W-:Y:S01]  /*7c20*/  ISETP.GE.U32.AND P5, PT, R23, R38, PT ;  /* 0x000000261700720c */ /* 0x000fe20003fa6070 */
[----:B------:R-:W-:Y:S02]  /*7c30*/  IMAD.MOV.U32 R34, RZ, RZ, RZ ;  /* 0x000000ffff227224 */ /* 0x000fe400078e00ff */
[----:B--2---:R-:W-:Y:S02]  /*7c40*/  IMAD.MOV.U32 R9, RZ, RZ, R8 ;  /* 0x000000ffff097224 */ /* 0x004fe400078e0008 */
[----:B------:R0:W2:Y:S02]  /*7c50*/  @!P6 LDG.E.CONSTANT R8, desc[UR12][R14.64] ;  /* 0x0000000c0e08e981 */ /* 0x0000a4000c1e9900 */
[----:B------:R-:W-:-:S02]  /*7c60*/  IMAD.MOV.U32 R4, RZ, RZ, R9 ;  /* 0x000000ffff047224 */ /* 0x000fc400078e0009 */
        /* <DEDUP_REMOVED lines=8> */
[--C-:B-1----:R-:W-:Y:S02]  /*7cf0*/  IMAD.MOV.U32 R12, RZ, RZ, R9.reuse ;  /* 0x000000ffff0c7224 */ /* 0x102fe400078e0009 */
        /* <DEDUP_REMOVED lines=23> */
[----:B------:R-:W5:Y:S01]  /*7e70*/  @!P0 LDG.E.CONSTANT R16, desc[UR12][R6.64+0x400] ;  /* 0x0004000c06108981 */ /* 0x000f62000c1e9900 */
[----:B------:R-:W-:-:S13]  /*7e80*/  ISETP.NE.AND P4, PT, R0, RZ, PT ;  /* 0x000000ff0000720c */ /* 0x000fda0003f85270 */
[----:B------:R1:W5:Y:S01]  /*7e90*/  @!P4 LDG.E.CONSTANT R34, desc[UR12][R2.64+-0x4] ;  /* 0xfffffc0c0222c981 */ /* 0x000362000c1e9900 */
[----:B------:R-:W0:Y:S01]  /*7ea0*/  S2R R42, SR_LANEID ;  /* 0x00000000002a7919 */ /* 0x000e220000000000 */
[----:B------:R-:W1:Y:S01]  /*7eb0*/  S2UR UR5, SR_CgaCtaId ;  /* 0x00000000000579c3 */ /* 0x000e620000008800 */
[----:B------:R-:W-:Y:S01]  /*7ec0*/  SHF.R.U32.HI R43, RZ, 0x5, R0 ;  /* 0x00000005ff2b7819 */ /* 0x000fe20000011600 */
[----:B------:R-:W-:Y:S02]  /*7ed0*/  UMOV UR4, 0x400 ;  /* 0x0000040000047882 */ /* 0x000fe40000000000 */
[----:B-1----:R-:W-:Y:S02]  /*7ee0*/  ULEA UR4, UR5, UR4, 0x18 ;  /* 0x0000000405047291 */ /* 0x002fe4000f8ec0ff */
[----:B0-----:R-:W-:-:S05]  /*7ef0*/  IMAD R10, R43, 0x120, R42 ;  /* 0x000001202b0a7824 */ /* 0x001fca00078e022a */
[----:B------:R-:W-:-:S05]  /*7f00*/  LEA R27, R10, UR4, 0x2 ;  /* 0x000000040a1b7c11 */ /* 0x000fca000f8e10ff */
[----:B------:R-:W-:Y:S01]  /*7f10*/  IMAD R26, R42, 0x20, R27 ;  /* 0x000000202a1a7824 */ /* 0x000fe200078e021b */
[C---:B------:R-:W-:Y:S02]  /*7f20*/  LEA R28, R0.reuse, UR4, 0x2 ;  /* 0x00000004001c7c11 */ /* 0x040fe4000f8e10ff */
[----:B------:R-:W-:Y:S01]  /*7f30*/  ISETP.NE.AND P0, PT, R0, RZ, PT ;  /* 0x000000ff0000720c */ /* 0x000fe20003f05270 */
        /* <DEDUP_REMOVED lines=30> */
[----:B------:R-:W3:Y:S04]  /*8120*/  LDS R3, [R26] ;  /* 0x000000001a037984 */ /* 0x000ee80000000800 */
[----:B------:R-:W4:Y:S04]  /*8130*/  LDS R5, [R26+0x4] ;  /* 0x000004001a057984 */ /* 0x000f280000000800 */
[----:B------:R-:W5:Y:S04]  /*8140*/  LDS R7, [R26+0x8] ;  /* 0x000008001a077984 */ /* 0x000f680000000800 */
[----:B------:R-:W5:Y:S04]  /*8150*/  LDS R9, [R26+0xc] ;  /* 0x00000c001a097984 */ /* 0x000f680000000800 */
        /* <DEDUP_REMOVED lines=8> */
[----:B------:R-:W-:Y:S01]  /*81e0*/  IMAD R17, R0, 0x9, RZ ;  /* 0x0000000900117824 */ /* 0x000fe200078e02ff */
[----:B-1----:R-:W-:-:S03]  /*81f0*/  ISETP.NE.AND P2, PT, R2, R4, PT ;  /* 0x000000040200720c */ /* 0x002fc60003f45270 */
[----:B--2---:R-:W-:-:S05]  /*8200*/  VIADD R19, R17, 0x1 ;  /* 0x0000000111137836 */ /* 0x004fca0000000000 */
[----:B------:R-:W-:Y:S01]  /*8210*/  ISETP.EQ.OR P2, PT, R19, R38, P2 ;  /* 0x000000261300720c */ /* 0x000fe20001742670 */
[----:B------:R-:W0:Y:S03]  /*8220*/  @P0 LDS R34, [R28+0x478] ;  /* 0x000478001c220984 */ /* 0x000e260000000800 */
[----:B---3--:R-:W-:Y:S01]  /*8230*/  SEL R18, R3, RZ, !P2 ;  /* 0x000000ff03127207 */ /* 0x008fe20005000000 */
[----:B------:R-:W-:Y:S01]  /*8240*/  VIADD R19, R17, 0x2 ;  /* 0x0000000211137836 */ /* 0x000fe20000000000 */
[----:B------:R-:W-:-:S03]  /*8250*/  ISETP.NE.AND P1, PT, R4, R6, PT ;  /* 0x000000060400720c */ /* 0x000fc60003f25270 */
[----:B----4-:R-:W-:Y:S01]  /*8260*/  IMAD.IADD R18, R5, 0x1, R18 ;  /* 0x0000000105127824 */ /* 0x010fe200078e0212 */
[----:B------:R-:W-:Y:S01]  /*8270*/  ISETP.EQ.OR P1, PT, R19, R38, P1 ;  /* 0x000000261300720c */ /* 0x000fe20000f22670 */
[----:B------:R-:W-:Y:S01]  /*8280*/  VIADD R19, R17, 0x3 ;  /* 0x0000000311137836 */ /* 0x000fe20000000000 */
[----:B------:R-:W-:Y:S02]  /*8290*/  ISETP.NE.AND P6, PT, R6, R8, PT ;  /* 0x000000080600720c */ /* 0x000fe40003fc5270 */
[----:B------:R-:W-:Y:S02]  /*82a0*/  SEL R18, R18, RZ, !P1 ;  /* 0x000000ff12127207 */ /* 0x000fe40004800000 */
[----:B------:R-:W-:-:S03]  /*82b0*/  ISETP.EQ.OR P6, PT, R19, R38, P6 ;  /* 0x000000261300720c */ /* 0x000fc600037c2670 */
[----:B-----5:R-:W-:Y:S01]  /*82c0*/  IMAD.IADD R18, R7, 0x1, R18 ;  /* 0x0000000107127824 */ /* 0x020fe200078e0212 */
        /* <DEDUP_REMOVED lines=8> */
[----:B0-----:R-:W-:-:S04]  /*8350*/  ISETP.NE.AND P0, PT, R34, R2, PT ;  /* 0x000000022200720c */ /* 0x001fc80003f05270 */
[-C--:B------:R-:W-:Y:S01]  /*8360*/  ISETP.EQ.OR P0, PT, R17, R38.reuse, P0 ;  /* 0x000000261100720c */ /* 0x080fe20000702670 */
[----:B------:R-:W-:Y:S01]  /*8370*/  IMAD.IADD R18, R11, 0x1, R18 ;  /* 0x000000010b127824 */ /* 0x000fe200078e0212 */
[----:B------:R-:W-:Y:S02]  /*8380*/  ISETP.EQ.OR P3, PT, R19, R38, P3 ;  /* 0x000000261300720c */ /* 0x000fe40001f62670 */
[----:B------:R-:W-:Y:S01]  /*8390*/  SEL R20, RZ, 0x1, !P0 ;  /* 0x00000001ff147807 */ /* 0x000fe20004000000 */
[----:B------:R-:W-:Y:S01]  /*83a0*/  IMAD.MOV.U32 R21, RZ, RZ, 0x2 ;  /* 0x00000002ff157424 */ /* 0x000fe200078e00ff */
[----:B------:R-:W-:Y:S01]  /*83b0*/  SEL R18, R18, RZ, !P3 ;  /* 0x000000ff12127207 */ /* 0x000fe20005800000 */
[----:B------:R-:W-:-:S06]  /*83c0*/  VIADD R19, R17, 0x6 ;  /* 0x0000000611137836 */ /* 0x000fcc0000000000 */
[----:B------:R-:W-:Y:S01]  /*83d0*/  @!P0 IMAD.MOV R21, RZ, RZ, 0x1 ;  /* 0x00000001ff158424 */ /* 0x000fe200078e02ff */
[----:B------:R-:W-:Y:S01]  /*83e0*/  ISETP.NE.AND P0, PT, R12, R14, PT ;  /* 0x0000000e0c00720c */ /* 0x000fe20003f05270 */
[----:B------:R-:W-:Y:S02]  /*83f0*/  @!P2 IMAD.MOV R21, RZ, RZ, R20 ;  /* 0x000000ffff15a224 */ /* 0x000fe400078e0214 */
[----:B------:R-:W-:Y:S01]  /*8400*/  IMAD.IADD R18, R13, 0x1, R18 ;  /* 0x000000010d127824 */ /* 0x000fe200078e0212 */
[----:B------:R-:W-:Y:S01]  /*8410*/  ISETP.EQ.OR P0, PT, R19, R38, P0 ;  /* 0x000000261300720c */ /* 0x000fe20000702670 */
[----:B------:R-:W-:Y:S02]  /*8420*/  VIADD R20, R21, 0x1 ;  /* 0x0000000115147836 */ /* 0x000fe40000000000 */
[----:B------:R-:W-:Y:S01]  /*8430*/  @!P1 IMAD.MOV R20, RZ, RZ, R21 ;  /* 0x000000ffff149224 */ /* 0x000fe200078e0215 */
[----:B------:R-:W-:Y:S01]  /*8440*/  SEL R18, R18, RZ, !P0 ;  /* 0x000000ff12127207 */ /* 0x000fe20004000000 */
[----:B------:R-:W-:-:S02]  /*8450*/  VIADD R19, R17, 0x7 ;  /* 0x0000000711137836 */ /* 0x000fc40000000000 */
[----:B------:R-:W-:Y:S02]  /*8460*/  VIADD R21, R20, 0x1 ;  /* 0x0000000114157836 */ /* 0x000fe40000000000 */
[----:B------:R-:W-:Y:S01]  /*8470*/  @!P6 IMAD.MOV R21, RZ, RZ, R20 ;  /* 0x000000ffff15e224 */ /* 0x000fe200078e0214 */
[----:B------:R-:W-:Y:S01]  /*8480*/  ISETP.NE.AND P6, PT, R14, R32, PT ;  /* 0x000000200e00720c */ /* 0x000fe20003fc5270 */
[----:B------:R-:W-:-:S03]  /*8490*/  IMAD.IADD R18, R15, 0x1, R18 ;  /* 0x000000010f127824 */ /* 0x000fc600078e0212 */
[----:B------:R-:W-:Y:S01]  /*84a0*/  ISETP.EQ.OR P6, PT, R19, R38, P6 ;  /* 0x000000261300720c */ /* 0x000fe200037c2670 */
[----:B------:R-:W-:Y:S02]  /*84b0*/  VIADD R20, R21, 0x1 ;  /* 0x0000000115147836 */ /* 0x000fe40000000000 */
[----:B------:R-:W-:Y:S01]  /*84c0*/  @!P5 IMAD.MOV R20, RZ, RZ, R21 ;  /* 0x000000ffff14d224 */ /* 0x000fe200078e0215 */
[----:B------:R-:W-:Y:S01]  /*84d0*/  SEL R18, R18, RZ, !P6 ;  /* 0x000000ff12127207 */ /* 0x000fe20007000000 */
[----:B------:R-:W-:Y:S01]  /*84e0*/  VIADD R17, R17, 0x8 ;  /* 0x0000000811117836 */ /* 0x000fe20000000000 */
[----:B------:R-:W-:-:S03]  /*84f0*/  ISETP.NE.AND P5, PT, R32, R37, PT ;  /* 0x000000252000720c */ /* 0x000fc60003fa5270 */
[----:B------:R-:W-:Y:S01]  /*8500*/  IMAD.IADD R18, R33, 0x1, R18 ;  /* 0x0000000121127824 */ /* 0x000fe200078e0212 */
[----:B------:R-:W-:Y:S01]  /*8510*/  ISETP.EQ.OR P5, PT, R17, R38, P5 ;  /* 0x000000261100720c */ /* 0x000fe20002fa2670 */
[----:B------:R-:W-:-:S03]  /*8520*/  VIADD R19, R20, 0x1 ;  /* 0x0000000114137836 */ /* 0x000fc60000000000 */
[----:B------:R-:W-:Y:S01]  /*8530*/  SEL R17, R18, RZ, !P5 ;  /* 0x000000ff12117207 */ /* 0x000fe20006800000 */
[----:B------:R-:W-:-:S04]  /*8540*/  @!P3 IMAD.MOV R19, RZ, RZ, R20 ;  /* 0x000000ffff13b224 */ /* 0x000fc800078e0214 */
[----:B------:R-:W-:Y:S02]  /*8550*/  IMAD.IADD R17, R16, 0x1, R17 ;  /* 0x0000000110117824 */ /* 0x000fe400078e0211 */
[----:B------:R-:W-:Y:S02]  /*8560*/  VIADD R18, R19, 0x1 ;  /* 0x0000000113127836 */ /* 0x000fe40000000000 */
[----:B------:R-:W-:Y:S02]  /*8570*/  @!P0 IMAD.MOV R18, RZ, RZ, R19 ;  /* 0x000000ffff128224 */ /* 0x000fe400078e0213 */
[----:B------:R-:W0:Y:S02]  /*8580*/  SHFL.UP PT, R19, R17, 0x1, RZ ;  /* 0x0420000011137989 */ /* 0x000e2400000e00ff */
[----:B------:R-:W-:Y:S02]  /*8590*/  VIADD R36, R18, 0x1 ;  /* 0x0000000112247836 */ /* 0x000fe40000000000 */
[----:B------:R-:W-:-:S04]  /*85a0*/  @!P6 IMAD.MOV R36, RZ, RZ, R18 ;  /* 0x000000ffff24e224 */ /* 0x000fc800078e0212 */
[----:B------:R-:W-:Y:S02]  /*85b0*/  VIADD R16, R36, 0x1 ;  /* 0x0000000124107836 */ /* 0x000fe40000000000 */
[----:B------:R-:W-:-:S05]  /*85c0*/  @!P5 IMAD.MOV R16, RZ, RZ, R36 ;  /* 0x000000ffff10d224 */ /* 0x000fca00078e0224 */
[----:B------:R-:W1:Y:S01]  /*85d0*/  SHFL.UP PT, R18, R16, 0x1, RZ ;  /* 0x0420000010127989 */ /* 0x000e6200000e00ff */
[----:B------:R-:W-:Y:S02]  /*85e0*/  ISETP.NE.AND P3, PT, R16, RZ, PT ;  /* 0x000000ff1000720c */ /* 0x000fe40003f65270 */
[----:B------:R-:W-:Y:S02]  /*85f0*/  ISETP.GE.AND P5, PT, R42, 0x1, PT ;  /* 0x000000012a00780c */ /* 0x000fe40003fa6270 */
[----:B0-----:R-:W-:-:S04]  /*8600*/  SEL R19, R19, RZ, !P3 ;  /* 0x000000ff13137207 */ /* 0x001fc80005800000 */
[----:B------:R-:W-:-:S05]  /*8610*/  SEL R20, R19, RZ, P5 ;  /* 0x000000ff13147207 */ /* 0x000fca0002800000 */
[----:B------:R-:W-:-:S05]  /*8620*/  IMAD.IADD R20, R17, 0x1, R20 ;  /* 0x0000000111147824 */ /* 0x000fca00078e0214 */
[----:B------:R-:W0:Y:S01]  /*8630*/  SHFL.UP PT, R19, R20, 0x2, RZ ;  /* 0x0440000014137989 */ /* 0x000e2200000e00ff */
[----:B-1----:R-:W-:-:S05]  /*8640*/  SEL R17, R18, RZ, P5 ;  /* 0x000000ff12117207 */ /* 0x002fca0002800000 */
[----:B------:R-:W-:-:S05]  /*8650*/  IMAD.IADD R17, R17, 0x1, R16 ;  /* 0x0000000111117824 */ /* 0x000fca00078e0210 */
[----:B------:R-:W1:Y:S01]  /*8660*/  SHFL.UP PT, R18, R17, 0x2, RZ ;  /* 0x0440000011127989 */ /* 0x000e6200000e00ff */
[----:B------:R-:W-:Y:S02]  /*8670*/  ISETP.NE.AND P3, PT, R17, RZ, PT ;  /* 0x000000ff1100720c */ /* 0x000fe40003f65270 */
[----:B------:R-:W-:Y:S02]  /*8680*/  ISETP.GE.AND P5, PT, R42, 0x2, PT ;  /* 0x000000022a00780c */ /* 0x000fe40003fa6270 */
[----:B0-----:R-:W-:-:S04]  /*8690*/  SEL R19, R19, RZ, !P3 ;  /* 0x000000ff13137207 */ /* 0x001fc80005800000 */
[----:B------:R-:W-:-:S05]  /*86a0*/  SEL R19, R19, RZ, P5 ;  /* 0x000000ff13137207 */ /* 0x000fca0002800000 */
[----:B------:R-:W-:Y:S01]  /*86b0*/  IMAD.IADD R19, R20, 0x1, R19 ;  /* 0x0000000114137824 */ /* 0x000fe200078e0213 */
[----:B-1----:R-:W-:-:S04]  /*86c0*/  SEL R18, R18, RZ, P5 ;  /* 0x000000ff12127207 */ /* 0x002fc80002800000 */
[----:B------:R-:W0:Y:S01]  /*86d0*/  SHFL.UP PT, R21, R19, 0x4, RZ ;  /* 0x0480000013157989 */ /* 0x000e2200000e00ff */
[----:B------:R-:W-:-:S05]  /*86e0*/  IMAD.IADD R18, R17, 0x1, R18 ;  /* 0x0000000111127824 */ /* 0x000fca00078e0212 */
[----:B------:R-:W1:Y:S01]  /*86f0*/  SHFL.UP PT, R16, R18, 0x4, RZ ;  /* 0x0480000012107989 */ /* 0x000e6200000e00ff */
[----:B------:R-:W-:Y:S02]  /*8700*/  ISETP.NE.AND P3, PT, R18, RZ, PT ;  /* 0x000000ff1200720c */ /* 0x000fe40003f65270 */
[----:B------:R-:W-:Y:S02]  /*8710*/  ISETP.GE.AND P5, PT, R42, 0x4, PT ;  /* 0x000000042a00780c */ /* 0x000fe40003fa6270 */
[----:B0-----:R-:W-:-:S04]  /*8720*/  SEL R21, R21, RZ, !P3 ;  /* 0x000000ff15157207 */ /* 0x001fc80005800000 */
[----:B------:R-:W-:Y:S02]  /*8730*/  SEL R20, R21, RZ, P5 ;  /* 0x000000ff15147207 */ /* 0x000fe40002800000 */
[----:B-1----:R-:W-:-:S03]  /*8740*/  SEL R17, R16, RZ, P5 ;  /* 0x000000ff10117207 */ /* 0x002fc60002800000 */
[----:B------:R-:W-:Y:S02]  /*8750*/  IMAD.IADD R20, R19, 0x1, R20 ;  /* 0x0000000113147824 */ /* 0x000fe400078e0214 */
[----:B------:R-:W-:-:S03]  /*8760*/  IMAD.IADD R17, R18, 0x1, R17 ;  /* 0x0000000112117824 */ /* 0x000fc600078e0211 */
[----:B------:R-:W0:Y:S04]  /*8770*/  SHFL.UP PT, R21, R20, 0x8, RZ ;  /* 0x0500000014157989 */ /* 0x000e2800000e00ff */
        /* <DEDUP_REMOVED lines=10> */
[----:B------:R-:W-:Y:S02]  /*8820*/  ISETP.NE.AND P6, PT, R42, 0x1f, PT ;  /* 0x0000001f2a00780c */ /* 0x000fe40003fc5270 */
[----:B------:R-:W-:Y:S02]  /*8830*/  ISETP.NE.AND P3, PT, R16, RZ, PT ;  /* 0x000000ff1000720c */ /* 0x000fe40003f65270 */
[----:B------:R-:W-:Y:S02]  /*8840*/  ISETP.GE.AND P5, PT, R42, 0x10, PT ;  /* 0x000000102a00780c */ /* 0x000fe40003fa6270 */
[----:B0-----:R-:W-:-:S02]  /*8850*/  SEL R19, R19, RZ, !P3 ;  /* 0x000000ff13137207 */ /* 0x001fc40005800000 */
[----:B-1----:R-:W-:Y:S02]  /*8860*/  SEL R17, R18, RZ, P5 ;  /* 0x000000ff12117207 */ /* 0x002fe40002800000 */
[----:B------:R-:W-:-:S03]  /*8870*/  SEL R18, R19, RZ, P5 ;  /* 0x000000ff13127207 */ /* 0x000fc60002800000 */
[----:B------:R-:W-:Y:S01]  /*8880*/  @!P6 LEA R29, R43, UR4, 0x3 ;  /* 0x000000042b1dec11 */ /* 0x000fe2000f8e18ff */
[----:B------:R-:W-:Y:S02]  /*8890*/  IMAD.IADD R40, R16, 0x1, R17 ;  /* 0x0000000110287824 */ /* 0x000fe400078e0211 */
[----:B------:R-:W-:-:S05]  /*88a0*/  IMAD.IADD R41, R21, 0x1, R18 ;  /* 0x0000000115297824 */ /* 0x000fca00078e0212 */
[----:B------:R-:W-:Y:S01]  /*88b0*/  @!P6 STS.64 [R29], R40 ;  /* 0x000000281d00e388 */ /* 0x000fe20000000a00 */
[----:B------:R-:W-:Y:S06]  /*88c0*/  BAR.SYNC.DEFER_BLOCKING 0x0 ;  /* 0x0000000000007b1d */ /* 0x000fec0000010000 */
[----:B------:R-:W0:Y:S04]  /*88d0*/  LDS.128 R16, [UR4] ;  /* 0x00000004ff107984 */ /* 0x000e280008000c00 */
[----:B------:R-:W1:Y:S04]  /*88e0*/  LDS.128 R20, [UR4+0x10] ;  /* 0x00001004ff147984 */ /* 0x000e680008000c00 */
[----:B------:R-:W2:Y:S01]  /*88f0*/  LDS.128 R24, [UR4+0x20] ;  /* 0x00002004ff187984 */ /* 0x000ea20008000c00 */
[----:B------:R-:W-:-:S02]  /*8900*/  ISETP.NE.AND P5, PT, R43, 0x2, PT ;  /* 0x000000022b00780c */ /* 0x000fc40003fa5270 */
[----:B0-----:R-:W-:-:S04]  /*8910*/  ISETP.NE.AND P3, PT, R18, RZ, PT ;  /* 0x000000ff1200720c */ /* 0x001fc80003f65270 */
[----:B------:R-:W-:Y:S02]  /*8920*/  SEL R28, R17, RZ, !P3 ;  /* 0x000000ff111c7207 */ /* 0x000fe40005800000 */
[----:B-1----:R-:W-:-:S03]  /*8930*/  ISETP.NE.AND P3, PT, R20, RZ, PT ;  /* 0x000000ff1400720c */ /* 0x002fc60003f65270 */
[----:B------:R-:W-:Y:S02]  /*8940*/  IMAD.IADD R28, R19, 0x1, R28 ;  /* 0x00000001131c7824 */ /* 0x000fe400078e021c */
[----:B------:R-:W-:-:S03]  /*8950*/  IMAD.IADD R19, R16, 0x1, R18 ;  /* 0x0000000110137824 */ /* 0x000fc600078e0212 */
[C---:B------:R-:W-:Y:S02]  /*8960*/  SEL R17, R28.reuse, R17, !P5 ;  /* 0x000000111c117207 */ /* 0x040fe40006800000 */
[----:B------:R-:W-:Y:S02]  /*8970*/  SEL R18, R28, RZ, !P3 ;  /* 0x000000ff1c127207 */ /* 0x000fe40005800000 */
[----:B------:R-:W0:Y:S01]  /*8980*/  LDS.128 R28, [UR4+0x30] ;  /* 0x00003004ff1c7984 */ /* 0x000e220008000c00 */
[----:B------:R-:W-:Y:S02]  /*8990*/  SEL R16, R19, R16, !P5 ;  /* 0x0000001013107207 */ /* 0x000fe40006800000 */
[----:B------:R-:W-:Y:S01]  /*89a0*/  IMAD.IADD R18, R21, 0x1, R18 ;  /* 0x0000000115127824 */ /* 0x000fe200078e0212 */
[----:B------:R-:W-:Y:S01]  /*89b0*/  ISETP.NE.AND P5, PT, R22, RZ, PT ;  /* 0x000000ff1600720c */ /* 0x000fe20003fa5270 */
[----:B------:R-:W-:-:S03]  /*89c0*/  IMAD.IADD R19, R19, 0x1, R20 ;  /* 0x0000000113137824 */ /* 0x000fc600078e0214 */
[----:B------:R-:W-:Y:S02]  /*89d0*/  SEL R20, R18, RZ, !P5 ;  /* 0x000000ff12147207 */ /* 0x000fe40006800000 */
[----:B------:R-:W-:Y:S02]  /*89e0*/  ISETP.NE.AND P3, PT, R43, 0x3, PT ;  /* 0x000000032b00780c */ /* 0x000fe40003f65270 */
[----:B--2---:R-:W-:Y:S01]  /*89f0*/  ISETP.NE.AND P6, PT, R24, RZ, PT ;  /* 0x000000ff1800720c */ /* 0x004fe20003fc5270 */
[----:B------:R-:W-:Y:S01]  /*8a00*/  IMAD.IADD R20, R23, 0x1, R20 ;  /* 0x0000000117147824 */ /* 0x000fe200078e0214 */
[----:B------:R-:W-:-:S04]  /*8a10*/  SEL R17, R18, R17, !P3 ;  /* 0x0000001112117207 */ /* 0x000fc80005800000 */
[----:B------:R-:W-:Y:S02]  /*8a20*/  SEL R18, R20, RZ, !P6 ;  /* 0x000000ff14127207 */ /* 0x000fe40007000000 */
[----:B------:R-:W-:Y:S01]  /*8a30*/  SEL R16, R19, R16, !P3 ;  /* 0x0000001013107207 */ /* 0x000fe20005800000 */
[----:B------:R-:W-:Y:S01]  /*8a40*/  IMAD.IADD R19, R22, 0x1, R19 ;  /* 0x0000000116137824 */ /* 0x000fe200078e0213 */
[----:B------:R-:W-:Y:S01]  /*8a50*/  ISETP.NE.AND P5, PT, R43, 0x4, PT ;  /* 0x000000042b00780c */ /* 0x000fe20003fa5270 */
[----:B------:R-:W-:Y:S01]  /*8a60*/  IMAD.IADD R18, R25, 0x1, R18 ;  /* 0x0000000119127824 */ /* 0x000fe200078e0212 */
[----:B------:R-:W-:Y:S02]  /*8a70*/  ISETP.NE.AND P3, PT, R26, RZ, PT ;  /* 0x000000ff1a00720c */ /* 0x000fe40003f65270 */
[C---:B------:R-:W-:Y:S01]  /*8a80*/  SEL R16, R19.reuse, R16, !P5 ;  /* 0x0000001013107207 */ /* 0x040fe20006800000 */
[----:B------:R-:W-:Y:S01]  /*8a90*/  IMAD.IADD R19, R19, 0x1, R24 ;  /* 0x0000000113137824 */ /* 0x000fe200078e0218 */
[----:B------:R-:W-:Y:S01]  /*8aa0*/  SEL R17, R20, R17, !P5 ;  /* 0x0000001114117207 */ /* 0x000fe20006800000 */
[----:B------:R-:W1:Y:S01]  /*8ab0*/  SHFL.UP PT, R25, R40, 0x1, RZ ;  /* 0x0420000028197989 */ /* 0x000e6200000e00ff */
[----:B------:R-:W-:-:S02]  /*8ac0*/  SEL R20, R18, RZ, !P3 ;  /* 0x000000ff12147207 */ /* 0x000fc40005800000 */
[----:B------:R-:W-:-:S03]  /*8ad0*/  ISETP.NE.AND P6, PT, R43, 0x5, PT ;  /* 0x000000052b00780c */ /* 0x000fc60003fc5270 */
[----:B------:R-:W-:Y:S01]  /*8ae0*/  IMAD.IADD R20, R27, 0x1, R20 ;  /* 0x000000011b147824 */ /* 0x000fe200078e0214 */
[----:B------:R-:W-:Y:S02]  /*8af0*/  SEL R16, R19, R16, !P6 ;  /* 0x0000001013107207 */ /* 0x000fe40007000000 */
[----:B------:R-:W-:Y:S02]  /*8b00*/  SEL R17, R18, R17, !P6 ;  /* 0x0000001112117207 */ /* 0x000fe40007000000 */
[----:B------:R-:W-:Y:S02]  /*8b10*/  ISETP.NE.AND P6, PT, R43, 0x6, PT ;  /* 0x000000062b00780c */ /* 0x000fe40003fc5270 */
[----:B0-----:R-:W-:Y:S01]  /*8b20*/  ISETP.NE.AND P5, PT, R28, RZ, PT ;  /* 0x000000ff1c00720c */ /* 0x001fe20003fa5270 */
[----:B------:R-:W-:Y:S01]  /*8b30*/  IMAD.IADD R19, R26, 0x1, R19 ;  /* 0x000000011a137824 */ /* 0x000fe200078e0213 */
[C---:B------:R-:W-:Y:S01]  /*8b40*/  SEL R17, R20.reuse, R17, !P6 ;  /* 0x0000001114117207 */ /* 0x040fe20007000000 */
[----:B------:R-:W0:Y:S01]  /*8b50*/  SHFL.UP PT, R35, R41, 0x1, RZ ;  /* 0x0420000029237989 */ /* 0x000e2200000e00ff */
[----:B------:R-:W-:-:S02]  /*8b60*/  SEL R20, R20, RZ, !P5 ;  /* 0x000000ff14147207 */ /* 0x000fc40006800000 */
[----:B------:R-:W-:Y:S02]  /*8b70*/  ISETP.GE.U32.AND P3, PT, R0, 0x20, PT ;  /* 0x000000200000780c */ /* 0x000fe40003f66070 */
[C---:B------:R-:W-:Y:S01]  /*8b80*/  SEL R16, R19.reuse, R16, !P6 ;  /* 0x0000001013107207 */ /* 0x040fe20007000000 */
[----:B------:R-:W-:Y:S01]  /*8b90*/  IMAD.IADD R19, R19, 0x1, R28 ;  /* 0x0000000113137824 */ /* 0x000fe200078e021c */
[----:B------:R-:W-:Y:S01]  /*8ba0*/  ISETP.NE.AND P5, PT, R43, 0x7, PT ;  /* 0x000000072b00780c */ /* 0x000fe20003fa5270 */
[----:B------:R-:W-:Y:S01]  /*8bb0*/  IMAD.IADD R20, R29, 0x1, R20 ;  /* 0x000000011d147824 */ /* 0x000fe200078e0214 */
[----:B------:R-:W-:Y:S02]  /*8bc0*/  ISETP.NE.AND P6, PT, R30, RZ, PT ;  /* 0x000000ff1e00720c */ /* 0x000fe40003fc5270 */
[----:B------:R-:W-:Y:S02]  /*8bd0*/  SEL R16, R19, R16, !P5 ;  /* 0x0000001013107207 */ /* 0x000fe40006800000 */
[----:B------:R-:W-:-:S02]  /*8be0*/  SEL R17, R20, R17, !P5 ;  /* 0x0000001114117207 */ /* 0x000fc40006800000 */
[----:B------:R-:W-:Y:S02]  /*8bf0*/  ISETP.NE.AND P5, PT, R42, RZ, P3 ;  /* 0x000000ff2a00720c */ /* 0x000fe40001fa5270 */
[----:B------:R-:W-:Y:S02]  /*8c00*/  SEL R20, R20, RZ, !P6 ;  /* 0x000000ff14147207 */ /* 0x000fe40007000000 */
[----:B-1----:R-:W-:-:S04]  /*8c10*/  @P3 ISETP.NE.AND P6, PT, R25, RZ, PT ;  /* 0x000000ff1900320c */ /* 0x002fc80003fc5270 */
[----:B------:R-:W-:Y:S02]  /*8c20*/  @P3 SEL R18, R17, RZ, !P6 ;  /* 0x000000ff11123207 */ /* 0x000fe40007000000 */
[----:B------:R-:W-:-:S03]  /*8c30*/  @P3 ISETP.NE.AND P6, PT, R42, RZ, PT ;  /* 0x000000ff2a00320c */ /* 0x000fc60003fc5270 */
[----:B0-----:R-:W-:Y:S01]  /*8c40*/  @P5 IMAD.IADD R17, R35, 0x1, R18 ;  /* 0x0000000123115824 */ /* 0x001fe200078e0212 */
[----:B------:R-:W-:Y:S01]  /*8c50*/  @P3 SEL R21, R25, RZ, P6 ;  /* 0x000000ff19153207 */ /* 0x000fe20003000000 */
[----:B------:R-:W-:Y:S02]  /*8c60*/  IMAD.IADD R30, R30, 0x1, R19 ;  /* 0x000000011e1e7824 */ /* 0x000fe400078e0213 */
[----:B------:R-:W-:Y:S02]  /*8c70*/  IMAD.IADD R31, R31, 0x1, R20 ;  /* 0x000000011f1f7824 */ /* 0x000fe400078e0214 */
[----:B------:R-:W-:Y:S02]  /*8c80*/  @P3 IMAD.IADD R25, R16, 0x1, R21 ;  /* 0x0000000110193824 */ /* 0x000fe400078e0215 */
[----:B------:R-:W-:Y:S01]  /*8c90*/  @P3 IMAD.MOV.U32 R35, RZ, RZ, R17 ;  /* 0x000000ffff233224 */ /* 0x000fe200078e0011 */
[----:B------:R-:W-:Y:S06]  /*8ca0*/  @P3 BRA `(.L_x_812) ;  /* 0x0000000c00143947 */ /* 0x000fec0003800000 */
[----:B------:R-:W0:Y:S01]  /*8cb0*/  LDC.64 R28, c[0x0][0x3a8] ;  /* 0x0000ea00ff1c7b82 */ /* 0x000e220000000a00 */
[----:B------:R-:W1:Y:S01]  /*8cc0*/  LDCU UR5, c[0x0][0x370] ;  /* 0x00006e00ff0577ac */ /* 0x000e620008000800 */
        /* <DEDUP_REMOVED lines=12> */
.L_x_813:
[----:B------:R-:W-:Y:S05]  /*8d90*/  NANOSLEEP 0x1c2 ;  /* 0x000001c20000795d */ /* 0x000fea0003800000 */
[----:B------:R-:W-:Y:S01]  /*8da0*/  NOP ;  /* 0x0000000000007918 */ /* 0x000fe20000000000 */
.L_x_814:
[----:B--2---:R-:W-:-:S03]  /*8db0*/  IMAD.WIDE.U32 R16, R0, 0x10, RZ ;  /* 0x0000001000107825 */ /* 0x004fc600078e00ff */
[----:B------:R-:W-:Y:S02]  /*8dc0*/  LOP3.LUT R23, R16, 0xfffffff0, RZ, 0x3c, !PT ;  /* 0xfffffff010177812 */ /* 0x000fe400078e3cff */
[----:B------:R-:W-:Y:S02]  /*8dd0*/  LOP3.LUT R17, RZ, R17, RZ, 0x33, !PT ;  /* 0x00000011ff117212 */ /* 0x000fe400078e33ff */
[----:B------:R-:W-:-:S05]  /*8de0*/  IADD3 R22, P3, PT, R28, R23, RZ ;  /* 0x000000171c167210 */ /* 0x000fca0007f7e0ff */
[----:B------:R-:W-:-:S08]  /*8df0*/  IMAD.X R23, R29, 0x1, R17, P3 ;  /* 0x000000011d177824 */ /* 0x000fd000018e0611 */
.L_x_816:
[----:B------:R-:W2:Y:S01]  /*8e00*/  LD.E.128.STRONG.GPU R16, desc[UR12][R22.64+0x200] ;  /* 0x0002000c16107980 */ /* 0x000ea2000c10fd00 */
[----:B------:R-:W-:Y:S05]  /*8e10*/  YIELD ;  /* 0x0000000000007946 */ /* 0x000fea0003800000 */
[----:B------:R-:W-:Y:S01]  /*8e20*/  UMOV UR5, 0xffffffff ;  /* 0xffffffff00057882 */ /* 0x000fe20000000000 */
[----:B--2---:R-:W-:-:S04]  /*8e30*/  ISETP.NE.U32.AND P3, PT, R18, 0x63, PT ;  /* 0x000000631200780c */ /* 0x004fc80003f65070 */
[----:B------:R-:W-:Y:S01]  /*8e40*/  ISETP.NE.AND.EX P3, PT, R19, RZ, PT, P3 ;  /* 0x000000ff1300720c */ /* 0x000fe20003f65330 */
[----:B------:R-:W-:-:S12]  /*8e50*/  BRA.DIV UR5, `(.L_x_815) ;  /* 0x0000002e05f47947 */ /* 0x000fd8000b800000 */
[----:B------:R-:W-:-:S13]  /*8e60*/  VOTE.ANY P3, !P3 ;  /* 0x0000000000ff7806 */ /* 0x000fda0005860100 */
.L_x_872:
[----:B------:R-:W-:Y:S05]  /*8e70*/  @P3 BRA `(.L_x_816) ;  /* 0xfffffffc00e03947 */ /* 0x000fea000383ffff */
[----:B------:R-:W-:Y:S01]  /*8e80*/  UMOV UR5, 0xffffffff ;  /* 0xffffffff00057882 */ /* 0x000fe20000000000 */
[----:B------:R-:W-:-:S04]  /*8e90*/  ISETP.NE.U32.AND P5, PT, R18, 0x65, PT ;  /* 0x000000651200780c */ /* 0x000fc80003fa5070 */
[----:B------:R-:W-:Y:S01]  /*8ea0*/  ISETP.NE.AND.EX P5, PT, R19, RZ, PT, P5 ;  /* 0x000000ff1300720c */ /* 0x000fe20003fa5350 */
[----:B------:R-:W-:-:S12]  /*8eb0*/  BRA.DIV UR5, `(.L_x_817) ;  /* 0x0000002e05fc7947 */ /* 0x000fd8000b800000 */
[----:B------:R-:W0:Y:S01]  /*8ec0*/  S2R R27, SR_GEMASK ;  /* 0x00000000001b7919 */ /* 0x000e220000003c00 */
[----:B------:R-:W-:Y:S02]  /*8ed0*/  VOTE.ANY R21, PT, !P5 ;  /* 0x0000000000157806 */ /* 0x000fe400068e0100 */
[----:B------:R-:W-:Y:S02]  /*8ee0*/  ISETP.NE.AND P5, PT, R16, RZ, PT ;  /* 0x000000ff1000720c */ /* 0x000fe40003fa5270 */
[----:B0-----:R-:W-:-:S05]  /*8ef0*/  LOP3.LUT R21, R21, 0x80000000, R27, 0xec, !PT ;  /* 0x8000000015157812 */ /* 0x001fca00078eec1b */
[----:B------:R-:W-:-:S05]  /*8f00*/  VIADD R20, R21, 0xffffffff ;  /* 0xffffffff15147836 */ /* 0x000fca0000000000 */
[----:B------:R-:W-:-:S04]  /*8f10*/  LOP3.LUT R21, R21, R20, RZ, 0xc, !PT ;  /* 0x0000001415157212 */ /* 0x000fc800078e0cff */
[----:B------:R0:W1:Y:S02]  /*8f20*/  POPC R24, R21 ;  /* 0x0000001500187309 */ /* 0x0000640000000000 */
[C---:B0-----:R-:W-:Y:S01]  /*8f30*/  VIADD R21, R42.reuse, 0x4 ;  /* 0x000000042a157836 */ /* 0x041fe20000000000 */
[----:B-1----:R-:W0:Y:S01]  /*8f40*/  SHFL.DOWN PT, R23, R17, 0x1, R24 ;  /* 0x0820000011177989 */ /* 0x002e2200000e0018 */
        /* <DEDUP_REMOVED lines=34> */
[----:B------:R-:W-:Y:S01]  /*9170*/  ISETP.NE.U32.AND P3, PT, R18, 0x65, PT ;  /* 0x000000651200780c */ /* 0x000fe20003f65070 */
[----:B------:R-:W-:Y:S01]  /*9180*/  IMAD.IADD R43, R41, 0x1, R20 ;  /* 0x00000001292b7824 */ /* 0x000fe200078e0214 */
[----:B------:R-:W-:Y:S01]  /*9190*/  LOP3.LUT R18, RZ, R0, RZ, 0x33, !PT ;  /* 0x00000000ff127212 */ /* 0x000fe200078e33ff */
[----:B------:R-:W-:Y:S01]  /*91a0*/  IMAD.IADD R45, R47, 0x1, R16 ;  /* 0x000000012f2d7824 */ /* 0x000fe200078e0210 */
[----:B------:R-:W-:Y:S01]  /*91b0*/  ISETP.NE.AND.EX P3, PT, R19, RZ, PT, P3 ;  /* 0x000000ff1300720c */ /* 0x000fe20003f65330 */
[----:B------:R-:W0:Y:S01]  /*91c0*/  LDC.64 R16, c[0x0][0x3a8] ;  /* 0x0000ea00ff107b82 */ /* 0x000e220000000a00 */
[----:B------:R-:W1:Y:S01]  /*91d0*/  SHFL.DOWN PT, R23, R43, 0x10, R24 ;  /* 0x0a0000002b177989 */ /* 0x000e6200000e0018 */
[----:B------:R-:W-:Y:S01]  /*91e0*/  VIADD R19, R42, 0x10 ;  /* 0x000000102a137836 */ /* 0x000fe20000000000 */
[----:B------:R-:W-:Y:S01]  /*91f0*/  ISETP.NE.AND P6, PT, R45, RZ, PT ;  /* 0x000000ff2d00720c */ /* 0x000fe20003fc5270 */
[----:B------:R-:W-:Y:S01]  /*9200*/  IMAD.IADD R39, R18, 0x1, R39 ;  /* 0x0000000112277824 */ /* 0x000fe200078e0227 */
[----:B------:R-:W2:Y:S02]  /*9210*/  SHFL.DOWN PT, R20, R45, 0x10, R24 ;  /* 0x0a0000002d147989 */ /* 0x000ea400000e0018 */
[----:B------:R-:W-:-:S05]  /*9220*/  ISETP.GT.AND P5, PT, R19, R24, PT ;  /* 0x000000181300720c */ /* 0x000fca0003fa4270 */
[----:B------:R-:W-:Y:S02]  /*9230*/  VOTE.ALL P3, P3 ;  /* 0x0000000000ff7806 */ /* 0x000fe40001860000 */
[----:B-1----:R-:W-:Y:S02]  /*9240*/  SEL R23, R23, RZ, !P6 ;  /* 0x000000ff17177207 */ /* 0x002fe40007000000 */
[----:B0-----:R-:W-:Y:S02]  /*9250*/  IADD3 R40, P6, PT, R16, 0x200, RZ ;  /* 0x0000020010287810 */ /* 0x001fe40007fde0ff */
[----:B--2---:R-:W-:Y:S02]  /*9260*/  SEL R20, R20, RZ, !P5 ;  /* 0x000000ff14147207 */ /* 0x004fe40006800000 */
[----:B------:R-:W-:Y:S01]  /*9270*/  SEL R22, R23, RZ, !P5 ;  /* 0x000000ff17167207 */ /* 0x000fe20006800000 */
[----:B------:R-:W-:Y:S02]  /*9280*/  IMAD.X R41, RZ, RZ, R17, P6 ;  /* 0x000000ffff297224 */ /* 0x000fe400030e0611 */
[----:B------:R-:W-:-:S02]  /*9290*/  IMAD.IADD R20, R45, 0x1, R20 ;  /* 0x000000012d147824 */ /* 0x000fc400078e0214 */
[----:B------:R-:W-:-:S07]  /*92a0*/  IMAD.IADD R22, R43, 0x1, R22 ;  /* 0x000000012b167824 */ /* 0x000fce00078e0216 */
.L_x_886:
[----:B------:R-:W-:Y:S05]  /*92b0*/  @!P3 BRA `(.L_x_818) ;  /* 0x00000004002cb947 */ /* 0x000fea0003800000 */
.L_x_822:
[----:B------:R-:W-:-:S07]  /*92c0*/  IMAD.WIDE R44, R39, 0x10, R40 ;  /* 0x00000010272c7825 */ /* 0x000fce00078e0228 */
.L_x_820:
[----:B------:R-:W2:Y:S01]  /*92d0*/  LD.E.128.STRONG.GPU R16, desc[UR12][R44.64+-0x200] ;  /* 0xfffe000c2c107980 */ /* 0x000ea2000c10fd00 */
[----:B------:R-:W-:Y:S05]  /*92e0*/  YIELD ;  /* 0x0000000000007946 */ /* 0x000fea0003800000 */
[----:B------:R-:W-:Y:S01]  /*92f0*/  UMOV UR5, 0xffffffff ;  /* 0xffffffff00057882 */ /* 0x000fe20000000000 */
[----:B--2---:R-:W-:-:S04]  /*9300*/  ISETP.NE.U32.AND P3, PT, R18, 0x63, PT ;  /* 0x000000631200780c */ /* 0x004fc80003f65070 */
[----:B------:R-:W-:Y:S01]  /*9310*/  ISETP.NE.AND.EX P3, PT, R19, RZ, PT, P3 ;  /* 0x000000ff1300720c */ /* 0x000fe20003f65330 */
[----:B------:R-:W-:-:S12]  /*9320*/  BRA.DIV UR5, `(.L_x_819) ;  /* 0x0000003205a47947 */ /* 0x000fd8000b800000 */
[----:B------:R-:W-:-:S13]  /*9330*/  VOTE.ANY P3, !P3 ;  /* 0x0000000000ff7806 */ /* 0x000fda0005860100 */
.L_x_889:
        /* <DEDUP_REMOVED lines=8> */
[----:B------:R-:W-:-:S05]  /*93c0*/  LOP3.LUT R21, R21, 0x80000000, R27, 0xec, !PT ;  /* 0x8000000015157812 */ /* 0x000fca00078eec1b */
[----:B------:R-:W-:-:S05]  /*93d0*/  VIADD R24, R21, 0xffffffff ;  /* 0xffffffff15187836 */ /* 0x000fca0000000000 */
[----:B------:R-:W-:-:S06]  /*93e0*/  LOP3.LUT R24, R21, R24, RZ, 0xc, !PT ;  /* 0x0000001815187212 */ /* 0x000fcc00078e0cff */
        /* <DEDUP_REMOVED lines=37> */
[----:B------:R-:W-:Y:S01]  /*9640*/  ISETP.NE.U32.AND P3, PT, R18, 0x65, PT ;  /* 0x000000651200780c */ /* 0x000fe20003f65070 */
[----:B------:R-:W-:Y:S02]  /*9650*/  IMAD.IADD R17, R43, 0x1, R26 ;  /* 0x000000012b117824 */ /* 0x000fe400078e021a */
[----:B------:R-:W-:Y:S01]  /*9660*/  IMAD.IADD R45, R47, 0x1, R16 ;  /* 0x000000012f2d7824 */ /* 0x000fe200078e0210 */
[----:B------:R-:W-:Y:S01]  /*9670*/  ISETP.NE.AND.EX P3, PT, R19, RZ, PT, P3 ;  /* 0x000000ff1300720c */ /* 0x000fe20003f65330 */
[----:B------:R-:W-:Y:S01]  /*9680*/  VIADD R19, R42, 0x10 ;  /* 0x000000102a137836 */ /* 0x000fe20000000000 */
[----:B------:R-:W0:Y:S02]  /*9690*/  SHFL.DOWN PT, R23, R17, 0x10, R24 ;  /* 0x0a00000011177989 */ /* 0x000e2400000e0018 */
[----:B------:R-:W-:-:S02]  /*96a0*/  ISETP.NE.AND P5, PT, R45, RZ, PT ;  /* 0x000000ff2d00720c */ /* 0x000fc40003fa5270 */
[----:B------:R-:W1:Y:S01]  /*96b0*/  SHFL.DOWN PT, R16, R45, 0x10, R24 ;  /* 0x0a0000002d107989 */ /* 0x000e6200000e0018 */
[----:B------:R-:W-:-:S06]  /*96c0*/  ISETP.GT.AND P6, PT, R19, R24, PT ;  /* 0x000000181300720c */ /* 0x000fcc0003fc4270 */
[----:B------:R-:W-:Y:S02]  /*96d0*/  VOTE.ALL P3, P3 ;  /* 0x0000000000ff7806 */ /* 0x000fe40001860000 */
[----:B0-----:R-:W-:Y:S02]  /*96e0*/  SEL R23, R23, RZ, !P5 ;  /* 0x000000ff17177207 */ /* 0x001fe40006800000 */
[----:B------:R-:W-:Y:S02]  /*96f0*/  ISETP.NE.AND P5, PT, R20, RZ, PT ;  /* 0x000000ff1400720c */ /* 0x000fe40003fa5270 */
[----:B------:R-:W-:Y:S02]  /*9700*/  SEL R18, R23, RZ, !P6 ;  /* 0x000000ff17127207 */ /* 0x000fe40007000000 */
[----:B-1----:R-:W-:-:S03]  /*9710*/  SEL R16, R16, RZ, !P6 ;  /* 0x000000ff10107207 */ /* 0x002fc60007000000 */
[----:B------:R-:W-:Y:S01]  /*9720*/  IMAD.IADD R18, R17, 0x1, R18 ;  /* 0x0000000111127824 */ /* 0x000fe200078e0212 */
[----:B------:R-:W-:-:S04]  /*9730*/  IADD3 R20, PT, PT, R45, R16, R20 ;  /* 0x000000102d147210 */ /* 0x000fc80007ffe014 */
[----:B------:R-:W-:-:S05]  /*9740*/  SEL R17, R18, RZ, !P5 ;  /* 0x000000ff12117207 */ /* 0x000fca0006800000 */
[----:B------:R-:W-:-:S07]  /*9750*/  IMAD.IADD R22, R17, 0x1, R22 ;  /* 0x0000000111167824 */ /* 0x000fce00078e0216 */
.L_x_903:
[----:B------:R-:W-:Y:S05]  /*9760*/  @P3 BRA `(.L_x_822) ;  /* 0xfffffff800d43947 */ /* 0x000fea000383ffff */
.L_x_818:
        /* <DEDUP_REMOVED lines=21> */
.L_x_824:
[----:B------:R-:W-:Y:S05]  /*98c0*/  BSYNC.RECONVERGENT B0 ;  /* 0x0000000000007941 */ /* 0x000fea0003800200 */
.L_x_823:
[----:B------:R0:W-:Y:S01]  /*98d0*/  @!P5 STS.64 [R24+0x48], R20 ;  /* 0x000048141800d388 */ /* 0x0001e20000000a00 */
[----:B------:R-:W-:Y:S02]  /*98e0*/  @!P5 IMAD.MOV.U32 R25, RZ, RZ, R20 ;  /* 0x000000ffff19d224 */ /* 0x000fe400078e0014 */
[----:B------:R-:W-:-:S07]  /*98f0*/  @!P5 IMAD.MOV.U32 R35, RZ, RZ, R22 ;  /* 0x000000ffff23d224 */ /* 0x000fce00078e0016 */
.L_x_812:
[----:B------:R-:W-:Y:S05]  /*9900*/  WARPSYNC.ALL ;  /* 0x0000000000007948 */ /* 0x000fea0003800000 */
[C---:B------:R-:W-:Y:S01]  /*9910*/  ISETP.NE.AND P4, PT, R0.reuse, RZ, PT ;  /* 0x000000ff0000720c */ /* 0x040fe20003f85270 */
[----:B------:R-:W2:Y:S08]  /*9920*/  S2UR UR5, SR_CgaCtaId ;  /* 0x00000000000579c3 */ /* 0x000eb00000008800 */
[----:B------:R-:W-:Y:S04]  /*9930*/  BAR.SYNC.DEFER_BLOCKING 0x0 ;  /* 0x0000000000007b1d */ /* 0x000fe80000010000 */
[----:B------:R-:W-:Y:S01]  /*9940*/  @P4 ISETP.NE.AND P5, PT, R25, RZ, PT ;  /* 0x000000ff1900420c */ /* 0x000fe20003fa5270 */
[----:B-1----:R-:W-:Y:S01]  /*9950*/  IMAD R19, R0, 0x9, RZ ;  /* 0x0000000900137824 */ /* 0x002fe200078e02ff */
[----:B------:R-:W-:Y:S01]  /*9960*/  ISETP.NE.AND P3, PT, R34, R2, PT ;  /* 0x000000022200720c */ /* 0x000fe20003f65270 */
[----:B------:R-:W-:-:S03]  /*9970*/  UMOV UR4, 0x400 ;  /* 0x0000040000047882 */ /* 0x000fc60000000000 */
[C---:B------:R-:W-:Y:S01]  /*9980*/  ISETP.EQ.OR P3, PT, R19.reuse, R38, P3 ;  /* 0x000000261300720c */ /* 0x040fe20001f62670 */
[C---:B0-----:R-:W-:Y:S01]  /*9990*/  VIADD R21, R19.reuse, 0x4 ;  /* 0x0000000413157836 */ /* 0x041fe20000000000 */
[----:B------:R-:W-:Y:S01]  /*99a0*/  BSSY.RECONVERGENT B0, `(.L_x_825) ;  /* 0x0000147000007945 */ /* 0x000fe20003800200 */
[----:B------:R-:W-:Y:S01]  /*99b0*/  VIADD R27, R19, 0x7 ;  /* 0x00000007131b7836 */ /* 0x000fe20000000000 */
[----:B------:R-:W-:Y:S01]  /*99c0*/  SEL R26, RZ, 0x1, !P3 ;  /* 0x00000001ff1a7807 */ /* 0x000fe20005800000 */
[----:B--2---:R-:W-:-:S09]  /*99d0*/  ULEA UR4, UR5, UR4, 0x18 ;  /* 0x0000000405047291 */ /* 0x004fd2000f8ec0ff */
[----:B------:R-:W0:Y:S02]  /*99e0*/  @P4 LDS.64 R16, [UR4+0x48] ;  /* 0x00004804ff104984 */ /* 0x000e240008000a00 */
[----:B0-----:R-:W-:Y:S01]  /*99f0*/  @P4 SEL R18, R17, RZ, !P5 ;  /* 0x000000ff11124207 */ /* 0x001fe20006800000 */
[----:B------:R-:W-:Y:S01]  /*9a00*/  VIADD R17, R19, 0x3 ;  /* 0x0000000313117836 */ /* 0x000fe20000000000 */
[----:B------:R-:W-:Y:S01]  /*9a10*/  ISETP.NE.AND P5, PT, R6, R8, PT ;  /* 0x000000080600720c */ /* 0x000fe20003fa5270 */
[----:B------:R-:W-:Y:S02]  /*9a20*/  @P4 IMAD.IADD R16, R25, 0x1, R16 ;  /* 0x0000000119104824 */ /* 0x000fe400078e0210 */
[----:B------:R-:W-:Y:S01]  /*9a30*/  @P4 IMAD.IADD R35, R35, 0x1, R18 ;  /* 0x0000000123234824 */ /* 0x000fe200078e0212 */
[----:B------:R-:W-:Y:S01]  /*9a40*/  ISETP.EQ.OR P5, PT, R17, R38, P5 ;  /* 0x000000261100720c */ /* 0x000fe20002fa2670 */
[----:B------:R-:W-:Y:S01]  /*9a50*/  @P4 IMAD.MOV.U32 R25, RZ, RZ, R16 ;  /* 0x000000ffff194224 */ /* 0x000fe200078e0010 */
[----:B------:R-:W-:Y:S01]  /*9a60*/  ISETP.NE.AND P4, PT, R8, R10, PT ;  /* 0x0000000a0800720c */ /* 0x000fe20003f85270 */
[----:B------:R-:W0:Y:S01]  /*9a70*/  LDS.64 R16, [UR4+0x70] ;  /* 0x00007004ff107984 */ /* 0x000e220008000a00 */
[----:B------:R-:W-:Y:S01]  /*9a80*/  SEL R18, R35, RZ, !P3 ;  /* 0x000000ff23127207 */ /* 0x000fe20005800000 */
[----:B------:R-:W-:Y:S01]  /*9a90*/  IMAD.IADD R36, R36, 0x1, R25 ;  /* 0x0000000124247824 */ /* 0x000fe200078e0219 */
[----:B------:R-:W-:Y:S01]  /*9aa0*/  ISETP.EQ.OR P4, PT, R21, R38, P4 ;  /* 0x000000261500720c */ /* 0x000fe20002782670 */
[----:B------:R-:W-:Y:S01]  /*9ab0*/  VIADD R21, R19, 0x5 ;  /* 0x0000000513157836 */ /* 0x000fe20000000000 */
[----:B------:R-:W-:Y:S01]  /*9ac0*/  ISETP.NE.AND P3, PT, R10, R12, PT ;  /* 0x0000000c0a00720c */ /* 0x000fe20003f65270 */
[----:B------:R-:W-:-:S02]  /*9ad0*/  IMAD.IADD R3, R3, 0x1, R18 ;  /* 0x0000000103037824 */ /* 0x000fc400078e0212 */
[----:B------:R-:W-:Y:S01]  /*9ae0*/  IMAD.IADD R41, R26, 0x1, R25 ;  /* 0x000000011a297824 */ /* 0x000fe200078e0219 */
[----:B------:R-:W-:Y:S02]  /*9af0*/  ISETP.EQ.OR P3, PT, R21, R38, P3 ;  /* 0x000000261500720c */ /* 0x000fe40001f62670 */
[----:B------:R-:W-:-:S05]  /*9b00*/  SEL R18, R3, RZ, !P2 ;  /* 0x000000ff03127207 */ /* 0x000fca0005000000 */
[----:B------:R-:W-:Y:S02]  /*9b10*/  IMAD.IADD R5, R5, 0x1, R18 ;  /* 0x0000000105057824 */ /* 0x000fe400078e0212 */
[----:B------:R-:W-:Y:S02]  /*9b20*/  VIADD R18, R26, 0x1 ;  /* 0x000000011a127836 */ /* 0x000fe40000000000 */
[----:B------:R-:W-:Y:S01]  /*9b30*/  @!P2 IMAD.MOV R18, RZ, RZ, R26 ;  /* 0x000000ffff12a224 */ /* 0x000fe200078e021a */
[----:B------:R-:W-:-:S03]  /*9b40*/  SEL R20, R5, RZ, !P1 ;  /* 0x000000ff05147207 */ /* 0x000fc60004800000 */
[----:B------:R-:W-:Y:S02]  /*9b50*/  IMAD.IADD R18, R25, 0x1, R18 ;  /* 0x0000000119127824 */ /* 0x000fe400078e0212 */
[----:B------:R-:W-:Y:S02]  /*9b60*/  IMAD.IADD R7, R7, 0x1, R20 ;  /* 0x0000000107077824 */ /* 0x000fe400078e0214 */
[----:B------:R-:W-:Y:S02]  /*9b70*/  VIADD R22, R18, 0x1 ;  /* 0x0000000112167836 */ /* 0x000fe40000000000 */
[----:B------:R-:W-:Y:S01]  /*9b80*/  @!P1 IMAD.MOV R22, RZ, RZ, R18 ;  /* 0x000000ffff169224 */ /* 0x000fe200078e0212 */
[----:B------:R-:W-:-:S03]  /*9b90*/  SEL R20, R7, RZ, !P5 ;  /* 0x000000ff07147207 */ /* 0x000fc60006800000 */
[----:B------:R-:W-:Y:S02]  /*9ba0*/  VIADD R21, R22, 0x1 ;  /* 0x0000000116157836 */ /* 0x000fe40000000000 */
[----:B------:R-:W-:Y:S02]  /*9bb0*/  IMAD.IADD R9, R9, 0x1, R20 ;  /* 0x0000000109097824 */ /* 0x000fe400078e0214 */
[----:B------:R-:W1:Y:S01]  /*9bc0*/  LDS R20, [UR4+0x6c] ;  /* 0x00006c04ff147984 */ /* 0x000e620008000800 */
[----:B------:R-:W-:Y:S01]  /*9bd0*/  @!P5 IMAD.MOV R21, RZ, RZ, R22 ;  /* 0x000000ffff15d224 */ /* 0x000fe200078e0216 */
[----:B0-----:R-:W-:Y:S02]  /*9be0*/  ISETP.GE.AND P6, PT, R17, 0x101, PT ;  /* 0x000001011100780c */ /* 0x001fe40003fc6270 */
[----:B------:R-:W-:Y:S01]  /*9bf0*/  SEL R24, R9, RZ, !P4 ;  /* 0x000000ff09187207 */ /* 0x000fe20006000000 */
[----:B------:R-:W-:Y:S01]  /*9c00*/  VIADD R23, R21, 0x1 ;  /* 0x0000000115177836 */ /* 0x000fe20000000000 */
[----:B------:R-:W-:Y:S01]  /*9c10*/  ISETP.NE.AND P5, PT, R14, R32, PT ;  /* 0x000000200e00720c */ /* 0x000fe20003fa5270 */
[----:B------:R-:W-:-:S02]  /*9c20*/  @!P4 IMAD.MOV R23, RZ, RZ, R21 ;  /* 0x000000ffff17c224 */ /* 0x000fc400078e0215 */
[----:B------:R-:W-:Y:S01]  /*9c30*/  IMAD.IADD R11, R11, 0x1, R24 ;  /* 0x000000010b0b7824 */ /* 0x000fe200078e0218 */
[----:B------:R-:W-:-:S04]  /*9c40*/  ISETP.EQ.OR P5, PT, R27, R38, P5 ;  /* 0x000000261b00720c */ /* 0x000fc80002fa2670 */
[----:B------:R-:W-:-:S05]  /*9c50*/  SEL R24, R11, RZ, !P3 ;  /* 0x000000ff0b187207 */ /* 0x000fca0005800000 */
[----:B------:R-:W-:Y:S02]  /*9c60*/  IMAD.IADD R13, R13, 0x1, R24 ;  /* 0x000000010d0d7824 */ /* 0x000fe400078e0218 */
[----:B------:R-:W-:Y:S02]  /*9c70*/  VIADD R24, R23, 0x1 ;  /* 0x0000000117187836 */ /* 0x000fe40000000000 */
[----:B------:R-:W-:Y:S01]  /*9c80*/  @!P3 IMAD.MOV R24, RZ, RZ, R23 ;  /* 0x000000ffff18b224 */ /* 0x000fe200078e0217 */
[----:B------:R-:W-:-:S03]  /*9c90*/  SEL R28, R13, RZ, !P0 ;  /* 0x000000ff0d1c7207 */ /* 0x000fc60004000000 */
[----:B------:R-:W-:Y:S02]  /*9ca0*/  VIADD R39, R24, 0x1 ;  /* 0x0000000118277836 */ /* 0x000fe40000000000 */
[----:B------:R-:W-:Y:S02]  /*9cb0*/  IMAD.IADD R15, R15, 0x1, R28 ;  /* 0x000000010f0f7824 */ /* 0x000fe400078e021c */
[----:B------:R-:W-:-:S03]  /*9cc0*/  @!P0 IMAD.MOV R39, RZ, RZ, R24 ;  /* 0x000000ffff278224 */ /* 0x000fc600078e0218 */
[----:B------:R-:W-:-:S05]  /*9cd0*/  SEL R28, R15, RZ, !P5 ;  /* 0x000000ff0f1c7207 */ /* 0x000fca0006800000 */
[----:B------:R-:W-:Y:S01]  /*9ce0*/  IMAD.IADD R33, R33, 0x1, R28 ;  /* 0x0000000121217824 */ /* 0x000fe200078e021c */
[----:B-1----:R-:W-:Y:S06]  /*9cf0*/  @!P6 BRA `(.L_x_826) ;  /* 0x0000000c0048e947 */ /* 0x002fec0003800000 */
[----:B------:R-:W0:Y:S01]  /*9d00*/  LDS R27, [UR4+0x64] ;  /* 0x00006404ff1b7984 */ /* 0x000e220008000800 */
[----:B------:R-:W-:Y:S01]  /*9d10*/  ISETP.NE.AND P6, PT, R34, R2, PT ;  /* 0x000000022200720c */ /* 0x000fe20003fc5270 */
[----:B------:R-:W-:Y:S01]  /*9d20*/  IMAD.MOV.U32 R29, RZ, RZ, 0x9 ;  /* 0x00000009ff1d7424 */ /* 0x000fe200078e00ff */
[----:B------:R-:W-:Y:S02]  /*9d30*/  BAR.SYNC.DEFER_BLOCKING 0x0 ;  /* 0x0000000000007b1d */ /* 0x000fe40000010000 */
[----:B------:R-:W-:Y:S01]  /*9d40*/  ISETP.NE.AND P6, PT, R19, R38, !P6 ;  /* 0x000000261300720c */ /* 0x000fe200077c5270 */
[CC--:B------:R-:W-:Y:S02]  /*9d50*/  IMAD R19, R0.reuse, R29.reuse, 0x3 ;  /* 0x0000000300137424 */ /* 0x0c0fe400078e021d */
        /* <DEDUP_REMOVED lines=10> */
[----:B------:R-:W-:Y:S01]  /*9e00*/  ISETP.NE.AND P6, PT, R6, R8, PT ;  /* 0x000000080600720c */ /* 0x000fe20003fc5270 */
[--C-:B------:R-:W-:Y:S01]  /*9e10*/  @P0 IMAD.IADD R24, R24, 0x1, -R27.reuse ;  /* 0x0000000118180824 */ /* 0x100fe200078e0a1b */
[----:B------:R-:W-:Y:S01]  /*9e20*/  @P4 LEA R21, R21, UR4, 0x3 ;  /* 0x0000000415154c11 */ /* 0x000fe2000f8e18ff */
[----:B------:R0:W-:Y:S01]  /*9e30*/  @P2 STS.64 [R41], R2 ;  /* 0x0000000229002388 */ /* 0x0001e20000000a00 */
[----:B------:R-:W-:Y:S01]  /*9e40*/  ISETP.NE.AND P6, PT, R19, R38, !P6 ;  /* 0x000000261300720c */ /* 0x000fe200077c5270 */
[----:B------:R-:W-:Y:S01]  /*9e50*/  @P5 IMAD.IADD R39, R39, 0x1, -R27 ;  /* 0x0000000127275824 */ /* 0x000fe200078e0a1b */
[----:B------:R-:W-:Y:S01]  /*9e60*/  ISETP.NE.AND P2, PT, R32, R37, PT ;  /* 0x000000252000720c */ /* 0x000fe20003f45270 */
[----:B------:R0:W-:Y:S01]  /*9e70*/  @P1 STS.64 [R18], R4 ;  /* 0x0000000412001388 */ /* 0x0001e20000000a00 */
[----:B------:R-:W-:-:S02]  /*9e80*/  @P3 LEA R23, R23, UR4, 0x3 ;  /* 0x0000000417173c11 */ /* 0x000fc4000f8e18ff */
[----:B------:R-:W-:Y:S02]  /*9e90*/  ISETP.NE.AND P2, PT, R29, R38, !P2 ;  /* 0x000000261d00720c */ /* 0x000fe40005745270 */
[----:B------:R-:W-:Y:S02]  /*9ea0*/  @P0 LEA R24, R24, UR4, 0x3 ;  /* 0x0000000418180c11 */ /* 0x000fe4000f8e18ff */
[----:B------:R-:W-:-:S03]  /*9eb0*/  @P5 LEA R39, R39, UR4, 0x3 ;  /* 0x0000000427275c11 */ /* 0x000fc6000f8e18ff */
[----:B------:R-:W-:-:S05]  /*9ec0*/  @!P6 IMAD.IADD R22, R22, 0x1, -R27 ;  /* 0x000000011616e824 */ /* 0x000fca00078e0a1b */
[----:B------:R-:W-:Y:S01]  /*9ed0*/  @!P6 LEA R22, R22, UR4, 0x3 ;  /* 0x000000041616ec11 */ /* 0x000fe2000f8e18ff */
[----:B------:R-:W-:-:S04]  /*9ee0*/  @!P2 IMAD.IADD R36, R36, 0x1, -R27 ;  /* 0x000000012424a824 */ /* 0x000fc800078e0a1b */
[----:B------:R0:W-:Y:S01]  /*9ef0*/  @!P6 STS.64 [R22], R6 ;  /* 0x000000061600e388 */ /* 0x0001e20000000a00 */
[----:B------:R-:W-:-:S03]  /*9f00*/  @!P2 LEA R36, R36, UR4, 0x3 ;  /* 0x000000042424ac11 */ /* 0x000fc6000f8e18ff */
[----:B------:R0:W-:Y:S04]  /*9f10*/  @P4 STS.64 [R21], R8 ;  /* 0x0000000815004388 */ /* 0x0001e80000000a00 */
[----:B------:R0:W-:Y:S04]  /*9f20*/  @P3 STS.64 [R23], R10 ;  /* 0x0000000a17003388 */ /* 0x0001e80000000a00 */
[----:B------:R0:W-:Y:S01]  /*9f30*/  @P0 STS.64 [R24], R12 ;  /* 0x0000000c18000388 */ /* 0x0001e20000000a00 */
[----:B------:R-:W-:-:S03]  /*9f40*/  ISETP.GE.AND P0, PT, R0, R17, PT ;  /* 0x000000110000720c */ /* 0x000fc60003f06270 */
[----:B------:R0:W-:Y:S04]  /*9f50*/  @P5 STS.64 [R39], R14 ;  /* 0x0000000e27005388 */ /* 0x0001e80000000a00 */
[----:B------:R0:W-:Y:S01]  /*9f60*/  @!P2 STS.64 [R36], R32 ;  /* 0x000000202400a388 */ /* 0x0001e20000000a00 */
[----:B------:R-:W-:Y:S06]  /*9f70*/  BAR.SYNC.DEFER_BLOCKING 0x0 ;  /* 0x0000000000007b1d */ /* 0x000fec0000010000 */
[----:B------:R-:W-:Y:S05]  /*9f80*/  @P0 BRA `(.L_x_827) ;  /* 0x0000000c00a00947 */ /* 0x000fea0003800000 */
[----:B0-----:R-:W-:Y:S01]  /*9f90*/  LOP3.LUT R2, RZ, R0, RZ, 0x33, !PT ;  /* 0x00000000ff027212 */ /* 0x001fe200078e33ff */
[----:B------:R-:W-:Y:S01]  /*9fa0*/  BSSY.RECONVERGENT B1, `(.L_x_828) ;  /* 0x000001b000017945 */ /* 0x000fe20003800200 */
[----:B------:R-:W-:-:S03]  /*9fb0*/  IMAD.MOV.U32 R36, RZ, RZ, R0 ;  /* 0x000000ffff247224 */ /* 0x000fc600078e0000 */
        /* <DEDUP_REMOVED lines=15> */
.L_x_830:
        /* <DEDUP_REMOVED lines=10> */
.L_x_829:
[----:B------:R-:W-:Y:S05]  /*a150*/  BSYNC.RECONVERGENT B1 ;  /* 0x0000000000017941 */ /* 0x000fea0003800200 */
.L_x_828:
[----:B------:R-:W-:Y:S05]  /*a160*/  @!P1 BRA `(.L_x_827) ;  /* 0x0000000c00289947 */ /* 0x000fea0003800000 */
[----:B------:R-:W0:Y:S01]  /*a170*/  LDCU.128 UR8, c[0x0][0x390] ;  /* 0x00007200ff0877ac */ /* 0x000e220008000c00 */
[----:B--2---:R-:W-:Y:S01]  /*a180*/  IMAD.IADD R2, R17, 0x1, -R36 ;  /* 0x0000000111027824 */ /* 0x004fe200078e0a24 */
[----:B------:R-:W-:Y:S01]  /*a190*/  LEA R3, R36, UR4, 0x3 ;  /* 0x0000000424037c11 */ /* 0x000fe2000f8e18ff */
[----:B------:R-:W-:Y:S01]  /*a1a0*/  BSSY.RECONVERGENT B1, `(.L_x_831) ;  /* 0x0000050000017945 */ /* 0x000fe20003800200 */
[----:B------:R-:W-:Y:S02]  /*a1b0*/  PLOP3.LUT P0, PT, PT, PT, PT, 0x80, 0x8 ;  /* 0x000000000008781c */ /* 0x000fe40003f0f070 */
[----:B------:R-:W-:Y:S01]  /*a1c0*/  ISETP.GT.AND P1, PT, R2, 0xc00, PT ;  /* 0x00000c000200780c */ /* 0x000fe20003f24270 */
[----:B------:R-:W-:Y:S02]  /*a1d0*/  IMAD.IADD R2, R36, 0x1, R27 ;  /* 0x0000000124027824 */ /* 0x000fe400078e021b */
[----:B------:R-:W-:Y:S01]  /*a1e0*/  VIADD R3, R3, 0x1000 ;  /* 0x0000100003037836 */ /* 0x000fe20000000000 */
[----:B0-----:R-:W-:-:S02]  /*a1f0*/  UIADD3 UR8, UP0, UPT, UR8, 0x800, URZ ;  /* 0x0000080008087890 */ /* 0x001fc4000ff1e0ff */
[----:B------:R-:W-:Y:S02]  /*a200*/  UIADD3 UR10, UP1, UPT, UR10, 0x800, URZ ;  /* 0x000008000a0a7890 */ /* 0x000fe4000ff3e0ff */
        /* <DEDUP_REMOVED lines=9> */
.L_x_833:
[----:B---3--:R-:W0:Y:S01]  /*a2a0*/  LDS.64 R42, [R3+-0x1000] ;  /* 0xfff00000032a7984 */ /* 0x008e220000000a00 */
[----:B------:R-:W-:-:S03]  /*a2b0*/  IMAD.WIDE R50, R2, 0x4, R6 ;  /* 0x0000000402327825 */ /* 0x000fc600078e0206 */
        /* <DEDUP_REMOVED lines=17> */
[----:B0-----:R-:W-:Y:S04]  /*a3d0*/  STG.E desc[UR12][R50.64+-0x800], R42 ;  /* 0xfff8002a32007986 */ /* 0x001fe8000c10190c */
[----:B------:R-:W0:Y:S04]  /*a3e0*/  LDS.64 R12, [R3+0x5800] ;  /* 0x00580000030c7984 */ /* 0x000e280000000a00 */
[----:B------:R-:W-:Y:S04]  /*a3f0*/  STG.E desc[UR12][R40.64+-0x800], R43 ;  /* 0xfff8002b28007986 */ /* 0x000fe8000c10190c */
[----:B------:R-:W0:Y:S04]  /*a400*/  LDS.64 R42, [R3+0x6000] ;  /* 0x00600000032a7984 */ /* 0x000e280000000a00 */
[----:B------:R2:W0:Y:S04]  /*a410*/  LDS.64 R44, [R3+0x6800] ;  /* 0x00680000032c7984 */ /* 0x0004280000000a00 */
[----:B-1----:R-:W-:Y:S04]  /*a420*/  STG.E desc[UR12][R50.64+-0x400], R48 ;  /* 0xfffc003032007986 */ /* 0x002fe8000c10190c */
[----:B------:R1:W-:Y:S01]  /*a430*/  STG.E desc[UR12][R40.64+-0x400], R49 ;  /* 0xfffc003128007986 */ /* 0x0003e2000c10190c */
[----:B--2---:R-:W-:-:S03]  /*a440*/  VIADD R3, R3, 0x8000 ;  /* 0x0000800003037836 */ /* 0x004fc60000000000 */
[----:B------:R-:W-:Y:S04]  /*a450*/  STG.E desc[UR12][R50.64], R46 ;  /* 0x0000002e32007986 */ /* 0x000fe8000c10190c */
[----:B------:R-:W-:Y:S01]  /*a460*/  STG.E desc[UR12][R40.64], R47 ;  /* 0x0000002f28007986 */ /* 0x000fe2000c10190c */
[----:B-1----:R-:W-:-:S03]  /*a470*/  IMAD.WIDE R48, R5, 0x4, R8 ;  /* 0x0000000405307825 */ /* 0x002fc600078e0208 */
[----:B---3--:R-:W-:Y:S01]  /*a480*/  STG.E desc[UR12][R50.64+0x400], R34 ;  /* 0x0004002232007986 */ /* 0x008fe2000c10190c */
[----:B------:R-:W-:-:S03]  /*a490*/  VIADD R5, R2, 0x800 ;  /* 0x0000080002057836 */ /* 0x000fc60000000000 */
[----:B------:R1:W-:Y:S04]  /*a4a0*/  STG.E desc[UR12][R40.64+0x400], R35 ;  /* 0x0004002328007986 */ /* 0x0003e8000c10190c */
[----:B----4-:R-:W-:Y:S04]  /*a4b0*/  STG.E desc[UR12][R52.64+-0x800], R18 ;  /* 0xfff8001234007986 */ /* 0x010fe8000c10190c */
[----:B------:R2:W-:Y:S04]  /*a4c0*/  STG.E desc[UR12][R48.64+-0x800], R19 ;  /* 0xfff8001330007986 */ /* 0x0005e8000c10190c */
[----:B-----5:R-:W-:Y:S01]  /*a4d0*/  STG.E desc[UR12][R52.64+-0x400], R10 ;  /* 0xfffc000a34007986 */ /* 0x020fe2000c10190c */
[----:B-1----:R-:W-:-:S03]  /*a4e0*/  IMAD.WIDE R34, R5, 0x4, R6 ;  /* 0x0000000405227825 */ /* 0x002fc600078e0206 */
[----:B------:R1:W-:Y:S01]  /*a4f0*/  STG.E desc[UR12][R48.64+-0x400], R11 ;  /* 0xfffc000b30007986 */ /* 0x0003e2000c10190c */
[----:B------:R-:W-:-:S03]  /*a500*/  IMAD.WIDE R40, R5, 0x4, R8 ;  /* 0x0000000405287825 */ /* 0x000fc600078e0208 */
[----:B------:R3:W-:Y:S01]  /*a510*/  STG.E desc[UR12][R52.64], R24 ;  /* 0x0000001834007986 */ /* 0x0007e2000c10190c */
[C---:B--2---:R-:W-:Y:S02]  /*a520*/  VIADD R19, R2.reuse, 0xc00 ;  /* 0x00000c0002137836 */ /* 0x044fe40000000000 */
[----:B------:R-:W-:Y:S01]  /*a530*/  VIADD R2, R2, 0x1000 ;  /* 0x0000100002027836 */ /* 0x000fe20000000000 */
[----:B------:R3:W-:Y:S04]  /*a540*/  STG.E desc[UR12][R48.64], R25 ;  /* 0x0000001930007986 */ /* 0x0007e8000c10190c */
[----:B------:R3:W-:Y:S01]  /*a550*/  STG.E desc[UR12][R52.64+0x400], R32 ;  /* 0x0004002034007986 */ /* 0x0007e2000c10190c */
[----:B-1----:R-:W-:-:S03]  /*a560*/  IMAD.WIDE R10, R19, 0x4, R6 ;  /* 0x00000004130a7825 */ /* 0x002fc600078e0206 */
[----:B------:R3:W-:Y:S01]  /*a570*/  STG.E desc[UR12][R48.64+0x400], R33 ;  /* 0x0004002130007986 */ /* 0x0007e2000c10190c */
[----:B------:R-:W-:-:S03]  /*a580*/  IMAD.WIDE R18, R19, 0x4, R8 ;  /* 0x0000000413127825 */ /* 0x000fc600078e0208 */
        /* <DEDUP_REMOVED lines=10> */
[----:B0-----:R3:W-:Y:S04]  /*a630*/  STG.E desc[UR12][R10.64+-0x400], R12 ;  /* 0xfffc000c0a007986 */ /* 0x0017e8000c10190c */
[----:B------:R3:W-:Y:S04]  /*a640*/  STG.E desc[UR12][R18.64+-0x400], R13 ;  /* 0xfffc000d12007986 */ /* 0x0007e8000c10190c */
[----:B------:R3:W-:Y:S04]  /*a650*/  STG.E desc[UR12][R10.64], R42 ;  /* 0x0000002a0a007986 */ /* 0x0007e8000c10190c */
[----:B------:R3:W-:Y:S04]  /*a660*/  STG.E desc[UR12][R18.64], R43 ;  /* 0x0000002b12007986 */ /* 0x0007e8000c10190c */
[----:B------:R3:W-:Y:S04]  /*a670*/  STG.E desc[UR12][R10.64+0x400], R44 ;  /* 0x0004002c0a007986 */ /* 0x0007e8000c10190c */
[----:B------:R3:W-:Y:S01]  /*a680*/  STG.E desc[UR12][R18.64+0x400], R45 ;  /* 0x0004002d12007986 */ /* 0x0007e2000c10190c */
[----:B------:R-:W-:Y:S05]  /*a690*/  @!P1 BRA `(.L_x_833) ;  /* 0xfffffffc00009947 */ /* 0x000fea000383ffff */
.L_x_832:
[----:B------:R-:W-:Y:S05]  /*a6a0*/  BSYNC.RECONVERGENT B1 ;  /* 0x0000000000017941 */ /* 0x000fea0003800200 */
.L_x_831:
[----:B------:R-:W-:Y:S01]  /*a6b0*/  IMAD.IADD R4, R17, 0x1, -R36 ;  /* 0x0000000111047824 */ /* 0x000fe200078e0a24 */
[----:B------:R-:W-:Y:S04]  /*a6c0*/  BSSY.RECONVERGENT B1, `(.L_x_834) ;  /* 0x0000024000017945 */ /* 0x000fe80003800200 */
[----:B------:R-:W-:-:S13]  /*a6d0*/  ISETP.GT.AND P1, PT, R4, 0x400, PT ;  /* 0x000004000400780c */ /* 0x000fda0003f24270 */
[----:B------:R-:W-:Y:S05]  /*a6e0*/  @!P1 BRA `(.L_x_835) ;  /* 0x0000000000849947 */ /* 0x000fea0003800000 */
[----:B---3--:R-:W0:Y:S01]  /*a6f0*/  LDS.64 R32, [R3+-0x1000] ;  /* 0xfff0000003207984 */ /* 0x008e220000000a00 */
        /* <DEDUP_REMOVED lines=32> */
.L_x_835:
[----:B------:R-:W-:Y:S05]  /*a900*/  BSYNC.RECONVERGENT B1 ;  /* 0x0000000000017941 */ /* 0x000fea0003800200 */
.L_x_834:
[----:B------:R-:W-:-:S13]  /*a910*/  ISETP.LT.OR P0, PT, R36, R17, P0 ;  /* 0x000000112400720c */ /* 0x000fda0000701670 */
[----:B------:R-:W-:Y:S05]  /*a920*/  @!P0 BRA `(.L_x_827) ;  /* 0x0000000400388947 */ /* 0x000fea0003800000 */
[----:B0-----:R-:W0:Y:S01]  /*a930*/  LDS.64 R4, [R3+-0x1000] ;  /* 0xfff0000003047984 */ /* 0x001e220000000a00 */
[----:B------:R-:W-:-:S03]  /*a940*/  IMAD.WIDE R6, R2, 0x4, R6 ;  /* 0x0000000402067825 */ /* 0x000fc600078e0206 */
[----:B---3--:R-:W1:Y:S01]  /*a950*/  LDS.64 R10, [R3+-0x800] ;  /* 0xfff80000030a7984 */ /* 0x008e620000000a00 */
[----:B------:R-:W-:-:S03]  /*a960*/  IMAD.WIDE R8, R2, 0x4, R8 ;  /* 0x0000000402087825 */ /* 0x000fc600078e0208 */
        /* <DEDUP_REMOVED lines=11> */
.L_x_826:
[----:B------:R-:W0:Y:S01]  /*aa20*/  LDC.64 R30, c[0x0][0x390] ;  /* 0x0000e400ff1e7b82 */ /* 0x000e220000000a00 */
[----:B------:R-:W-:Y:S01]  /*aa30*/  ISETP.NE.AND P6, PT, R34, R2, PT ;  /* 0x000000022200720c */ /* 0x000fe20003fc5270 */
[----:B------:R-:W-:-:S03]  /*aa40*/  IMAD.MOV.U32 R17, RZ, RZ, 0x9 ;  /* 0x00000009ff117424 */ /* 0x000fc600078e00ff */
[----:B------:R-:W-:Y:S01]  /*aa50*/  ISETP.NE.AND P6, PT, R19, R38, !P6 ;  /* 0x000000261300720c */ /* 0x000fe200077c5270 */
[CC--:B------:R-:W-:Y:S02]  /*aa60*/  IMAD R19, R0.reuse, R17.reuse, 0x3 ;  /* 0x0000000300137424 */ /* 0x0c0fe400078e0211 */
[----:B------:R-:W1:Y:S01]  /*aa70*/  LDC.64 R26, c[0x0][0x390] ;  /* 0x0000e400ff1a7b82 */ /* 0x000e620000000a00 */
[----:B------:R-:W-:-:S07]  /*aa80*/  IMAD R17, R0, R17, 0x8 ;  /* 0x0000000800117424 */ /* 0x000fce00078e0211 */
[----:B------:R-:W2:Y:S08]  /*aa90*/  LDC.64 R28, c[0x0][0x398] ;  /* 0x0000e600ff1c7b82 */ /* 0x000eb00000000a00 */
[----:B------:R-:W3:Y:S01]  /*aaa0*/  LDC.64 R42, c[0x0][0x398] ;  /* 0x0000e600ff2a7b82 */ /* 0x000ee20000000a00 */
[----:B0-----:R-:W-:-:S07]  /*aab0*/  @P2 IMAD.WIDE R50, R41, 0x4, R30 ;  /* 0x0000000429322825 */ /* 0x001fce00078e021e */
[----:B------:R-:W0:Y:S01]  /*aac0*/  LDC.64 R30, c[0x0][0x390] ;  /* 0x0000e400ff1e7b82 */ /* 0x000e220000000a00 */
[----:B-1----:R-:W-:-:S05]  /*aad0*/  @!P6 IMAD.WIDE R26, R25, 0x4, R26 ;  /* 0x00000004191ae825 */ /* 0x002fca00078e021a */
[----:B------:R-:W-:Y:S02]  /*aae0*/  @!P6 STG.E desc[UR12][R26.64], R34 ;  /* 0x000000221a00e986 */ /* 0x000fe4000c10190c */
[----:B------:R-:W1:Y:S01]  /*aaf0*/  LDC.64 R48, c[0x0][0x398] ;  /* 0x0000e600ff307b82 */ /* 0x000e620000000a00 */
[----:B--2---:R-:W-:-:S05]  /*ab00*/  @!P6 IMAD.WIDE R28, R25, 0x4, R28 ;  /* 0x00000004191ce825 */ /* 0x004fca00078e021c */
[----:B------:R2:W-:Y:S01]  /*ab10*/  @!P6 STG.E desc[UR12][R28.64], R35 ;  /* 0x000000231c00e986 */ /* 0x0005e2000c10190c */
[----:B------:R-:W-:Y:S01]  /*ab20*/  ISETP.NE.AND P6, PT, R6, R8, PT ;  /* 0x000000080600720c */ /* 0x000fe20003fc5270 */
[----:B------:R-:W4:Y:S01]  /*ab30*/  LDC.64 R44, c[0x0][0x398] ;  /* 0x0000e600ff2c7b82 */ /* 0x000f220000000a00 */
[----:B---3--:R-:W-:Y:S01]  /*ab40*/  @P2 IMAD.WIDE R42, R41, 0x4, R42 ;  /* 0x00000004292a2825 */ /* 0x008fe200078e022a */
[----:B------:R3:W-:Y:S01]  /*ab50*/  @P2 STG.E desc[UR12][R50.64], R2 ;  /* 0x0000000232002986 */ /* 0x0007e2000c10190c */
[----:B------:R-:W-:-:S03]  /*ab60*/  ISETP.NE.AND P6, PT, R19, R38, !P6 ;  /* 0x000000261300720c */ /* 0x000fc600077c5270 */
[----:B------:R5:W-:Y:S02]  /*ab70*/  @P2 STG.E desc[UR12][R42.64], R3 ;  /* 0x000000032a002986 */ /* 0x000be4000c10190c */
[----:B------:R-:W3:Y:S01]  /*ab80*/  LDC.64 R46, c[0x0][0x390] ;  /* 0x0000e400ff2e7b82 */ /* 0x000ee20000000a00 */
[----:B0-----:R-:W-:-:S05]  /*ab90*/  @P1 IMAD.WIDE R40, R18, 0x4, R30 ;  /* 0x0000000412281825 */ /* 0x001fca00078e021e */
[----:B------:R0:W-:Y:S02]  /*aba0*/  @P1 STG.E desc[UR12][R40.64], R4 ;  /* 0x0000000428001986 */ /* 0x0001e4000c10190c */
[----:B--2---:R-:W2:Y:S01]  /*abb0*/  LDC.64 R34, c[0x0][0x390] ;  /* 0x0000e400ff227b82 */ /* 0x004ea20000000a00 */
[----:B-1----:R-:W-:-:S05]  /*abc0*/  @P1 IMAD.WIDE R48, R18, 0x4, R48 ;  /* 0x0000000412301825 */ /* 0x002fca00078e0230 */
[----:B------:R1:W-:Y:S01]  /*abd0*/  @P1 STG.E desc[UR12][R48.64], R5 ;  /* 0x0000000530001986 */ /* 0x0003e2000c10190c */
[----:B------:R-:W-:Y:S01]  /*abe0*/  ISETP.NE.AND P1, PT, R32, R37, PT ;  /* 0x000000252000720c */ /* 0x000fe20003f25270 */
[----:B------:R-:W5:Y:S01]  /*abf0*/  LDC.64 R30, c[0x0][0x398] ;  /* 0x0000e600ff1e7b82 */ /* 0x000f620000000a00 */
[----:B----4-:R-:W-:Y:S02]  /*ac00*/  @!P6 IMAD.WIDE R52, R22, 0x4, R44 ;  /* 0x000000041634e825 */ /* 0x010fe400078e022c */
[----:B------:R-:W-:-:S05]  /*ac10*/  ISETP.NE.AND P1, PT, R17, R38, !P1 ;  /* 0x000000261100720c */ /* 0x000fca0004f25270 */
[----:B------:R-:W4:Y:S01]  /*ac20*/  LDC.64 R28, c[0x0][0x390] ;  /* 0x0000e400ff1c7b82 */ /* 0x000f220000000a00 */
[----:B---3--:R-:W-:-:S05]  /*ac30*/  @!P6 IMAD.WIDE R46, R22, 0x4, R46 ;  /* 0x00000004162ee825 */ /* 0x008fca00078e022e */
[----:B------:R1:W-:Y:S02]  /*ac40*/  @!P6 STG.E desc[UR12][R46.64], R6 ;  /* 0x000000062e00e986 */ /* 0x0003e4000c10190c */
[----:B------:R-:W3:Y:S01]  /*ac50*/  LDC.64 R18, c[0x0][0x398] ;  /* 0x0000e600ff127b82 */ /* 0x000ee20000000a00 */
[C---:B--2---:R-:W-:Y:S01]  /*ac60*/  @P4 IMAD.WIDE R34, R21.reuse, 0x4, R34 ;  /* 0x0000000415224825 */ /* 0x044fe200078e0222 */
[----:B------:R1:W-:Y:S04]  /*ac70*/  @!P6 STG.E desc[UR12][R52.64], R7 ;  /* 0x000000073400e986 */ /* 0x0003e8000c10190c */
[----:B------:R1:W-:Y:S02]  /*ac80*/  @P4 STG.E desc[UR12][R34.64], R8 ;  /* 0x0000000822004986 */ /* 0x0003e4000c10190c */
[----:B------:R-:W2:Y:S01]  /*ac90*/  LDC.64 R26, c[0x0][0x390] ;  /* 0x0000e400ff1a7b82 */ /* 0x000ea20000000a00 */
[----:B-----5:R-:W-:-:S05]  /*aca0*/  @P4 IMAD.WIDE R30, R21, 0x4, R30 ;  /* 0x00000004151e4825 */ /* 0x020fca00078e021e */
[----:B------:R1:W-:Y:S02]  /*acb0*/  @P4 STG.E desc[UR12][R30.64], R9 ;  /* 0x000000091e004986 */ /* 0x0003e4000c10190c */
[----:B------:R-:W5:Y:S01]  /*acc0*/  LDC.64 R50, c[0x0][0x398] ;  /* 0x0000e600ff327b82 */ /* 0x000f620000000a00 */
[----:B----4-:R-:W-:-:S05]  /*acd0*/  @P3 IMAD.WIDE R28, R23, 0x4, R28 ;  /* 0x00000004171c3825 */ /* 0x010fca00078e021c */
[----:B------:R1:W-:Y:S02]  /*ace0*/  @P3 STG.E desc[UR12][R28.64], R10 ;  /* 0x0000000a1c003986 */ /* 0x0003e4000c10190c */
[----:B------:R-:W4:Y:S01]  /*acf0*/  LDC.64 R44, c[0x0][0x390] ;  /* 0x0000e400ff2c7b82 */ /* 0x000f220000000a00 */
[----:B---3--:R-:W-:-:S05]  /*ad00*/  @P3 IMAD.WIDE R18, R23, 0x4, R18 ;  /* 0x0000000417123825 */ /* 0x008fca00078e0212 */
[----:B------:R1:W-:Y:S02]  /*ad10*/  @P3 STG.E desc[UR12][R18.64], R11 ;  /* 0x0000000b12003986 */ /* 0x0003e4000c10190c */
[----:B------:R-:W3:Y:S01]  /*ad20*/  LDC.64 R42, c[0x0][0x398] ;  /* 0x0000e600ff2a7b82 */ /* 0x000ee20000000a00 */
[----:B--2---:R-:W-:-:S05]  /*ad30*/  @P0 IMAD.WIDE R26, R24, 0x4, R26 ;  /* 0x00000004181a0825 */ /* 0x004fca00078e021a */
[----:B------:R1:W-:Y:S02]  /*ad40*/  @P0 STG.E desc[UR12][R26.64], R12 ;  /* 0x0000000c1a000986 */ /* 0x0003e4000c10190c */
[----:B0-----:R-:W0:Y:S01]  /*ad50*/  LDC.64 R40, c[0x0][0x390] ;  /* 0x0000e400ff287b82 */ /* 0x001e220000000a00 */
[----:B-----5:R-:W-:-:S05]  /*ad60*/  @P0 IMAD.WIDE R50, R24, 0x4, R50 ;  /* 0x0000000418320825 */ /* 0x020fca00078e0232 */
[----:B------:R1:W-:Y:S02]  /*ad70*/  @P0 STG.E desc[UR12][R50.64], R13 ;  /* 0x0000000d32000986 */ /* 0x0003e4000c10190c */
[----:B------:R-:W2:Y:S01]  /*ad80*/  LDC.64 R2, c[0x0][0x398] ;  /* 0x0000e600ff027b82 */ /* 0x000ea20000000a00 */
[----:B----4-:R-:W-:-:S05]  /*ad90*/  @P5 IMAD.WIDE R44, R39, 0x4, R44 ;  /* 0x00000004272c5825 */ /* 0x010fca00078e022c */
[----:B------:R1:W-:Y:S01]  /*ada0*/  @P5 STG.E desc[UR12][R44.64], R14 ;  /* 0x0000000e2c005986 */ /* 0x0003e2000c10190c */
[----:B---3--:R-:W-:-:S05]  /*adb0*/  @P5 IMAD.WIDE R42, R39, 0x4, R42 ;  /* 0x00000004272a5825 */ /* 0x008fca00078e022a */
[----:B------:R1:W-:Y:S01]  /*adc0*/  @P5 STG.E desc[UR12][R42.64], R15 ;  /* 0x0000000f2a005986 */ /* 0x0003e2000c10190c */
[----:B0-----:R-:W-:-:S05]  /*add0*/  @!P1 IMAD.WIDE R40, R36, 0x4, R40 ;  /* 0x0000000424289825 */ /* 0x001fca00078e0228 */
[----:B------:R1:W-:Y:S01]  /*ade0*/  @!P1 STG.E desc[UR12][R40.64], R32 ;  /* 0x0000002028009986 */ /* 0x0003e2000c10190c */
[----:B--2---:R-:W-:-:S05]  /*adf0*/  @!P1 IMAD.WIDE R2, R36, 0x4, R2 ;  /* 0x0000000424029825 */ /* 0x004fca00078e0202 */
[----:B------:R1:W-:Y:S02]  /*ae00*/  @!P1 STG.E desc[UR12][R2.64], R33 ;  /* 0x0000002102009986 */ /* 0x0003e4000c10190c */
.L_x_827:
[----:B------:R-:W-:Y:S05]  /*ae10*/  BSYNC.RECONVERGENT B0 ;  /* 0x0000000000007941 */ /* 0x000fea0003800200 */
.L_x_825:
[----:B------:R-:W-:-:S13]  /*ae20*/  ISETP.NE.AND P0, PT, R0, 0xff, PT ;  /* 0x000000ff0000780c */ /* 0x000fda0003f05270 */
[----:B------:R-:W-:Y:S05]  /*ae30*/  @P0 EXIT ;  /* 0x000000000000094d */ /* 0x000fea0003800000 */
[----:B012---:R-:W0:Y:S01]  /*ae40*/  LDC.64 R2, c[0x0][0x390] ;  /* 0x0000e400ff027b82 */ /* 0x007e220000000a00 */
[----:B------:R-:W-:-:S07]  /*ae50*/  ISETP.NE.AND P0, PT, R38, 0x900, PT ;  /* 0x000009002600780c */ /* 0x000fce0003f05270 */
[----:B----4-:R-:W1:Y:S08]  /*ae60*/  LDC.64 R4, c[0x0][0x398] ;  /* 0x0000e600ff047b82 */ /* 0x010e700000000a00 */
        /* <DEDUP_REMOVED lines=8> */
.L_x_781:
[----:B------:R-:W-:Y:S01]  /*aef0*/  BSSY B0, `(.L_x_836) ;  /* 0x0000006000007945 */ /* 0x000fe20003800000 */
[----:B------:R-:W-:Y:S01]  /*af00*/  PLOP3.LUT P3, PT, P1, PT, PT, 0x8, 0x80 ;  /* 0x000000000080781c */ /* 0x000fe20000f6e170 */
[----:B------:R-:W-:-:S12]  /*af10*/  IMAD.MOV.U32 R21, RZ, RZ, -0x1 ;  /* 0xffffffffff157424 */ /* 0x000fd800078e00ff */
[----:B------:R-:W-:Y:S05]  /*af20*/  WARPSYNC.COLLECTIVE R21, `(.L_x_837) ;  /* 0x0000000015087348 */ /* 0x000fea0003c00000 */
[----:B------:R-:W-:Y:S01]  /*af30*/  VOTE.ANY P3, P3 ;  /* 0x0000000000ff7806 */ /* 0x000fe20001860100 */
[----:B------:R-:W-:-:S12]  /*af40*/  ENDCOLLECTIVE ;  /* 0x000000000000791b */ /* 0x000fd80003800000 */
.L_x_837:
[----:B------:R-:W-:Y:S05]  /*af50*/  BSYNC B0 ;  /* 0x0000000000007941 */ /* 0x000fea0003800000 */
.L_x_836:
[----:B------:R-:W-:Y:S01]  /*af60*/  PLOP3.LUT P1, PT, P3, PT, PT, 0x80, 0x8 ;  /* 0x000000000008781c */ /* 0x000fe20001f2f070 */
[----:B------:R-:W-:-:S12]  /*af70*/  BRA `(.L_x_838) ;  /* 0xffffff8400107947 */ /* 0x000fd8000383ffff */
.L_x_783:
[----:B------:R-:W0:Y:S01]  /*af80*/  S2R R17, SR_GEMASK ;  /* 0x0000000000117919 */ /* 0x000e220000003c00 */
[----:B------:R-:W-:Y:S01]  /*af90*/  ISETP.NE.U32.AND P3, PT, R14, 0x65, PT ;  /* 0x000000650e00780c */ /* 0x000fe20003f65070 */
[----:B------:R-:W-:Y:S01]  /*afa0*/  BSSY B0, `(.L_x_839) ;  /* 0x0000007000007945 */ /* 0x000fe20003800000 */
[----:B------:R-:W-:Y:S01]  /*afb0*/  PLOP3.LUT P5, PT, P5, PT, PT, 0x8, 0x80 ;  /* 0x000000000080781c */ /* 0x000fe20002fae170 */
[----:B------:R-:W-:Y:S01]  /*afc0*/  IMAD.MOV.U32 R21, RZ, RZ, -0x1 ;  /* 0xffffffffff157424 */ /* 0x000fe200078e00ff */
[----:B------:R-:W-:-:S13]  /*afd0*/  ISETP.NE.AND.EX P3, PT, R15, RZ, PT, P3 ;  /* 0x000000ff0f00720c */ /* 0x000fda0003f65330 */
[----:B0-----:R-:W-:Y:S05]  /*afe0*/  WARPSYNC.COLLECTIVE R21, `(.L_x_840) ;  /* 0x0000000015087348 */ /* 0x001fea0003c00000 */
[----:B------:R-:W-:Y:S01]  /*aff0*/  VOTE.ANY R21, PT, P5 ;  /* 0x0000000000157806 */ /* 0x000fe200028e0100 */
[----:B0-----:R-:W-:Y:S06]  /*b000*/  ENDCOLLECTIVE ;  /* 0x000000000000791b */ /* 0x001fec0003800000 */
.L_x_840:
[----:B------:R-:W-:Y:S05]  /*b010*/  BSYNC B0 ;  /* 0x0000000000007941 */ /* 0x000fea0003800000 */
.L_x_839:
[----:B------:R-:W-:Y:S01]  /*b020*/  LOP3.LUT R21, R21, 0x80000000, R17, 0xec, !PT ;  /* 0x8000000015157812 */ /* 0x000fe200078eec11 */
[----:B------:R-:W-:Y:S01]  /*b030*/  IMAD.MOV.U32 R26, RZ, RZ, R12 ;  /* 0x000000ffff1a7224 */ /* 0x000fe200078e000c */
[----:B------:R-:W-:Y:S01]  /*b040*/  ISETP.NE.AND P2, PT, R12, RZ, PT ;  /* 0x000000ff0c00720c */ /* 0x000fe20003f45270 */
[----:B------:R-:W-:Y:S02]  /*b050*/  IMAD.MOV.U32 R19, RZ, RZ, 0x1 ;  /* 0x00000001ff137424 */ /* 0x000fe400078e00ff */
[----:B------:R-:W-:Y:S02]  /*b060*/  VIADD R14, R21, 0xffffffff ;  /* 0xffffffff150e7836 */ /* 0x000fe40000000000 */
[----:B------:R-:W-:-:S03]  /*b070*/  VIADD R15, R36, 0x4 ;  /* 0x00000004240f7836 */ /* 0x000fc60000000000 */
[----:B------:R-:W-:Y:S01]  /*b080*/  LOP3.LUT R14, R21, R14, RZ, 0xc, !PT ;  /* 0x0000000e150e7212 */ /* 0x000fe200078e0cff */
[----:B------:R-:W-:-:S03]  /*b090*/  IMAD.MOV.U32 R21, RZ, RZ, -0x1 ;  /* 0xffffffffff157424 */ /* 0x000fc600078e00ff */
[----:B------:R0:W1:Y:S04]  /*b0a0*/  POPC R24, R14 ;  /* 0x0000000e00187309 */ /* 0x0000680000000000 */
[----:B01----:R-:W-:Y:S05]  /*b0b0*/  WARPSYNC.COLLECTIVE R21, `(.L_x_841) ;  /* 0x0000000015087348 */ /* 0x003fea0003c00000 */
[----:B-1----:R1:W2:Y:S02]  /*b0c0*/  SHFL.DOWN P5, R23, R26, R19, R24 ;  /* 0x080000131a177389 */ /* 0x0022a400000a0018 */
[----:B012---:R-:W-:Y:S05]  /*b0d0*/  ENDCOLLECTIVE ;  /* 0x000000000000791b */ /* 0x007fea0003800000 */
.L_x_841:
[----:B------:R-:W-:Y:S01]  /*b0e0*/  ISETP.GE.AND P1, PT, R36, R24, PT ;  /* 0x000000182400720c */ /* 0x000fe20003f26270 */
[----:B------:R-:W-:Y:S02]  /*b0f0*/  IMAD.MOV.U32 R26, RZ, RZ, R13 ;  /* 0x000000ffff1a7224 */ /* 0x000fe400078e000d */
[----:B------:R-:W-:-:S10]  /*b100*/  IMAD.MOV.U32 R18, RZ, RZ, R23 ;  /* 0x000000ffff127224 */ /* 0x000fd400078e0017 */
[----:B------:R-:W-:Y:S05]  /*b110*/  WARPSYNC.COLLECTIVE R21, `(.L_x_842) ;  /* 0x0000000015087348 */ /* 0x000fea0003c00000 */
[----:B------:R0:W1:Y:S02]  /*b120*/  SHFL.DOWN P5, R23, R26, R19, R24 ;  /* 0x080000131a177389 */ /* 0x00006400000a0018 */
[----:B01----:R-:W-:Y:S05]  /*b130*/  ENDCOLLECTIVE ;  /* 0x000000000000791b */ /* 0x003fea0003800000 */
.L_x_842:
[----:B------:R-:W-:-:S05]  /*b140*/  SEL R45, R18, RZ, !P1 ;  /* 0x000000ff122d7207 */ /* 0x000fca0004800000 */
[----:B------:R-:W-:-:S04]  /*b150*/  IMAD.IADD R45, R12, 0x1, R45 ;  /* 0x000000010c2d7824 */ /* 0x000fc800078e022d */
[----:B------:R-:W-:Y:S02]  /*b160*/  IMAD.MOV.U32 R26, RZ, RZ, R45 ;  /* 0x000000ffff1a7224 */ /* 0x000fe400078e002d */
[----:B------:R-:W-:Y:S01]  /*b170*/  IMAD.MOV.U32 R19, RZ, RZ, 0x2 ;  /* 0x00000002ff137424 */ /* 0x000fe200078e00ff */
[----:B------:R-:W-:Y:S02]  /*b180*/  SEL R23, R23, RZ, !P2 ;  /* 0x000000ff17177207 */ /* 0x000fe40005000000 */
[----:B------:R-:W-:Y:S02]  /*b190*/  ISETP.NE.AND P2, PT, R45, RZ, PT ;  /* 0x000000ff2d00720c */ /* 0x000fe40003f45270 */
[----:B------:R-:W-:-:S05]  /*b1a0*/  SEL R23, R23, RZ, !P1 ;  /* 0x000000ff17177207 */ /* 0x000fca0004800000 */
[----:B------:R-:W-:-:S07]  /*b1b0*/  IMAD.IADD R25, R13, 0x1, R23 ;  /* 0x000000010d197824 */ /* 0x000fce00078e0217 */
[----:B------:R-:W-:Y:S05]  /*b1c0*/  WARPSYNC.COLLECTIVE R21, `(.L_x_843) ;  /* 0x0000000015087348 */ /* 0x000fea0003c00000 */
[----:B------:R0:W1:Y:S02]  /*b1d0*/  SHFL.DOWN P5, R23, R26, R19, R24 ;  /* 0x080000131a177389 */ /* 0x00006400000a0018 */
[----:B01----:R-:W-:Y:S05]  /*b1e0*/  ENDCOLLECTIVE ;  /* 0x000000000000791b */ /* 0x003fea0003800000 */
.L_x_843:
[----:B------:R-:W-:-:S05]  /*b1f0*/  VIADD R13, R36, 0x2 ;  /* 0x00000002240d7836 */ /* 0x000fca0000000000 */
[----:B------:R-:W-:Y:S01]  /*b200*/  ISETP.GT.AND P1, PT, R13, R24, PT ;  /* 0x000000180d00720c */ /* 0x000fe20003f24270 */
[----:B------:R-:W-:Y:S02]  /*b210*/  IMAD.MOV.U32 R26, RZ, RZ, R25 ;  /* 0x000000ffff1a7224 */ /* 0x000fe400078e0019 */
[----:B------:R-:W-:-:S10]  /*b220*/  IMAD.MOV.U32 R16, RZ, RZ, R23 ;  /* 0x000000ffff107224 */ /* 0x000fd400078e0017 */
[----:B------:R-:W-:Y:S05]  /*b230*/  WARPSYNC.COLLECTIVE R21, `(.L_x_844) ;  /* 0x0000000015087348 */ /* 0x000fea0003c00000 */
[----:B------:R0:W1:Y:S02]  /*b240*/  SHFL.DOWN P5, R23, R26, R19, R24 ;  /* 0x080000131a177389 */ /* 0x00006400000a0018 */
[----:B01----:R-:W-:Y:S05]  /*b250*/  ENDCOLLECTIVE ;  /* 0x000000000000791b */ /* 0x003fea0003800000 */
.L_x_844:
[----:B------:R-:W-:-:S05]  /*b260*/  SEL R16, R16, RZ, !P1 ;  /* 0x000000ff10107207 */ /* 0x000fca0004800000 */
[----:B------:R-:W-:-:S04]  /*b270*/  IMAD.IADD R47, R45, 0x1, R16 ;  /* 0x000000012d2f7824 */ /* 0x000fc800078e0210 */
[----:B------:R-:W-:Y:S02]  /*b280*/  IMAD.MOV.U32 R26, RZ, RZ, R47 ;  /* 0x000000ffff1a7224 */ /* 0x000fe400078e002f */
[----:B------:R-:W-:Y:S01]  /*b290*/  IMAD.MOV.U32 R19, RZ, RZ, 0x4 ;  /* 0x00000004ff137424 */ /* 0x000fe200078e00ff */
[----:B------:R-:W-:Y:S02]  /*b2a0*/  SEL R23, R23, RZ, !P2 ;  /* 0x000000ff17177207 */ /* 0x000fe40005000000 */
[----:B------:R-:W-:Y:S02]  /*b2b0*/  ISETP.NE.AND P2, PT, R47, RZ, PT ;  /* 0x000000ff2f00720c */ /* 0x000fe40003f45270 */
[----:B------:R-:W-:-:S11]  /*b2c0*/  SEL R12, R23, RZ, !P1 ;  /* 0x000000ff170c7207 */ /* 0x000fd60004800000 */
[----:B------:R-:W-:Y:S05]  /*b2d0*/  WARPSYNC.COLLECTIVE R21, `(.L_x_845) ;  /* 0x0000000015087348 */ /* 0x000fea0003c00000 */
[----:B------:R0:W1:Y:S02]  /*b2e0*/  SHFL.DOWN P5, R23, R26, R19, R24 ;  /* 0x080000131a177389 */ /* 0x00006400000a0018 */
[----:B01----:R-:W-:Y:S05]  /*b2f0*/  ENDCOLLECTIVE ;  /* 0x000000000000791b */ /* 0x003fea0003800000 */
.L_x_845:
[----:B------:R-:W-:Y:S01]  /*b300*/  ISETP.GT.AND P1, PT, R15, R24, PT ;  /* 0x000000180f00720c */ /* 0x000fe20003f24270 */
[----:B------:R-:W-:-:S04]  /*b310*/  IMAD.IADD R13, R25, 0x1, R12 ;  /* 0x00000001190d7824 */ /* 0x000fc800078e020c */
[----:B------:R-:W-:Y:S02]  /*b320*/  IMAD.MOV.U32 R26, RZ, RZ, R13 ;  /* 0x000000ffff1a7224 */ /* 0x000fe400078e000d */
[----:B------:R-:W-:-:S07]  /*b330*/  IMAD.MOV.U32 R12, RZ, RZ, R23 ;  /* 0x000000ffff0c7224 */ /* 0x000fce00078e0017 */
[----:B------:R-:W-:Y:S05]  /*b340*/  WARPSYNC.COLLECTIVE R21, `(.L_x_846) ;  /* 0x0000000015087348 */ /* 0x000fea0003c00000 */
[----:B------:R0:W1:Y:S02]  /*b350*/  SHFL.DOWN P5, R23, R26, R19, R24 ;  /* 0x080000131a177389 */ /* 0x00006400000a0018 */
[----:B01----:R-:W-:Y:S05]  /*b360*/  ENDCOLLECTIVE ;  /* 0x000000000000791b */ /* 0x003fea0003800000 */
.L_x_846:
[----:B------:R-:W-:-:S05]  /*b370*/  SEL R12, R12, RZ, !P1 ;  /* 0x000000ff0c0c7207 */ /* 0x000fca0004800000 */
[----:B------:R-:W-:-:S04]  /*b380*/  IMAD.IADD R51, R47, 0x1, R12 ;  /* 0x000000012f337824 */ /* 0x000fc800078e020c */
[----:B------:R-:W-:Y:S02]  /*b390*/  IMAD.MOV.U32 R26, RZ, RZ, R51 ;  /* 0x000000ffff1a7224 */ /* 0x000fe400078e0033 */
[----:B------:R-:W-:Y:S01]  /*b3a0*/  IMAD.MOV.U32 R19, RZ, RZ, 0x8 ;  /* 0x00000008ff137424 */ /* 0x000fe200078e00ff */
[----:B------:R-:W-:-:S07]  /*b3b0*/  SEL R14, R23, RZ, !P2 ;  /* 0x000000ff170e7207 */ /* 0x000fce0005000000 */
[----:B------:R-:W-:Y:S05]  /*b3c0*/  WARPSYNC.COLLECTIVE R21, `(.L_x_847) ;  /* 0x0000000015087348 */ /* 0x000fea0003c00000 */
[----:B------:R0:W1:Y:S02]  /*b3d0*/  SHFL.DOWN P5, R23, R26, R19, R24 ;  /* 0x080000131a177389 */ /* 0x00006400000a0018 */
[----:B01----:R-:W-:Y:S05]  /*b3e0*/  ENDCOLLECTIVE ;  /* 0x000000000000791b */ /* 0x003fea0003800000 */
.L_x_847:
[----:B------:R-:W-:Y:S02]  /*b3f0*/  ISETP.NE.AND P2, PT, R51, RZ, PT ;  /* 0x000000ff3300720c */ /* 0x000fe40003f45270 */
[----:B------:R-:W-:-:S05]  /*b400*/  SEL R14, R14, RZ, !P1 ;  /* 0x000000ff0e0e7207 */ /* 0x000fca0004800000 */
[----:B------:R-:W-:Y:S01]  /*b410*/  IMAD.IADD R49, R13, 0x1, R14 ;  /* 0x000000010d317824 */ /* 0x000fe200078e020e */
[----:B------:R-:W-:Y:S01]  /*b420*/  LOP3.LUT R14, RZ, R0, RZ, 0x33, !PT ;  /* 0x00000000ff0e7212 */ /* 0x000fe200078e33ff */
[----:B------:R-:W-:Y:S02]  /*b430*/  VIADD R13, R36, 0x8 ;  /* 0x00000008240d7836 */ /* 0x000fe40000000000 */
[----:B------:R-:W-:-:S03]  /*b440*/  IMAD.MOV.U32 R26, RZ, RZ, R49 ;  /* 0x000000ffff1a7224 */ /* 0x000fc600078e0031 */
[----:B------:R-:W-:Y:S01]  /*b450*/  ISETP.GT.AND P1, PT, R13, R24, PT ;  /* 0x000000180d00720c */ /* 0x000fe20003f24270 */
[----:B------:R-:W-:Y:S02]  /*b460*/  IMAD.IADD R14, R14, 0x1, R39 ;  /* 0x000000010e0e7824 */ /* 0x000fe400078e0227 */
[----:B------:R-:W-:-:S10]  /*b470*/  IMAD.MOV.U32 R12, RZ, RZ, R23 ;  /* 0x000000ffff0c7224 */ /* 0x000fd400078e0017 */
[----:B------:R-:W-:Y:S05]  /*b480*/  WARPSYNC.COLLECTIVE R21, `(.L_x_848) ;  /* 0x0000000015087348 */ /* 0x000fea0003c00000 */
[----:B------:R0:W1:Y:S02]  /*b490*/  SHFL.DOWN P5, R23, R26, R19, R24 ;  /* 0x080000131a177389 */ /* 0x00006400000a0018 */
[----:B01----:R-:W-:Y:S05]  /*b4a0*/  ENDCOLLECTIVE ;  /* 0x000000000000791b */ /* 0x003fea0003800000 */
.L_x_848:
[----:B------:R-:W-:-:S05]  /*b4b0*/  SEL R12, R12, RZ, !P1 ;  /* 0x000000ff0c0c7207 */ /* 0x000fca0004800000 */
[----:B------:R-:W-:-:S04]  /*b4c0*/  IMAD.IADD R45, R51, 0x1, R12 ;  /* 0x00000001332d7824 */ /* 0x000fc800078e020c */
[----:B------:R-:W-:Y:S02]  /*b4d0*/  IMAD.MOV.U32 R26, RZ, RZ, R45 ;  /* 0x000000ffff1a7224 */ /* 0x000fe400078e002d */
[----:B------:R-:W-:Y:S02]  /*b4e0*/  IMAD.MOV.U32 R19, RZ, RZ, 0x10 ;  /* 0x00000010ff137424 */ /* 0x000fe400078e00ff */
[----:B------:R-:W-:-:S07]  /*b4f0*/  IMAD.MOV.U32 R13, RZ, RZ, R23 ;  /* 0x000000ffff0d7224 */ /* 0x000fce00078e0017 */
[----:B------:R-:W-:Y:S05]  /*b500*/  WARPSYNC.COLLECTIVE R21, `(.L_x_849) ;  /* 0x0000000015087348 */ /* 0x000fea0003c00000 */
[----:B------:R0:W1:Y:S02]  /*b510*/  SHFL.DOWN P5, R23, R26, R19, R24 ;  /* 0x080000131a177389 */ /* 0x00006400000a0018 */
[----:B01----:R-:W-:Y:S05]  /*b520*/  ENDCOLLECTIVE ;  /* 0x000000000000791b */ /* 0x003fea0003800000 */
.L_x_849:
[----:B------:R-:W-:Y:S02]  /*b530*/  SEL R13, R13, RZ, !P2 ;  /* 0x000000ff0d0d7207 */ /* 0x000fe40005000000 */
[----:B------:R-:W-:Y:S02]  /*b540*/  ISETP.NE.AND P2, PT, R45, RZ, PT ;  /* 0x000000ff2d00720c */ /* 0x000fe40003f45270 */
[----:B------:R-:W-:Y:S01]  /*b550*/  SEL R12, R13, RZ, !P1 ;  /* 0x000000ff0d0c7207 */ /* 0x000fe20004800000 */
[----:B------:R-:W-:-:S04]  /*b560*/  VIADD R13, R36, 0x10 ;  /* 0x00000010240d7836 */ /* 0x000fc80000000000 */
[----:B------:R-:W-:Y:S01]  /*b570*/  IMAD.IADD R25, R49, 0x1, R12 ;  /* 0x0000000131197824 */ /* 0x000fe200078e020c */
[----:B------:R-:W-:Y:S02]  /*b580*/  ISETP.GT.AND P1, PT, R13, R24, PT ;  /* 0x000000180d00720c */ /* 0x000fe40003f24270 */
[----:B------:R-:W0:Y:S01]  /*b590*/  LDC.64 R12, c[0x0][0x3a8] ;  /* 0x0000ea00ff0c7b82 */ /* 0x000e220000000a00 */
[----:B------:R-:W-:Y:S02]  /*b5a0*/  IMAD.MOV.U32 R26, RZ, RZ, R25 ;  /* 0x000000ffff1a7224 */ /* 0x000fe400078e0019 */
[----:B------:R-:W-:-:S08]  /*b5b0*/  IMAD.MOV.U32 R16, RZ, RZ, R23 ;  /* 0x000000ffff107224 */ /* 0x000fd000078e0017 */
[----:B0-----:R-:W-:Y:S05]  /*b5c0*/  WARPSYNC.COLLECTIVE R21, `(.L_x_850) ;  /* 0x0000000015087348 */ /* 0x001fea0003c00000 */
[----:B------:R1:W2:Y:S02]  /*b5d0*/  SHFL.DOWN P5, R23, R26, R19, R24 ;  /* 0x080000131a177389 */ /* 0x0002a400000a0018 */
[----:B012---:R-:W-:Y:S05]  /*b5e0*/  ENDCOLLECTIVE ;  /* 0x000000000000791b */ /* 0x007fea0003800000 */
.L_x_850:
[----:B------:R-:W-:Y:S05]  /*b5f0*/  WARPSYNC.COLLECTIVE R21, `(.L_x_851) ;  /* 0x0000000015087348 */ /* 0x000fea0003c00000 */
[----:B------:R-:W-:Y:S01]  /*b600*/  VOTE.ALL P3, P3 ;  /* 0x0000000000ff7806 */ /* 0x000fe20001860000 */
[----:B------:R-:W-:-:S12]  /*b610*/  ENDCOLLECTIVE ;  /* 0x000000000000791b */ /* 0x000fd80003800000 */
.L_x_851:
[----:B------:R-:W-:-:S05]  /*b620*/  SEL R16, R16, RZ, !P1 ;  /* 0x000000ff10107207 */ /* 0x000fca0004800000 */
[----:B------:R-:W-:Y:S01]  /*b630*/  IMAD.IADD R16, R45, 0x1, R16 ;  /* 0x000000012d107824 */ /* 0x000fe200078e0210 */
[----:B------:R-:W-:-:S04]  /*b640*/  SEL R23, R23, RZ, !P2 ;  /* 0x000000ff17177207 */ /* 0x000fc80005000000 */
[----:B------:R-:W-:Y:S02]  /*b650*/  SEL R18, R23, RZ, !P1 ;  /* 0x000000ff17127207 */ /* 0x000fe40004800000 */
[----:B------:R-:W-:-:S03]  /*b660*/  IADD3 R38, P1, PT, R12, 0x200, RZ ;  /* 0x000002000c267810 */ /* 0x000fc60007f3e0ff */
[----:B------:R-:W-:Y:S02]  /*b670*/  IMAD.IADD R18, R25, 0x1, R18 ;  /* 0x0000000119127824 */ /* 0x000fe400078e0212 */
[----:B------:R-:W-:Y:S01]  /*b680*/  IMAD.X R39, RZ, RZ, R13, P1 ;  /* 0x000000ffff277224 */ /* 0x000fe200008e060d */
[----:B------:R-:W-:Y:S07]  /*b690*/  BRA `(.L_x_852) ;  /* 0xffffff8000587947 */ /* 0x000fee000383ffff */
.L_x_785:
[----:B------:R-:W-:Y:S01]  /*b6a0*/  BSSY B0, `(.L_x_853) ;  /* 0x0000006000007945 */ /* 0x000fe20003800000 */
[----:B------:R-:W-:Y:S01]  /*b6b0*/  PLOP3.LUT P3, PT, P1, PT, PT, 0x8, 0x80 ;  /* 0x000000000080781c */ /* 0x000fe20000f6e170 */
[----:B------:R-:W-:-:S12]  /*b6c0*/  IMAD.MOV.U32 R21, RZ, RZ, -0x1 ;  /* 0xffffffffff157424 */ /* 0x000fd800078e00ff */
[----:B------:R-:W-:Y:S05]  /*b6d0*/  WARPSYNC.COLLECTIVE R21, `(.L_x_854) ;  /* 0x0000000015087348 */ /* 0x000fea0003c00000 */
[----:B------:R-:W-:Y:S01]  /*b6e0*/  VOTE.ANY P3, P3 ;  /* 0x0000000000ff7806 */ /* 0x000fe20001860100 */
[----:B------:R-:W-:-:S12]  /*b6f0*/  ENDCOLLECTIVE ;  /* 0x000000000000791b */ /* 0x000fd80003800000 */
.L_x_854:
[----:B------:R-:W-:Y:S05]  /*b700*/  BSYNC B0 ;  /* 0x0000000000007941 */ /* 0x000fea0003800000 */
.L_x_853:
[----:B------:R-:W-:Y:S01]  /*b710*/  PLOP3.LUT P1, PT, P3, PT, PT, 0x80, 0x8 ;  /* 0x000000000008781c */ /* 0x000fe20001f2f070 */
[----:B------:R-:W-:-:S12]  /*b720*/  BRA `(.L_x_855) ;  /* 0xffffff80005c7947 */ /* 0x000fd8000383ffff */
.L_x_787:
[----:B------:R-:W-:Y:S01]  /*b730*/  ISETP.NE.U32.AND P3, PT, R14, 0x65, PT ;  /* 0x000000650e00780c */ /* 0x000fe20003f65070 */
[----:B------:R-:W-:Y:S01]  /*b740*/  BSSY B0, `(.L_x_856) ;  /* 0x0000007000007945 */ /* 0x000fe20003800000 */
[----:B------:R-:W-:Y:S01]  /*b750*/  PLOP3.LUT P5, PT, P5, PT, PT, 0x8, 0x80 ;  /* 0x000000000080781c */ /* 0x000fe20002fae170 */
[----:B------:R-:W-:Y:S01]  /*b760*/  IMAD.MOV.U32 R21, RZ, RZ, -0x1 ;  /* 0xffffffffff157424 */ /* 0x000fe200078e00ff */
[----:B------:R-:W-:-:S13]  /*b770*/  ISETP.NE.AND.EX P3, PT, R15, RZ, PT, P3 ;  /* 0x000000ff0f00720c */ /* 0x000fda0003f65330 */
[----:B------:R-:W-:Y:S05]  /*b780*/  WARPSYNC.COLLECTIVE R21, `(.L_x_857) ;  /* 0x0000000015087348 */ /* 0x000fea0003c00000 */
[----:B------:R-:W-:Y:S01]  /*b790*/  VOTE.ANY R21, PT, P5 ;  /* 0x0000000000157806 */ /* 0x000fe200028e0100 */
[----:B------:R-:W-:Y:S06]  /*b7a0*/  ENDCOLLECTIVE ;  /* 0x000000000000791b */ /* 0x000fec0003800000 */
.L_x_857:
[----:B------:R-:W-:Y:S05]  /*b7b0*/  BSYNC B0 ;  /* 0x0000000000007941 */ /* 0x000fea0003800000 */
.L_x_856:
        /* <DEDUP_REMOVED lines=12> */
.L_x_858:
[----:B------:R-:W-:Y:S01]  /*b880*/  ISETP.GE.AND P1, PT, R36, R24, PT ;  /* 0x000000182400720c */ /* 0x000fe20003f26270 */
[----:B------:R-:W-:Y:S02]  /*b890*/  IMAD.MOV.U32 R26, RZ, RZ, R13 ;  /* 0x000000ffff1a7224 */ /* 0x000fe400078e000d */
[----:B------:R-:W-:-:S10]  /*b8a0*/  IMAD.MOV.U32 R42, RZ, RZ, R23 ;  /* 0x000000ffff2a7224 */ /* 0x000fd400078e0017 */
[----:B------:R-:W-:Y:S05]  /*b8b0*/  WARPSYNC.COLLECTIVE R21, `(.L_x_859) ;  /* 0x0000000015087348 */ /* 0x000fea0003c00000 */
[----:B------:R0:W1:Y:S02]  /*b8c0*/  SHFL.DOWN P5, R23, R26, R19, R24 ;  /* 0x080000131a177389 */ /* 0x00006400000a0018 */
[----:B01----:R-:W-:Y:S05]  /*b8d0*/  ENDCOLLECTIVE ;  /* 0x000000000000791b */ /* 0x003fea0003800000 */
.L_x_859:
[----:B------:R-:W-:-:S05]  /*b8e0*/  SEL R15, R42, RZ, !P1 ;  /* 0x000000ff2a0f7207 */ /* 0x000fca0004800000 */
[----:B------:R-:W-:Y:S02]  /*b8f0*/  IMAD.IADD R42, R12, 0x1, R15 ;  /* 0x000000010c2a7824 */ /* 0x000fe400078e020f */
[----:B------:R-:W-:Y:S02]  /*b900*/  VIADD R15, R36, 0x2 ;  /* 0x00000002240f7836 */ /* 0x000fe40000000000 */
[----:B------:R-:W-:Y:S02]  /*b910*/  IMAD.MOV.U32 R26, RZ, RZ, R42 ;  /* 0x000000ffff1a7224 */ /* 0x000fe400078e002a */
[----:B------:R-:W-:Y:S01]  /*b920*/  IMAD.MOV.U32 R19, RZ, RZ, 0x2 ;  /* 0x00000002ff137424 */ /* 0x000fe200078e00ff */
[----:B------:R-:W-:Y:S02]  /*b930*/  SEL R23, R23, RZ, !P2 ;  /* 0x000000ff17177207 */ /* 0x000fe40005000000 */
[----:B------:R-:W-:Y:S02]  /*b940*/  ISETP.NE.AND P2, PT, R42, RZ, PT ;  /* 0x000000ff2a00720c */ /* 0x000fe40003f45270 */
[----:B------:R-:W-:-:S02]  /*b950*/  SEL R23, R23, RZ, !P1 ;  /* 0x000000ff17177207 */ /* 0x000fc40004800000 */
[----:B------:R-:W-:Y:S01]  /*b960*/  ISETP.GT.AND P1, PT, R15, R24, PT ;  /* 0x000000180f00720c */ /* 0x000fe20003f24270 */
[----:B------:R-:W-:Y:S02]  /*b970*/  VIADD R15, R36, 0x4 ;  /* 0x00000004240f7836 */ /* 0x000fe40000000000 */
[----:B------:R-:W-:-:S10]  /*b980*/  IMAD.IADD R22, R13, 0x1, R23 ;  /* 0x000000010d167824 */ /* 0x000fd400078e0217 */
[----:B------:R-:W-:Y:S05]  /*b990*/  WARPSYNC.COLLECTIVE R21, `(.L_x_860) ;  /* 0x0000000015087348 */ /* 0x000fea0003c00000 */
[----:B------:R0:W1:Y:S02]  /*b9a0*/  SHFL.DOWN P5, R23, R26, R19, R24 ;  /* 0x080000131a177389 */ /* 0x00006400000a0018 */
[----:B01----:R-:W-:Y:S05]  /*b9b0*/  ENDCOLLECTIVE ;  /* 0x000000000000791b */ /* 0x003fea0003800000 */
.L_x_860:
[----:B------:R-:W-:Y:S02]  /*b9c0*/  IMAD.MOV.U32 R26, RZ, RZ, R22 ;  /* 0x000000ffff1a7224 */ /* 0x000fe400078e0016 */
[----:B------:R-:W-:-:S07]  /*b9d0*/  IMAD.MOV.U32 R13, RZ, RZ, R23 ;  /* 0x000000ffff0d7224 */ /* 0x000fce00078e0017 */
[----:B------:R-:W-:Y:S05]  /*b9e0*/  WARPSYNC.COLLECTIVE R21, `(.L_x_861) ;  /* 0x0000000015087348 */ /* 0x000fea0003c00000 */
[----:B------:R0:W1:Y:S02]  /*b9f0*/  SHFL.DOWN P5, R23, R26, R19, R24 ;  /* 0x080000131a177389 */ /* 0x00006400000a0018 */
[----:B01----:R-:W-:Y:S05]  /*ba00*/  ENDCOLLECTIVE ;  /* 0x000000000000791b */ /* 0x003fea0003800000 */
.L_x_861:
[----:B------:R-:W-:-:S05]  /*ba10*/  SEL R13, R13, RZ, !P1 ;  /* 0x000000ff0d0d7207 */ /* 0x000fca0004800000 */
[----:B------:R-:W-:-:S04]  /*ba20*/  IMAD.IADD R13, R42, 0x1, R13 ;  /* 0x000000012a0d7824 */ /* 0x000fc800078e020d */
[----:B------:R-:W-:Y:S02]  /*ba30*/  IMAD.MOV.U32 R26, RZ, RZ, R13 ;  /* 0x000000ffff1a7224 */ /* 0x000fe400078e000d */
[----:B------:R-:W-:Y:S01]  /*ba40*/  IMAD.MOV.U32 R19, RZ, RZ, 0x4 ;  /* 0x00000004ff137424 */ /* 0x000fe200078e00ff */
[----:B------:R-:W-:Y:S02]  /*ba50*/  SEL R23, R23, RZ, !P2 ;  /* 0x000000ff17177207 */ /* 0x000fe40005000000 */
[----:B------:R-:W-:Y:S02]  /*ba60*/  ISETP.NE.AND P2, PT, R13, RZ, PT ;  /* 0x000000ff0d00720c */ /* 0x000fe40003f45270 */
[----:B------:R-:W-:Y:S02]  /*ba70*/  SEL R23, R23, RZ, !P1 ;  /* 0x000000ff17177207 */ /* 0x000fe40004800000 */
[----:B------:R-:W-:Y:S01]  /*ba80*/  ISETP.GT.AND P1, PT, R15, R24, PT ;  /* 0x000000180f00720c */ /* 0x000fe20003f24270 */
[----:B------:R-:W-:-:S02]  /*ba90*/  VIADD R15, R36, 0x10 ;  /* 0x00000010240f7836 */ /* 0x000fc40000000000 */
[----:B------:R-:W-:-:S10]  /*baa0*/  IMAD.IADD R45, R22, 0x1, R23 ;  /* 0x00000001162d7824 */ /* 0x000fd400078e0217 */
[----:B------:R-:W-:Y:S05]  /*bab0*/  WARPSYNC.COLLECTIVE R21, `(.L_x_862) ;  /* 0x0000000015087348 */ /* 0x000fea0003c00000 */
[----:B------:R0:W1:Y:S02]  /*bac0*/  SHFL.DOWN P5, R23, R26, R19, R24 ;  /* 0x080000131a177389 */ /* 0x00006400000a0018 */
[----:B01----:R-:W-:Y:S05]  /*bad0*/  ENDCOLLECTIVE ;  /* 0x000000000000791b */ /* 0x003fea0003800000 */
.L_x_862:
[----:B------:R-:W-:Y:S01]  /*bae0*/  IMAD.MOV.U32 R26, RZ, RZ, R45 ;  /* 0x000000ffff1a7224 */ /* 0x000fe200078e002d */
[----:B------:R-:W-:-:S07]  /*baf0*/  SEL R12, R23, RZ, !P1 ;  /* 0x000000ff170c7207 */ /* 0x000fce0004800000 */
[----:B------:R-:W-:Y:S05]  /*bb00*/  WARPSYNC.COLLECTIVE R21, `(.L_x_863) ;  /* 0x0000000015087348 */ /* 0x000fea0003c00000 */
[----:B------:R0:W1:Y:S02]  /*bb10*/  SHFL.DOWN P5, R23, R26, R19, R24 ;  /* 0x080000131a177389 */ /* 0x00006400000a0018 */
[----:B01----:R-:W-:Y:S05]  /*bb20*/  ENDCOLLECTIVE ;  /* 0x000000000000791b */ /* 0x003fea0003800000 */
.L_x_863:
[----:B------:R-:W-:Y:S02]  /*bb30*/  IMAD.IADD R49, R13, 0x1, R12 ;  /* 0x000000010d317824 */ /* 0x000fe400078e020c */
[----:B------:R-:W-:Y:S02]  /*bb40*/  VIADD R13, R36, 0x8 ;  /* 0x00000008240d7836 */ /* 0x000fe40000000000 */
[----:B------:R-:W-:Y:S02]  /*bb50*/  IMAD.MOV.U32 R26, RZ, RZ, R49 ;  /* 0x000000ffff1a7224 */ /* 0x000fe400078e0031 */
[----:B------:R-:W-:Y:S02]  /*bb60*/  IMAD.MOV.U32 R19, RZ, RZ, 0x8 ;  /* 0x00000008ff137424 */ /* 0x000fe400078e00ff */
[----:B------:R-:W-:-:S07]  /*bb70*/  IMAD.MOV.U32 R12, RZ, RZ, R23 ;  /* 0x000000ffff0c7224 */ /* 0x000fce00078e0017 */
[----:B------:R-:W-:Y:S05]  /*bb80*/  WARPSYNC.COLLECTIVE R21, `(.L_x_864) ;  /* 0x0000000015087348 */ /* 0x000fea0003c00000 */
[----:B------:R0:W1:Y:S02]  /*bb90*/  SHFL.DOWN P5, R23, R26, R19, R24 ;  /* 0x080000131a177389 */ /* 0x00006400000a0018 */
[----:B01----:R-:W-:Y:S05]  /*bba0*/  ENDCOLLECTIVE ;  /* 0x000000000000791b */ /* 0x003fea0003800000 */
.L_x_864:
[----:B------:R-:W-:Y:S02]  /*bbb0*/  SEL R12, R12, RZ, !P2 ;  /* 0x000000ff0c0c7207 */ /* 0x000fe40005000000 */
[----:B------:R-:W-:Y:S02]  /*bbc0*/  ISETP.NE.AND P2, PT, R49, RZ, PT ;  /* 0x000000ff3100720c */ /* 0x000fe40003f45270 */
[----:B------:R-:W-:Y:S02]  /*bbd0*/  SEL R12, R12, RZ, !P1 ;  /* 0x000000ff0c0c7207 */ /* 0x000fe40004800000 */
[----:B------:R-:W-:-:S03]  /*bbe0*/  ISETP.GT.AND P1, PT, R13, R24, PT ;  /* 0x000000180d00720c */ /* 0x000fc60003f24270 */
[----:B------:R-:W-:-:S04]  /*bbf0*/  IMAD.IADD R47, R45, 0x1, R12 ;  /* 0x000000012d2f7824 */ /* 0x000fc800078e020c */
[----:B------:R-:W-:Y:S01]  /*bc00*/  IMAD.MOV.U32 R26, RZ, RZ, R47 ;  /* 0x000000ffff1a7224 */ /* 0x000fe200078e002f */
[----:B------:R-:W-:-:S07]  /*bc10*/  SEL R12, R23, RZ, !P1 ;  /* 0x000000ff170c7207 */ /* 0x000fce0004800000 */
[----:B------:R-:W-:Y:S05]  /*bc20*/  WARPSYNC.COLLECTIVE R21, `(.L_x_865) ;  /* 0x0000000015087348 */ /* 0x000fea0003c00000 */
[----:B------:R0:W1:Y:S02]  /*bc30*/  SHFL.DOWN P5, R23, R26, R19, R24 ;  /* 0x080000131a177389 */ /* 0x00006400000a0018 */
[----:B01----:R-:W-:Y:S05]  /*bc40*/  ENDCOLLECTIVE ;  /* 0x000000000000791b */ /* 0x003fea0003800000 */
.L_x_865:
[----:B------:R-:W-:-:S04]  /*bc50*/  IMAD.IADD R45, R49, 0x1, R12 ;  /* 0x00000001312d7824 */ /* 0x000fc800078e020c */
[----:B------:R-:W-:Y:S02]  /*bc60*/  IMAD.MOV.U32 R26, RZ, RZ, R45 ;  /* 0x000000ffff1a7224 */ /* 0x000fe400078e002d */
[----:B------:R-:W-:Y:S02]  /*bc70*/  IMAD.MOV.U32 R19, RZ, RZ, 0x10 ;  /* 0x00000010ff137424 */ /* 0x000fe400078e00ff */
[----:B------:R-:W-:-:S07]  /*bc80*/  IMAD.MOV.U32 R22, RZ, RZ, R23 ;  /* 0x000000ffff167224 */ /* 0x000fce00078e0017 */
[----:B------:R-:W-:Y:S05]  /*bc90*/  WARPSYNC.COLLECTIVE R21, `(.L_x_866) ;  /* 0x0000000015087348 */ /* 0x000fea0003c00000 */
[----:B------:R0:W1:Y:S02]  /*bca0*/  SHFL.DOWN P5, R23, R26, R19, R24 ;  /* 0x080000131a177389 */ /* 0x00006400000a0018 */
[----:B01----:R-:W-:Y:S05]  /*bcb0*/  ENDCOLLECTIVE ;  /* 0x000000000000791b */ /* 0x003fea0003800000 */
.L_x_866:
[----:B------:R-:W-:Y:S02]  /*bcc0*/  SEL R22, R22, RZ, !P2 ;  /* 0x000000ff16167207 */ /* 0x000fe40005000000 */
[----:B------:R-:W-:Y:S02]  /*bcd0*/  ISETP.NE.AND P2, PT, R45, RZ, PT ;  /* 0x000000ff2d00720c */ /* 0x000fe40003f45270 */
[----:B------:R-:W-:Y:S02]  /*bce0*/  SEL R22, R22, RZ, !P1 ;  /* 0x000000ff16167207 */ /* 0x000fe40004800000 */
[----:B------:R-:W-:-:S03]  /*bcf0*/  ISETP.GT.AND P1, PT, R15, R24, PT ;  /* 0x000000180f00720c */ /* 0x000fc60003f24270 */
[----:B------:R-:W-:-:S04]  /*bd00*/  IMAD.IADD R13, R47, 0x1, R22 ;  /* 0x000000012f0d7824 */ /* 0x000fc800078e0216 */
[----:B------:R-:W-:Y:S02]  /*bd10*/  IMAD.MOV.U32 R26, RZ, RZ, R13 ;  /* 0x000000ffff1a7224 */ /* 0x000fe400078e000d */
[----:B------:R-:W-:-:S07]  /*bd20*/  IMAD.MOV.U32 R12, RZ, RZ, R23 ;  /* 0x000000ffff0c7224 */ /* 0x000fce00078e0017 */
[----:B------:R-:W-:Y:S05]  /*bd30*/  WARPSYNC.COLLECTIVE R21, `(.L_x_867) ;  /* 0x0000000015087348 */ /* 0x000fea0003c00000 */
[----:B------:R0:W1:Y:S02]  /*bd40*/  SHFL.DOWN P5, R23, R26, R19, R24 ;  /* 0x080000131a177389 */ /* 0x00006400000a0018 */
[----:B01----:R-:W-:Y:S05]  /*bd50*/  ENDCOLLECTIVE ;  /* 0x000000000000791b */ /* 0x003fea0003800000 */
.L_x_867:
[----:B------:R-:W-:Y:S05]  /*bd60*/  WARPSYNC.COLLECTIVE R21, `(.L_x_868) ;  /* 0x0000000015087348 */ /* 0x000fea0003c00000 */
[----:B------:R-:W-:Y:S01]  /*bd70*/  VOTE.ALL P3, P3 ;  /* 0x0000000000ff7806 */ /* 0x000fe20001860000 */
[----:B------:R-:W-:-:S12]  /*bd80*/  ENDCOLLECTIVE ;  /* 0x000000000000791b */ /* 0x000fd80003800000 */
.L_x_868:
[----:B------:R-:W-:Y:S01]  /*bd90*/  SEL R12, R12, RZ, !P1 ;  /* 0x000000ff0c0c7207 */ /* 0x000fe20004800000 */
[----:B------:R-:W-:-:S05]  /*bda0*/  IMAD.MOV.U32 R22, RZ, RZ, R23 ;  /* 0x000000ffff167224 */ /* 0x000fca00078e0017 */
[----:B------:R-:W-:-:S04]  /*bdb0*/  SEL R22, R22, RZ, !P2 ;  /* 0x000000ff16167207 */ /* 0x000fc80005000000 */
[----:B------:R-:W-:Y:S02]  /*bdc0*/  SEL R22, R22, RZ, !P1 ;  /* 0x000000ff16167207 */ /* 0x000fe40004800000 */
[----:B------:R-:W-:Y:S02]  /*bdd0*/  ISETP.NE.AND P1, PT, R16, RZ, PT ;  /* 0x000000ff1000720c */ /* 0x000fe40003f25270 */
[----:B------:R-:W-:Y:S01]  /*bde0*/  IADD3 R16, PT, PT, R45, R12, R16 ;  /* 0x0000000c2d107210 */ /* 0x000fe20007ffe010 */
[----:B------:R-:W-:-:S05]  /*bdf0*/  IMAD.IADD R22, R13, 0x1, R22 ;  /* 0x000000010d167824 */ /* 0x000fca00078e0216 */
[----:B------:R-:W-:-:S05]  /*be00*/  SEL R13, R22, RZ, !P1 ;  /* 0x000000ff160d7207 */ /* 0x000fca0004800000 */
[----:B------:R-:W-:Y:S01]  /*be10*/  IMAD.IADD R18, R13, 0x1, R18 ;  /* 0x000000010d127824 */ /* 0x000fe200078e0212 */
[----:B------:R-:W-:Y:S06]  /*be20*/  BRA `(.L_x_869) ;  /* 0xffffff7c00a47947 */ /* 0x000fec000383ffff */
.L_x_815:
[----:B------:R-:W-:Y:S01]  /*be30*/  BSSY B0, `(.L_x_870) ;  /* 0x0000006000007945 */ /* 0x000fe20003800000 */
[----:B------:R-:W-:Y:S01]  /*be40*/  PLOP3.LUT P3, PT, P3, PT, PT, 0x8, 0x80 ;  /* 0x000000000080781c */ /* 0x000fe20001f6e170 */
[----:B------:R-:W-:-:S12]  /*be50*/  IMAD.MOV.U32 R21, RZ, RZ, -0x1 ;  /* 0xffffffffff157424 */ /* 0x000fd800078e00ff */
[----:B------:R-:W-:Y:S05]  /*be60*/  WARPSYNC.COLLECTIVE R21, `(.L_x_871) ;  /* 0x0000000015087348 */ /* 0x000fea0003c00000 */
[----:B------:R-:W-:Y:S01]  /*be70*/  VOTE.ANY P3, P3 ;  /* 0x0000000000ff7806 */ /* 0x000fe20001860100 */
[----:B------:R-:W-:-:S12]  /*be80*/  ENDCOLLECTIVE ;  /* 0x000000000000791b */ /* 0x000fd80003800000 */
.L_x_871:
[----:B------:R-:W-:Y:S05]  /*be90*/  BSYNC B0 ;  /* 0x0000000000007941 */ /* 0x000fea0003800000 */
.L_x_870:
[----:B------:R-:W-:Y:S05]  /*bea0*/  BRA `(.L_x_872) ;  /* 0xffffffcc00f07947 */ /* 0x000fea000383ffff */
.L_x_817:
        /* <DEDUP_REMOVED lines=9> */
.L_x_874:
[----:B------:R-:W-:Y:S05]  /*bf40*/  BSYNC B0 ;  /* 0x0000000000007941 */ /* 0x000fea0003800000 */
.L_x_873:
[----:B------:R-:W-:Y:S01]  /*bf50*/  LOP3.LUT R21, R21, 0x80000000, R27, 0xec, !PT ;  /* 0x8000000015157812 */ /* 0x000fe200078eec1b */
[----:B------:R-:W-:Y:S01]  /*bf60*/  IMAD.MOV.U32 R26, RZ, RZ, R16 ;  /* 0x000000ffff1a7224 */ /* 0x000fe200078e0010 */
[----:B------:R-:W-:Y:S01]  /*bf70*/  ISETP.NE.AND P6, PT, R16, RZ, PT ;  /* 0x000000ff1000720c */ /* 0x000fe20003fc5270 */
[----:B------:R-:W-:Y:S02]  /*bf80*/  IMAD.MOV.U32 R19, RZ, RZ, 0x1 ;  /* 0x00000001ff137424 */ /* 0x000fe400078e00ff */
[----:B------:R-:W-:-:S05]  /*bf90*/  VIADD R18, R21, 0xffffffff ;  /* 0xffffffff15127836 */ /* 0x000fca0000000000 */
[----:B------:R-:W-:Y:S01]  /*bfa0*/  LOP3.LUT R18, R21, R18, RZ, 0xc, !PT ;  /* 0x0000001215127212 */ /* 0x000fe200078e0cff */
[----:B------:R-:W-:-:S03]  /*bfb0*/  IMAD.MOV.U32 R21, RZ, RZ, -0x1 ;  /* 0xffffffffff157424 */ /* 0x000fc600078e00ff */
[----:B------:R0:W1:Y:S04]  /*bfc0*/  POPC R24, R18 ;  /* 0x0000001200187309 */ /* 0x0000680000000000 */
[----:B01----:R-:W-:Y:S05]  /*bfd0*/  WARPSYNC.COLLECTIVE R21, `(.L_x_875) ;  /* 0x0000000015087348 */ /* 0x003fea0003c00000 */
[----:B-1----:R1:W2:Y:S02]  /*bfe0*/  SHFL.DOWN P5, R23, R26, R19, R24 ;  /* 0x080000131a177389 */ /* 0x0022a400000a0018 */
[----:B012---:R-:W-:Y:S05]  /*bff0*/  ENDCOLLECTIVE ;  /* 0x000000000000791b */ /* 0x007fea0003800000 */
.L_x_875:
[----:B------:R-:W-:Y:S02]  /*c000*/  IMAD.MOV.U32 R26, RZ, RZ, R17 ;  /* 0x000000ffff1a7224 */ /* 0x000fe400078e0011 */
[----:B------:R-:W-:-:S07]  /*c010*/  IMAD.MOV.U32 R20, RZ, RZ, R23 ;  /* 0x000000ffff147224 */ /* 0x000fce00078e0017 */
[----:B------:R-:W-:Y:S05]  /*c020*/  WARPSYNC.COLLECTIVE R21, `(.L_x_876) ;  /* 0x0000000015087348 */ /* 0x000fea0003c00000 */
[----:B------:R0:W1:Y:S02]  /*c030*/  SHFL.DOWN P5, R23, R26, R19, R24 ;  /* 0x080000131a177389 */ /* 0x00006400000a0018 */
[----:B01----:R-:W-:Y:S05]  /*c040*/  ENDCOLLECTIVE ;  /* 0x000000000000791b */ /* 0x003fea0003800000 */
.L_x_876:
[----:B------:R-:W-:Y:S01]  /*c050*/  IMAD.MOV.U32 R19, RZ, RZ, 0x2 ;  /* 0x00000002ff137424 */ /* 0x000fe200078e00ff */
[----:B------:R-:W-:Y:S02]  /*c060*/  ISETP.GE.AND P5, PT, R42, R24, PT ;  /* 0x000000182a00720c */ /* 0x000fe40003fa6270 */
[----:B------:R-:W-:Y:S02]  /*c070*/  SEL R23, R23, RZ, !P6 ;  /* 0x000000ff17177207 */ /* 0x000fe40007000000 */
[----:B------:R-:W-:Y:S02]  /*c080*/  SEL R43, R20, RZ, !P5 ;  /* 0x000000ff142b7207 */ /* 0x000fe40006800000 */
[----:B------:R-:W-:-:S03]  /*c090*/  SEL R23, R23, RZ, !P5 ;  /* 0x000000ff17177207 */ /* 0x000fc60006800000 */
[----:B------:R-:W-:Y:S02]  /*c0a0*/  IMAD.IADD R43, R16, 0x1, R43 ;  /* 0x00000001102b7824 */ /* 0x000fe400078e022b */
[----:B------:R-:W-:Y:S02]  /*c0b0*/  IMAD.IADD R41, R17, 0x1, R23 ;  /* 0x0000000111297824 */ /* 0x000fe400078e0217 */
[----:B------:R-:W-:Y:S01]  /*c0c0*/  IMAD.MOV.U32 R26, RZ, RZ, R43 ;  /* 0x000000ffff1a7224 */ /* 0x000fe200078e002b */
[----:B------:R-:W-:Y:S01]  /*c0d0*/  ISETP.NE.AND P6, PT, R43, RZ, PT ;  /* 0x000000ff2b00720c */ /* 0x000fe20003fc5270 */
[----:B------:R-:W-:-:S12]  /*c0e0*/  VIADD R17, R42, 0x2 ;  /* 0x000000022a117836 */ /* 0x000fd80000000000 */
[----:B------:R-:W-:Y:S05]  /*c0f0*/  WARPSYNC.COLLECTIVE R21, `(.L_x_877) ;  /* 0x0000000015087348 */ /* 0x000fea0003c00000 */
[----:B------:R0:W1:Y:S02]  /*c100*/  SHFL.DOWN P5, R23, R26, R19, R24 ;  /* 0x080000131a177389 */ /* 0x00006400000a0018 */
[----:B01----:R-:W-:Y:S05]  /*c110*/  ENDCOLLECTIVE ;  /* 0x000000000000791b */ /* 0x003fea0003800000 */
.L_x_877:
[----:B------:R-:W-:Y:S02]  /*c120*/  IMAD.MOV.U32 R26, RZ, RZ, R41 ;  /* 0x000000ffff1a7224 */ /* 0x000fe400078e0029 */
[----:B------:R-:W-:-:S07]  /*c130*/  IMAD.MOV.U32 R20, RZ, RZ, R23 ;  /* 0x000000ffff147224 */ /* 0x000fce00078e0017 */
[----:B------:R-:W-:Y:S05]  /*c140*/  WARPSYNC.COLLECTIVE R21, `(.L_x_878) ;  /* 0x0000000015087348 */ /* 0x000fea0003c00000 */
[----:B------:R0:W1:Y:S02]  /*c150*/  SHFL.DOWN P5, R23, R26, R19, R24 ;  /* 0x080000131a177389 */ /* 0x00006400000a0018 */
[----:B01----:R-:W-:Y:S05]  /*c160*/  ENDCOLLECTIVE ;  /* 0x000000000000791b */ /* 0x003fea0003800000 */
.L_x_878:
[----:B------:R-:W-:Y:S01]  /*c170*/  IMAD.MOV.U32 R19, RZ, RZ, 0x4 ;  /* 0x00000004ff137424 */ /* 0x000fe200078e00ff */
[----:B------:R-:W-:Y:S02]  /*c180*/  ISETP.GT.AND P5, PT, R17, R24, PT ;  /* 0x000000181100720c */ /* 0x000fe40003fa4270 */
        /* <DEDUP_REMOVED lines=11> */
.L_x_879:
[----:B------:R-:W-:Y:S02]  /*c240*/  IMAD.MOV.U32 R26, RZ, RZ, R17 ;  /* 0x000000ffff1a7224 */ /* 0x000fe400078e0011 */
[----:B------:R-:W-:-:S07]  /*c250*/  IMAD.MOV.U32 R16, RZ, RZ, R23 ;  /* 0x000000ffff107224 */ /* 0x000fce00078e0017 */
[----:B------:R-:W-:Y:S05]  /*c260*/  WARPSYNC.COLLECTIVE R21, `(.L_x_880) ;  /* 0x0000000015087348 */ /* 0x000fea0003c00000 */
[----:B------:R0:W1:Y:S02]  /*c270*/  SHFL.DOWN P5, R23, R26, R19, R24 ;  /* 0x080000131a177389 */ /* 0x00006400000a0018 */
[----:B01----:R-:W-:Y:S05]  /*c280*/  ENDCOLLECTIVE ;  /* 0x000000000000791b */ /* 0x003fea0003800000 */
.L_x_880:
[----:B------:R-:W-:Y:S01]  /*c290*/  IMAD.MOV.U32 R19, RZ, RZ, 0x8 ;  /* 0x00000008ff137424 */ /* 0x000fe200078e00ff */
[----:B------:R-:W-:Y:S02]  /*c2a0*/  ISETP.GT.AND P5, PT, R41, R24, PT ;  /* 0x000000182900720c */ /* 0x000fe40003fa4270 */
[----:B------:R-:W-:Y:S02]  /*c2b0*/  SEL R23, R23, RZ, !P6 ;  /* 0x000000ff17177207 */ /* 0x000fe40007000000 */
[----:B------:R-:W-:-:S05]  /*c2c0*/  SEL R16, R16, RZ, !P5 ;  /* 0x000000ff10107207 */ /* 0x000fca0006800000 */
[----:B------:R-:W-:Y:S01]  /*c2d0*/  IMAD.IADD R47, R45, 0x1, R16 ;  /* 0x000000012d2f7824 */ /* 0x000fe200078e0210 */
[----:B------:R-:W-:-:S03]  /*c2e0*/  SEL R16, R23, RZ, !P5 ;  /* 0x000000ff17107207 */ /* 0x000fc60006800000 */
[----:B------:R-:W-:Y:S01]  /*c2f0*/  IMAD.MOV.U32 R26, RZ, RZ, R47 ;  /* 0x000000ffff1a7224 */ /* 0x000fe200078e002f */
[----:B------:R-:W-:Y:S01]  /*c300*/  ISETP.NE.AND P6, PT, R47, RZ, PT ;  /* 0x000000ff2f00720c */ /* 0x000fe20003fc5270 */
[----:B------:R-:W-:Y:S02]  /*c310*/  IMAD.IADD R41, R17, 0x1, R16 ;  /* 0x0000000111297824 */ /* 0x000fe400078e0210 */
[----:B------:R-:W-:-:S10]  /*c320*/  VIADD R17, R42, 0x8 ;  /* 0x000000082a117836 */ /* 0x000fd40000000000 */
[----:B------:R-:W-:Y:S05]  /*c330*/  WARPSYNC.COLLECTIVE R21, `(.L_x_881) ;  /* 0x0000000015087348 */ /* 0x000fea0003c00000 */
[----:B------:R0:W1:Y:S02]  /*c340*/  SHFL.DOWN P5, R23, R26, R19, R24 ;  /* 0x080000131a177389 */ /* 0x00006400000a0018 */
[----:B01----:R-:W-:Y:S05]  /*c350*/  ENDCOLLECTIVE ;  /* 0x000000000000791b */ /* 0x003fea0003800000 */
.L_x_881:
[----:B------:R-:W-:Y:S02]  /*c360*/  IMAD.MOV.U32 R26, RZ, RZ, R41 ;  /* 0x000000ffff1a7224 */ /* 0x000fe400078e0029 */
[----:B------:R-:W-:-:S07]  /*c370*/  IMAD.MOV.U32 R16, RZ, RZ, R23 ;  /* 0x000000ffff107224 */ /* 0x000fce00078e0017 */
[----:B------:R-:W-:Y:S05]  /*c380*/  WARPSYNC.COLLECTIVE R21, `(.L_x_882) ;  /* 0x0000000015087348 */ /* 0x000fea0003c00000 */
[----:B------:R0:W1:Y:S02]  /*c390*/  SHFL.DOWN P5, R23, R26, R19, R24 ;  /* 0x080000131a177389 */ /* 0x00006400000a0018 */
[----:B01----:R-:W-:Y:S05]  /*c3a0*/  ENDCOLLECTIVE ;  /* 0x000000000000791b */ /* 0x003fea0003800000 */
.L_x_882:
[----:B------:R-:W-:Y:S01]  /*c3b0*/  IMAD.MOV.U32 R19, RZ, RZ, 0x10 ;  /* 0x00000010ff137424 */ /* 0x000fe200078e00ff */
[----:B------:R-:W-:Y:S01]  /*c3c0*/  ISETP.GT.AND P5, PT, R17, R24, PT ;  /* 0x000000181100720c */ /* 0x000fe20003fa4270 */
[----:B------:R-:W-:Y:S01]  /*c3d0*/  VIADD R17, R42, 0x10 ;  /* 0x000000102a117836 */ /* 0x000fe20000000000 */
[----:B------:R-:W-:Y:S02]  /*c3e0*/  SEL R23, R23, RZ, !P6 ;  /* 0x000000ff17177207 */ /* 0x000fe40007000000 */
[----:B------:R-:W-:-:S05]  /*c3f0*/  SEL R16, R16, RZ, !P5 ;  /* 0x000000ff10107207 */ /* 0x000fca0006800000 */
[----:B------:R-:W-:Y:S01]  /*c400*/  IMAD.IADD R45, R47, 0x1, R16 ;  /* 0x000000012f2d7824 */ /* 0x000fe200078e0210 */
[----:B------:R-:W-:-:S03]  /*c410*/  SEL R16, R23, RZ, !P5 ;  /* 0x000000ff17107207 */ /* 0x000fc60006800000 */
[----:B------:R-:W-:Y:S01]  /*c420*/  IMAD.MOV.U32 R26, RZ, RZ, R45 ;  /* 0x000000ffff1a7224 */ /* 0x000fe200078e002d */
[----:B------:R-:W-:Y:S01]  /*c430*/  ISETP.NE.AND P6, PT, R45, RZ, PT ;  /* 0x000000ff2d00720c */ /* 0x000fe20003fc5270 */
[----:B------:R-:W-:Y:S01]  /*c440*/  IMAD.IADD R43, R41, 0x1, R16 ;  /* 0x00000001292b7824 */ /* 0x000fe200078e0210 */
[----:B------:R-:W-:-:S11]  /*c450*/  LOP3.LUT R16, RZ, R0, RZ, 0x33, !PT ;  /* 0x00000000ff107212 */ /* 0x000fd600078e33ff */
[----:B------:R-:W-:Y:S05]  /*c460*/  WARPSYNC.COLLECTIVE R21, `(.L_x_883) ;  /* 0x0000000015087348 */ /* 0x000fea0003c00000 */
[----:B------:R0:W1:Y:S02]  /*c470*/  SHFL.DOWN P5, R23, R26, R19, R24 ;  /* 0x080000131a177389 */ /* 0x00006400000a0018 */
[----:B01----:R-:W-:Y:S05]  /*c480*/  ENDCOLLECTIVE ;  /* 0x000000000000791b */ /* 0x003fea0003800000 */
.L_x_883:
[----:B------:R-:W-:Y:S02]  /*c490*/  IMAD.IADD R39, R16, 0x1, R39 ;  /* 0x0000000110277824 */ /* 0x000fe400078e0227 */
[----:B------:R-:W-:Y:S02]  /*c4a0*/  IMAD.MOV.U32 R26, RZ, RZ, R43 ;  /* 0x000000ffff1a7224 */ /* 0x000fe400078e002b */
[----:B------:R-:W-:-:S07]  /*c4b0*/  IMAD.MOV.U32 R20, RZ, RZ, R23 ;  /* 0x000000ffff147224 */ /* 0x000fce00078e0017 */
[----:B------:R-:W-:Y:S05]  /*c4c0*/  WARPSYNC.COLLECTIVE R21, `(.L_x_884) ;  /* 0x0000000015087348 */ /* 0x000fea0003c00000 */
[----:B------:R0:W1:Y:S02]  /*c4d0*/  SHFL.DOWN P5, R23, R26, R19, R24 ;  /* 0x080000131a177389 */ /* 0x00006400000a0018 */
[----:B01----:R-:W-:Y:S05]  /*c4e0*/  ENDCOLLECTIVE ;  /* 0x000000000000791b */ /* 0x003fea0003800000 */
.L_x_884:
[----:B------:R-:W-:Y:S05]  /*c4f0*/  WARPSYNC.COLLECTIVE R21, `(.L_x_885) ;  /* 0x0000000015087348 */ /* 0x000fea0003c00000 */
[----:B------:R-:W-:Y:S01]  /*c500*/  VOTE.ALL P3, P3 ;  /* 0x0000000000ff7806 */ /* 0x000fe20001860000 */
[----:B------:R-:W-:-:S12]  /*c510*/  ENDCOLLECTIVE ;  /* 0x000000000000791b */ /* 0x000fd80003800000 */
.L_x_885:
[----:B------:R-:W-:Y:S02]  /*c520*/  ISETP.GT.AND P5, PT, R17, R24, PT ;  /* 0x000000181100720c */ /* 0x000fe40003fa4270 */
[----:B------:R-:W0:Y:S01]  /*c530*/  LDC.64 R16, c[0x0][0x3a8] ;  /* 0x0000ea00ff107b82 */ /* 0x000e220000000a00 */
[----:B------:R-:W-:Y:S02]  /*c540*/  SEL R23, R23, RZ, !P6 ;  /* 0x000000ff17177207 */ /* 0x000fe40007000000 */
[----:B------:R-:W-:Y:S02]  /*c550*/  SEL R20, R20, RZ, !P5 ;  /* 0x000000ff14147207 */ /* 0x000fe40006800000 */
[----:B------:R-:W-:-:S03]  /*c560*/  SEL R22, R23, RZ, !P5 ;  /* 0x000000ff17167207 */ /* 0x000fc60006800000 */
[----:B------:R-:W-:Y:S02]  /*c570*/  IMAD.IADD R20, R45, 0x1, R20 ;  /* 0x000000012d147824 */ /* 0x000fe400078e0214 */
[----:B------:R-:W-:Y:S01]  /*c580*/  IMAD.IADD R22, R43, 0x1, R22 ;  /* 0x000000012b167824 */ /* 0x000fe200078e0216 */
[----:B0-----:R-:W-:-:S05]  /*c590*/  IADD3 R40, P5, PT, R16, 0x200, RZ ;  /* 0x0000020010287810 */ /* 0x001fca0007fbe0ff */
[----:B------:R-:W-:Y:S01]  /*c5a0*/  IMAD.X R41, RZ, RZ, R17, P5 ;  /* 0x000000ffff297224 */ /* 0x000fe200028e0611 */
[----:B------:R-:W-:Y:S07]  /*c5b0*/  BRA `(.L_x_886) ;  /* 0xffffffcc003c7947 */ /* 0x000fee000383ffff */
.L_x_819:
[----:B------:R-:W-:Y:S01]  /*c5c0*/  BSSY B0, `(.L_x_887) ;  /* 0x0000006000007945 */ /* 0x000fe20003800000 */
[----:B------:R-:W-:Y:S01]  /*c5d0*/  PLOP3.LUT P3, PT, P3, PT, PT, 0x8, 0x80 ;  /* 0x000000000080781c */ /* 0x000fe20001f6e170 */
[----:B------:R-:W-:-:S12]  /*c5e0*/  IMAD.MOV.U32 R21, RZ, RZ, -0x1 ;  /* 0xffffffffff157424 */ /* 0x000fd800078e00ff */
[----:B------:R-:W-:Y:S05]  /*c5f0*/  WARPSYNC.COLLECTIVE R21, `(.L_x_888) ;  /* 0x0000000015087348 */ /* 0x000fea0003c00000 */
[----:B------:R-:W-:Y:S01]  /*c600*/  VOTE.ANY P3, P3 ;  /* 0x0000000000ff7806 */ /* 0x000fe20001860100 */
[----:B------:R-:W-:-:S12]  /*c610*/  ENDCOLLECTIVE ;  /* 0x000000000000791b */ /* 0x000fd80003800000 */
.L_x_888:
[----:B------:R-:W-:Y:S05]  /*c620*/  BSYNC B0 ;  /* 0x0000000000007941 */ /* 0x000fea0003800000 */
.L_x_887:
[----:B------:R-:W-:Y:S05]  /*c630*/  BRA `(.L_x_889) ;  /* 0xffffffcc00407947 */ /* 0x000fea000383ffff */
.L_x_821:
        /* <DEDUP_REMOVED lines=8> */
.L_x_891:
[----:B------:R-:W-:Y:S05]  /*c6c0*/  BSYNC B0 ;  /* 0x0000000000007941 */ /* 0x000fea0003800000 */
.L_x_890:
[----:B------:R-:W-:Y:S01]  /*c6d0*/  LOP3.LUT R21, R21, 0x80000000, R27, 0xec, !PT ;  /* 0x8000000015157812 */ /* 0x000fe200078eec1b */
[----:B------:R-:W-:Y:S01]  /*c6e0*/  IMAD.MOV.U32 R26, RZ, RZ, R16 ;  /* 0x000000ffff1a7224 */ /* 0x000fe200078e0010 */
[----:B------:R-:W-:Y:S01]  /*c6f0*/  ISETP.NE.AND P6, PT, R16, RZ, PT ;  /* 0x000000ff1000720c */ /* 0x000fe20003fc5270 */
[----:B------:R-:W-:Y:S02]  /*c700*/  IMAD.MOV.U32 R19, RZ, RZ, 0x1 ;  /* 0x00000001ff137424 */ /* 0x000fe400078e00ff */
[----:B------:R-:W-:Y:S02]  /*c710*/  VIADD R18, R21, 0xffffffff ;  /* 0xffffffff15127836 */ /* 0x000fe40000000000 */
[----:B------:R-:W-:Y:S02]  /*c720*/  VIADD R45, R42, 0x2 ;  /* 0x000000022a2d7836 */ /* 0x000fe40000000000 */
[----:B------:R-:W-:Y:S01]  /*c730*/  VIADD R39, R39, 0xffffffe0 ;  /* 0xffffffe027277836 */ /* 0x000fe20000000000 */
[----:B------:R-:W-:Y:S01]  /*c740*/  LOP3.LUT R18, R21, R18, RZ, 0xc, !PT ;  /* 0x0000001215127212 */ /* 0x000fe200078e0cff */
[----:B------:R-:W-:-:S03]  /*c750*/  IMAD.MOV.U32 R21, RZ, RZ, -0x1 ;  /* 0xffffffffff157424 */ /* 0x000fc600078e00ff */
[----:B------:R0:W1:Y:S04]  /*c760*/  POPC R24, R18 ;  /* 0x0000001200187309 */ /* 0x0000680000000000 */
[----:B01----:R-:W-:Y:S05]  /*c770*/  WARPSYNC.COLLECTIVE R21, `(.L_x_892) ;  /* 0x0000000015087348 */ /* 0x003fea0003c00000 */
[----:B-1----:R1:W2:Y:S02]  /*c780*/  SHFL.DOWN P5, R23, R26, R19, R24 ;  /* 0x080000131a177389 */ /* 0x0022a400000a0018 */
[----:B012---:R-:W-:Y:S05]  /*c790*/  ENDCOLLECTIVE ;  /* 0x000000000000791b */ /* 0x007fea0003800000 */
.L_x_892:
[----:B------:R-:W-:Y:S02]  /*c7a0*/  IMAD.MOV.U32 R26, RZ, RZ, R17 ;  /* 0x000000ffff1a7224 */ /* 0x000fe400078e0011 */
[----:B------:R-:W-:-:S07]  /*c7b0*/  IMAD.MOV.U32 R44, RZ, RZ, R23 ;  /* 0x000000ffff2c7224 */ /* 0x000fce00078e0017 */
[----:B------:R-:W-:Y:S05]  /*c7c0*/  WARPSYNC.COLLECTIVE R21, `(.L_x_893) ;  /* 0x0000000015087348 */ /* 0x000fea0003c00000 */
[----:B------:R0:W1:Y:S02]  /*c7d0*/  SHFL.DOWN P5, R23, R26, R19, R24 ;  /* 0x080000131a177389 */ /* 0x00006400000a0018 */
[----:B01----:R-:W-:Y:S05]  /*c7e0*/  ENDCOLLECTIVE ;  /* 0x000000000000791b */ /* 0x003fea0003800000 */
.L_x_893:
        /* <DEDUP_REMOVED lines=8> */
[----:B------:R-:W-:-:S13]  /*c870*/  ISETP.NE.AND P6, PT, R44, RZ, PT ;  /* 0x000000ff2c00720c */ /* 0x000fda0003fc5270 */
[----:B------:R-:W-:Y:S05]  /*c880*/  WARPSYNC.COLLECTIVE R21, `(.L_x_894) ;  /* 0x0000000015087348 */ /* 0x000fea0003c00000 */
[----:B------:R0:W1:Y:S02]  /*c890*/  SHFL.DOWN P5, R23, R26, R19, R24 ;  /* 0x080000131a177389 */ /* 0x00006400000a0018 */
[----:B01----:R-:W-:Y:S05]  /*c8a0*/  ENDCOLLECTIVE ;  /* 0x000000000000791b */ /* 0x003fea0003800000 */
.L_x_894:
[----:B------:R-:W-:Y:S02]  /*c8b0*/  IMAD.MOV.U32 R26, RZ, RZ, R43 ;  /* 0x000000ffff1a7224 */ /* 0x000fe400078e002b */
[----:B------:R-:W-:-:S07]  /*c8c0*/  IMAD.MOV.U32 R17, RZ, RZ, R23 ;  /* 0x000000ffff117224 */ /* 0x000fce00078e0017 */
[----:B------:R-:W-:Y:S05]  /*c8d0*/  WARPSYNC.COLLECTIVE R21, `(.L_x_895) ;  /* 0x0000000015087348 */ /* 0x000fea0003c00000 */
[----:B------:R0:W1:Y:S02]  /*c8e0*/  SHFL.DOWN P5, R23, R26, R19, R24 ;  /* 0x080000131a177389 */ /* 0x00006400000a0018 */
[----:B01----:R-:W-:Y:S05]  /*c8f0*/  ENDCOLLECTIVE ;  /* 0x000000000000791b */ /* 0x003fea0003800000 */
.L_x_895:
        /* <DEDUP_REMOVED lines=13> */
.L_x_896:
[----:B------:R-:W-:Y:S02]  /*c9d0*/  IMAD.MOV.U32 R26, RZ, RZ, R45 ;  /* 0x000000ffff1a7224 */ /* 0x000fe400078e002d */
[----:B------:R-:W-:-:S07]  /*c9e0*/  IMAD.MOV.U32 R16, RZ, RZ, R23 ;  /* 0x000000ffff107224 */ /* 0x000fce00078e0017 */
[----:B------:R-:W-:Y:S05]  /*c9f0*/  WARPSYNC.COLLECTIVE R21, `(.L_x_897) ;  /* 0x0000000015087348 */ /* 0x000fea0003c00000 */
[----:B------:R0:W1:Y:S02]  /*ca00*/  SHFL.DOWN P5, R23, R26, R19, R24 ;  /* 0x080000131a177389 */ /* 0x00006400000a0018 */
[----:B01----:R-:W-:Y:S05]  /*ca10*/  ENDCOLLECTIVE ;  /* 0x000000000000791b */ /* 0x003fea0003800000 */
.L_x_897:
[----:B------:R-:W-:Y:S01]  /*ca20*/  IMAD.MOV.U32 R19, RZ, RZ, 0x8 ;  /* 0x00000008ff137424 */ /* 0x000fe200078e00ff */
[----:B------:R-:W-:Y:S02]  /*ca30*/  ISETP.GT.AND P5, PT, R43, R24, PT ;  /* 0x000000182b00720c */ /* 0x000fe40003fa4270 */
[----:B------:R-:W-:Y:S02]  /*ca40*/  SEL R23, R23, RZ, !P6 ;  /* 0x000000ff17177207 */ /* 0x000fe40007000000 */
[----:B------:R-:W-:-:S05]  /*ca50*/  SEL R16, R16, RZ, !P5 ;  /* 0x000000ff10107207 */ /* 0x000fca0006800000 */
[----:B------:R-:W-:Y:S01]  /*ca60*/  IMAD.IADD R47, R17, 0x1, R16 ;  /* 0x00000001112f7824 */ /* 0x000fe200078e0210 */
[----:B------:R-:W-:Y:S01]  /*ca70*/  SEL R16, R23, RZ, !P5 ;  /* 0x000000ff17107207 */ /* 0x000fe20006800000 */
[----:B------:R-:W-:Y:S02]  /*ca80*/  VIADD R17, R42, 0x8 ;  /* 0x000000082a117836 */ /* 0x000fe40000000000 */
[----:B------:R-:W-:Y:S01]  /*ca90*/  IMAD.MOV.U32 R26, RZ, RZ, R47 ;  /* 0x000000ffff1a7224 */ /* 0x000fe200078e002f */
[----:B------:R-:W-:Y:S01]  /*caa0*/  ISETP.NE.AND P6, PT, R47, RZ, PT ;  /* 0x000000ff2f00720c */ /* 0x000fe20003fc5270 */
[----:B------:R-:W-:-:S12]  /*cab0*/  IMAD.IADD R43, R45, 0x1, R16 ;  /* 0x000000012d2b7824 */ /* 0x000fd800078e0210 */
[----:B------:R-:W-:Y:S05]  /*cac0*/  WARPSYNC.COLLECTIVE R21, `(.L_x_898) ;  /* 0x0000000015087348 */ /* 0x000fea0003c00000 */
[----:B------:R0:W1:Y:S02]  /*cad0*/  SHFL.DOWN P5, R23, R26, R19, R24 ;  /* 0x080000131a177389 */ /* 0x00006400000a0018 */
[----:B01----:R-:W-:Y:S05]  /*cae0*/  ENDCOLLECTIVE ;  /* 0x000000000000791b */ /* 0x003fea0003800000 */
.L_x_898:
[----:B------:R-:W-:Y:S02]  /*caf0*/  IMAD.MOV.U32 R26, RZ, RZ, R43 ;  /* 0x000000ffff1a7224 */ /* 0x000fe400078e002b */
[----:B------:R-:W-:-:S07]  /*cb00*/  IMAD.MOV.U32 R16, RZ, RZ, R23 ;  /* 0x000000ffff107224 */ /* 0x000fce00078e0017 */
[----:B------:R-:W-:Y:S05]  /*cb10*/  WARPSYNC.COLLECTIVE R21, `(.L_x_899) ;  /* 0x0000000015087348 */ /* 0x000fea0003c00000 */
[----:B------:R0:W1:Y:S02]  /*cb20*/  SHFL.DOWN P5, R23, R26, R19, R24 ;  /* 0x080000131a177389 */ /* 0x00006400000a0018 */
[----:B01----:R-:W-:Y:S05]  /*cb30*/  ENDCOLLECTIVE ;  /* 0x000000000000791b */ /* 0x003fea0003800000 */
.L_x_899:
        /* <DEDUP_REMOVED lines=13> */
.L_x_900:
[----:B------:R-:W-:Y:S02]  /*cc10*/  IMAD.MOV.U32 R26, RZ, RZ, R17 ;  /* 0x000000ffff1a7224 */ /* 0x000fe400078e0011 */
[----:B------:R-:W-:-:S07]  /*cc20*/  IMAD.MOV.U32 R16, RZ, RZ, R23 ;  /* 0x000000ffff107224 */ /* 0x000fce00078e0017 */
[----:B------:R-:W-:Y:S05]  /*cc30*/  WARPSYNC.COLLECTIVE R21, `(.L_x_901) ;  /* 0x0000000015087348 */ /* 0x000fea0003c00000 */
[----:B------:R0:W1:Y:S02]  /*cc40*/  SHFL.DOWN P5, R23, R26, R19, R24 ;  /* 0x080000131a177389 */ /* 0x00006400000a0018 */
[----:B01----:R-:W-:Y:S05]  /*cc50*/  ENDCOLLECTIVE ;  /* 0x000000000000791b */ /* 0x003fea0003800000 */
.L_x_901:
[----:B------:R-:W-:Y:S05]  /*cc60*/  WARPSYNC.COLLECTIVE R21, `(.L_x_902) ;  /* 0x0000000015087348 */ /* 0x000fea0003c00000 */
[----:B------:R-:W-:Y:S01]  /*cc70*/  VOTE.ALL P3, P3 ;  /* 0x0000000000ff7806 */ /* 0x000fe20001860000 */
[----:B------:R-:W-:-:S12]  /*cc80*/  ENDCOLLECTIVE ;  /* 0x000000000000791b */ /* 0x000fd80003800000 */
.L_x_902:
[----:B------:R-:W-:Y:S02]  /*cc90*/  ISETP.GT.AND P5, PT, R43, R24, PT ;  /* 0x000000182b00720c */ /* 0x000fe40003fa4270 */
[----:B------:R-:W-:Y:S02]  /*cca0*/  SEL R23, R23, RZ, !P6 ;  /* 0x000000ff17177207 */ /* 0x000fe40007000000 */
[----:B------:R-:W-:Y:S02]  /*ccb0*/  SEL R16, R16, RZ, !P5 ;  /* 0x000000ff10107207 */ /* 0x000fe40006800000 */
[----:B------:R-:W-:Y:S02]  /*ccc0*/  SEL R18, R23, RZ, !P5 ;  /* 0x000000ff17127207 */ /* 0x000fe40006800000 */
[----:B------:R-:W-:Y:S02]  /*ccd0*/  ISETP.NE.AND P5, PT, R20, RZ, PT ;  /* 0x000000ff1400720c */ /* 0x000fe40003fa5270 */
[----:B------:R-:W-:Y:S01]  /*cce0*/  IADD3 R20, PT, PT, R45, R16, R20 ;  /* 0x000000102d147210 */ /* 0x000fe20007ffe014 */
[----:B------:R-:W-:-:S05]  /*ccf0*/  IMAD.IADD R18, R17, 0x1, R18 ;  /* 0x0000000111127824 */ /* 0x000fca00078e0212 */
[----:B------:R-:W-:-:S05]  /*cd00*/  SEL R17, R18, RZ, !P5 ;  /* 0x000000ff12117207 */ /* 0x000fca0006800000 */
[----:B------:R-:W-:Y:S01]  /*cd10*/  IMAD.IADD R22, R17, 0x1, R22 ;  /* 0x0000000111167824 */ /* 0x000fe200078e0216 */
[----:B------:R-:W-:Y:S06]  /*cd20*/  BRA `(.L_x_903) ;  /* 0xffffffc8008c7947 */ /* 0x000fec000383ffff */
.L_x_904:
        /* <DEDUP_REMOVED lines=13> */
.L_x_920:


//--------------------- .text._ZN6thrust24THRUST_300001_SM_1000_NS8cuda_cub4core6detail13_kernel_agentINS1_15__reduce_by_key9InitAgentIN3cub18CUB_300001_SM_100024ReduceByKeyScanTileStateIiiLb1EEEiPiEEJSA_iSB_EEEvDpT0_ --------------------------
	.section	.text._ZN6thrust24THRUST_300001_SM_1000_NS8cuda_cub4core6detail13_kernel_agentINS1_15__reduce_by_key9InitAgentIN3cub18CUB_300001_SM_100024ReduceByKeyScanTileStateIiiLb1EEEiPiEEJSA_iSB_EEEvDpT0_,"ax",@progbits
	.align	128
        .global         _ZN6thrust24THRUST_300001_SM_1000_NS8cuda_cub4core6detail13_kernel_agentINS1_15__reduce_by_key9InitAgentIN3cub18CUB_300001_SM_100024ReduceByKeyScanTileStateIiiLb1EEEiPiEEJSA_iSB_EEEvDpT0_
        .type           _ZN6thrust24THRUST_300001_SM_1000_NS8cuda_cub4core6detail13_kernel_agentINS1_15__reduce_by_key9InitAgentIN3cub18CUB_300001_SM_100024ReduceByKeyScanTileStateIiiLb1EEEiPiEEJSA_iSB_EEEvDpT0_,@function
        .size           _ZN6thrust24THRUST_300001_SM_1000_NS8cuda_cub4core6detail13_kernel_agentINS1_15__reduce_by_key9InitAgentIN3cub18CUB_300001_SM_100024ReduceByKeyScanTileStateIiiLb1EEEiPiEEJSA_iSB_EEEvDpT0_,(.L_x_921 - _ZN6thrust24THRUST_300001_SM_1000_NS8cuda_cub4core6detail13_kernel_agentINS1_15__reduce_by_key9InitAgentIN3cub18CUB_300001_SM_100024ReduceByKeyScanTileStateIiiLb1EEEiPiEEJSA_iSB_EEEvDpT0_)
        .other          _ZN6thrust24THRUST_300001_SM_1000_NS8cuda_cub4core6detail13_kernel_agentINS1_15__reduce_by_key9InitAgentIN3cub18CUB_300001_SM_100024ReduceByKeyScanTileStateIiiLb1EEEiPiEEJSA_iSB_EEEvDpT0_,@"STO_CUDA_ENTRY STV_DEFAULT"
_ZN6thrust24THRUST_300001_SM_1000_NS8cuda_cub4core6detail13_kernel_agentINS1_15__reduce_by_key9InitAgentIN3cub18CUB_300001_SM_100024ReduceByKeyScanTileStateIiiLb1EEEiPiEEJSA_iSB_EEEvDpT0_:
.text._ZN6thrust24THRUST_300001_SM_1000_NS8cuda_cub4core6detail13_kernel_agentINS1_15__reduce_by_key9InitAgentIN3cub18CUB_300001_SM_100024ReduceByKeyScanTileStateIiiLb1EEEiPiEEJSA_iSB_EEEvDpT0_:
        /* <DEDUP_REMOVED lines=22> */
[----:B0-----:R-:W-:Y:S01]  /*0160*/  STG.E desc[UR4][R2.64], RZ ;  /* 0x000000ff02007986 */ /* 0x001fe2000c101904 */
[----:B------:R-:W-:Y:S05]  /*0170*/  EXIT ;  /* 0x000000000000794d */ /* 0x000fea0003800000 */
.L_x_905:
        /* <DEDUP_REMOVED lines=16> */
.L_x_921:


//--------------------- .nv.shared._ZN3cub18CUB_300001_SM_10006detail10radix_sort29DeviceRadixSortOnesweepKernelINS1_5radix10policy_hubIiiyE10Policy1000ELNS0_9SortOrderE0EiiyiiNS1_21identity_decomposer_tEEEvPT5_SB_PT3_PKSC_PT1_PKSG_PT2_PKSK_T4_iiT6_ --------------------------
	.section	.nv.shared._ZN3cub18CUB_300001_SM_10006detail10radix_sort29DeviceRadixSortOnesweepKernelINS1_5radix10policy_hubIiiyE10Policy1000ELNS0_9SortOrderE0EiiyiiNS1_21identity_decomposer_tEEEvPT5_SB_PT3_PKSC_PT1_PKSG_PT2_PKSK_T4_iiT6_,"aw",@nobits
	.sectionflags	@""
	.align	16
.nv.shared._ZN3cub18CUB_300001_SM_10006detail10radix_sort29DeviceRadixSortOnesweepKernelINS1_5radix10policy_hubIiiyE10Policy1000ELNS0_9SortOrderE0EiiyiiNS1_21identity_decomposer_tEEEvPT5_SB_PT3_PKSC_PT1_PKSG_PT2_PKSK_T4_iiT6_:
	.zero		29184


//--------------------- .nv.shared.reserved.0     --------------------------
	.section	.nv.shared.reserved.0,"aw",@nobits
	.weak		__nv_reservedSMEM_offset_0_alias
	.size		__nv_reservedSMEM_offset_0_alias, 0, 64
	.other		__nv_reservedSMEM_offset_0_alias,@"STO_CUDA_RESERVED_SHARED STV_DEFAULT"
__nv_reservedSMEM_offset_0_alias:
	.zero		0
	.zero		64


//--------------------- .nv.global                --------------------------
	.section	.nv.global,"aw",@nobits
.nv.global:
	.type		_ZN30_INTERNAL_89232a11_4_k_cu_main6thrust24THRUST_300001_SM_1000_NS12placeholders2_8E,@object
	.size		_ZN30_INTERNAL_89232a11_4_k_cu_main6thrust24THRUST_300001_SM_1000_NS12placeholders2_8E,(_ZN30_INTERNAL_89232a11_4_k_cu_main4cuda3std3__432_GLOBAL__N__89232a11_4_k_cu_main6ignoreE - _ZN30_INTERNAL_89232a11_4_k_cu_main6thrust24THRUST_300001_SM_1000_NS12placeholders2_8E)
_ZN30_INTERNAL_89232a11_4_k_cu_main6thrust24THRUST_300001_SM_1000_NS12placeholders2_8E:
	.zero		1
	.type		_ZN30_INTERNAL_89232a11_4_k_cu_main4cuda3std3__432_GLOBAL__N__89232a11_4_k_cu_main6ignoreE,@object
	.size		_ZN30_INTERNAL_89232a11_4_k_cu_main4cuda3std3__432_GLOBAL__N__89232a11_4_k_cu_main6ignoreE,(_ZN30_INTERNAL_89232a11_4_k_cu_main4cuda3std6ranges3__45__cpo4dataE - _ZN30_INTERNAL_89232a11_4_k_cu_main4cuda3std3__432_GLOBAL__N__89232a11_4_k_cu_main6ignoreE)
_ZN30_INTERNAL_89232a11_4_k_cu_main4cuda3std3__432_GLOBAL__N__89232a11_4_k_cu_main6ignoreE:
	.zero		1
	.type		_ZN30_INTERNAL_89232a11_4_k_cu_main4cuda3std6ranges3__45__cpo4dataE,@object
	.size		_ZN30_INTERNAL_89232a11_4_k_cu_main4cuda3std6ranges3__45__cpo4dataE,(_ZN30_INTERNAL_89232a11_4_k_cu_main6thrust24THRUST_300001_SM_1000_NS6system3cpp3parE - _ZN30_INTERNAL_89232a11_4_k_cu_main4cuda3std6ranges3__45__cpo4dataE)
_ZN30_INTERNAL_89232a11_4_k_cu_main4cuda3std6ranges3__45__cpo4dataE:
	.zero		1
	.type		_ZN30_INTERNAL_89232a11_4_k_cu_main6thrust24THRUST_300001_SM_1000_NS6system3cpp3parE,@object
	.size		_ZN30_INTERNAL_89232a11_4_k_cu_main6thrust24THRUST_300001_SM_1000_NS6system3cpp3parE,(_ZN30_INTERNAL_89232a11_4_k_cu_main4cuda3std3__45__cpo5beginE - _ZN30_INTERNAL_89232a11_4_k_cu_main6thrust24THRUST_300001_SM_1000_NS6system3cpp3parE)
_ZN30_INTERNAL_89232a11_4_k_cu_main6thrust24THRUST_300001_SM_1000_NS6system3cpp3parE:
	.zero		1
	.type		_ZN30_INTERNAL_89232a11_4_k_cu_main4cuda3std3__45__cpo5beginE,@object
	.size		_ZN30_INTERNAL_89232a11_4_k_cu_main4cuda3std3__45__cpo5beginE,(_ZN30_INTERNAL_89232a11_4_k_cu_main4cuda3std6ranges3__45__cpo5beginE - _ZN30_INTERNAL_89232a11_4_k_cu_main4cuda3std3__45__cpo5beginE)
_ZN30_INTERNAL_89232a11_4_k_cu_main4cuda3std3__45__cpo5beginE:
	.zero		1
	.type		_ZN30_INTERNAL_89232a11_4_k_cu_main4cuda3std6ranges3__45__cpo5beginE,@object
	.size		_ZN30_INTERNAL_89232a11_4_k_cu_main4cuda3std6ranges3__45__cpo5beginE,(_ZN30_INTERNAL_89232a11_4_k_cu_main6thrust24THRUST_300001_SM_1000_NS6deviceE - _ZN30_INTERNAL_89232a11_4_k_cu_main4cuda3std6ranges3__45__cpo5beginE)
_ZN30_INTERNAL_89232a11_4_k_cu_main4cuda3std6ranges3__45__cpo5beginE:
	.zero		1
	.type		_ZN30_INTERNAL_89232a11_4_k_cu_main6thrust24THRUST_300001_SM_1000_NS6deviceE,@object
	.size		_ZN30_INTERNAL_89232a11_4_k_cu_main6thrust24THRUST_300001_SM_1000_NS6deviceE,(_ZN30_INTERNAL_89232a11_4_k_cu_main4cuda3std3__47nulloptE - _ZN30_INTERNAL_89232a11_4_k_cu_main6thrust24THRUST_300001_SM_1000_NS6deviceE)
_ZN30_INTERNAL_89232a11_4_k_cu_main6thrust24THRUST_300001_SM_1000_NS6deviceE:
	.zero		1
	.type		_ZN30_INTERNAL_89232a11_4_k_cu_main4cuda3std3__47nulloptE,@object
	.size		_ZN30_INTERNAL_89232a11_4_k_cu_main4cuda3std3__47nulloptE,(_ZN30_INTERNAL_89232a11_4_k_cu_main4cuda3std6ranges3__45__cpo8distanceE - _ZN30_INTERNAL_89232a11_4_k_cu_main4cuda3std3__47nulloptE)
_ZN30_INTERNAL_89232a11_4_k_cu_main4cuda3std3__47nulloptE:
	.zero		1
	.type		_ZN30_INTERNAL_89232a11_4_k_cu_main4cuda3std6ranges3__45__cpo8distanceE,@object
	.size		_ZN30_INTERNAL_89232a11_4_k_cu_main4cuda3std6ranges3__45__cpo8distanceE,(_ZN30_INTERNAL_89232a11_4_k_cu_main6thrust24THRUST_300001_SM_1000_NS12placeholders2_4E - _ZN30_INTERNAL_89232a11_4_k_cu_main4cuda3std6ranges3__45__cpo8distanceE)
_ZN30_INTERNAL_89232a11_4_k_cu_main4cuda3std6ranges3__45__cpo8distanceE:
	.zero		1
	.type		_ZN30_INTERNAL_89232a11_4_k_cu_main6thrust24THRUST_300001_SM_1000_NS12placeholders2_4E,@object
	.size		_ZN30_INTERNAL_89232a11_4_k_cu_main6thrust24THRUST_300001_SM_1000_NS12placeholders2_4E,(_ZN30_INTERNAL_89232a11_4_k_cu_main4cuda3std3__45__cpo6rbeginE - _ZN30_INTERNAL_89232a11_4_k_cu_main6thrust24THRUST_300001_SM_1000_NS12placeholders2_4E)
_ZN30_INTERNAL_89232a11_4_k_cu_main6thrust24THRUST_300001_SM_1000_NS12placeholders2_4E:
	.zero		1
	.type		_ZN30_INTERNAL_89232a11_4_k_cu_main4cuda3std3__45__cpo6rbeginE,@object
	.size		_ZN30_INTERNAL_89232a11_4_k_cu_main4cuda3std3__45__cpo6rbeginE,(_ZN30_INTERNAL_89232a11_4_k_cu_main4cuda3std6ranges3__45__cpo7advanceE - _ZN30_INTERNAL_89232a11_4_k_cu_main4cuda3std3__45__cpo6rbeginE)
_ZN30_INTERNAL_89232a11_4_k_cu_main4cuda3std3__45__cpo6rbeginE:
	.zero		1
	.type		_ZN30_INTERNAL_89232a11_4_k_cu_main4cuda3std6ranges3__45__cpo7advanceE,@object
	.size		_ZN30_INTERNAL_89232a11_4_k_cu_main4cuda3std6ranges3__45__cpo7advanceE,(_ZN30_INTERNAL_89232a11_4_k_cu_main6thrust24THRUST_300001_SM_1000_NS12placeholders3_10E - _ZN30_INTERNAL_89232a11_4_k_cu_main4cuda3std6ranges3__45__cpo7advanceE)
_ZN30_INTERNAL_89232a11_4_k_cu_main4cuda3std6ranges3__45__cpo7advanceE:
	.zero		1
	.type		_ZN30_INTERNAL_89232a11_4_k_cu_main6thrust24THRUST_300001_SM_1000_NS12placeholders3_10E,@object
	.size		_ZN30_INTERNAL_89232a11_4_k_cu_main6thrust24THRUST_300001_SM_1000_NS12placeholders3_10E,(_ZN30_INTERNAL_89232a11_4_k_cu_main4cuda3std3__48in_placeE - _ZN30_INTERNAL_89232a11_4_k_cu_main6thrust24THRUST_300001_SM_1000_NS12placeholders3_10E)
_ZN30_INTERNAL_89232a11_4_k_cu_main6thrust24THRUST_300001_SM_1000_NS12placeholders3_10E:
	.zero		1
	.type		_ZN30_INTERNAL_89232a11_4_k_cu_main4cuda3std3__48in_placeE,@object
	.size		_ZN30_INTERNAL_89232a11_4_k_cu_main4cuda3std3__48in_placeE,(_ZN30_INTERNAL_89232a11_4_k_cu_main4cuda3std6ranges3__45__cpo4sizeE - _ZN30_INTERNAL_89232a11_4_k_cu_main4cuda3std3__48in_placeE)
_ZN30_INTERNAL_89232a11_4_k_cu_main4cuda3std3__48in_placeE:
	.zero		1
	.type		_ZN30_INTERNAL_89232a11_4_k_cu_main4cuda3std6ranges3__45__cpo4sizeE,@object
	.size		_ZN30_INTERNAL_89232a11_4_k_cu_main4cuda3std6ranges3__45__cpo4sizeE,(_ZN30_INTERNAL_89232a11_4_k_cu_main6thrust24THRUST_300001_SM_1000_NS12placeholders2_2E - _ZN30_INTERNAL_89232a11_4_k_cu_main4cuda3std6ranges3__45__cpo4sizeE)
_ZN30_INTERNAL_89232a11_4_k_cu_main4cuda3std6ranges3__45__cpo4sizeE:
	.zero		1
	.type		_ZN30_INTERNAL_89232a11_4_k_cu_main6thrust24THRUST_300001_SM_1000_NS12placeholders2_2E,@object
	.size		_ZN30_INTERNAL_89232a11_4_k_cu_main6thrust24THRUST_300001_SM_1000_NS12placeholders2_2E,(_ZN30_INTERNAL_89232a11_4_k_cu_main4cuda3std3__45__cpo6cbeginE - _ZN30_INTERNAL_89232a11_4_k_cu_main6thrust24THRUST_300001_SM_1000_NS12placeholders2_2E)
_ZN30_INTERNAL_89232a11_4_k_cu_main6thrust24THRUST_300001_SM_1000_NS12placeholders2_2E:
	.zero		1
	.type		_ZN30_INTERNAL_89232a11_4_k_cu_main4cuda3std3__45__cpo6cbeginE,@object
	.size		_ZN30_INTERNAL_89232a11_4_k_cu_main4cuda3std3__45__cpo6cbeginE,(_ZN30_INTERNAL_89232a11_4_k_cu_main4cuda3std6ranges3__45__cpo6cbeginE - _ZN30_INTERNAL_89232a11_4_k_cu_main4cuda3std3__45__cpo6cbeginE)
_ZN30_INTERNAL_89232a11_4_k_cu_main4cuda3std3__45__cpo6cbeginE:
	.zero		1
	.type		_ZN30_INTERNAL_89232a11_4_k_cu_main4cuda3std6ranges3__45__cpo6cbeginE,@object
	.size		_ZN30_INTERNAL_89232a11_4_k_cu_main4cuda3std6ranges3__45__cpo6cbeginE,(_ZN30_INTERNAL_89232a11_4_k_cu_main6thrust24THRUST_300001_SM_1000_NS12placeholders2_6E - _ZN30_INTERNAL_89232a11_4_k_cu_main4cuda3std6ranges3__45__cpo6cbeginE)
_ZN30_INTERNAL_89232a11_4_k_cu_main4cuda3std6ranges3__45__cpo6cbeginE:
	.zero		1
	.type		_ZN30_INTERNAL_89232a11_4_k_cu_main6thrust24THRUST_300001_SM_1000_NS12placeholders2_6E,@object
	.size		_ZN30_INTERNAL_89232a11_4_k_cu_main6thrust24THRUST_300001_SM_1000_NS12placeholders2_6E,(_ZN30_INTERNAL_89232a11_4_k_cu_main4cuda3std3__45__cpo7crbeginE - _ZN30_INTERNAL_89232a11_4_k_cu_main6thrust24THRUST_300001_SM_1000_NS12placeholders2_6E)
_ZN30_INTERNAL_89232a11_4_k_cu_main6thrust24THRUST_300001_SM_1000_NS12placeholders2_6E:
	.zero		1
	.type		_ZN30_INTERNAL_89232a11_4_k_cu_main4cuda3std3__45__cpo7crbeginE,@object
	.size		_ZN30_INTERNAL_89232a11_4_k_cu_main4cuda3std3__45__cpo7crbeginE,(_ZN30_INTERNAL_89232a11_4_k_cu_main4cuda3std6ranges3__45__cpo4nextE - _ZN30_INTERNAL_89232a11_4_k_cu_main4cuda3std3__45__cpo7crbeginE)
_ZN30_INTERNAL_89232a11_4_k_cu_main4cuda3std3__45__cpo7crbeginE:
	.zero		1
	.type		_ZN30_INTERNAL_89232a11_4_k_cu_main4cuda3std6ranges3__45__cpo4nextE,@object
	.size		_ZN30_INTERNAL_89232a11_4_k_cu_main4cuda3std6ranges3__45__cpo4nextE,(_ZN30_INTERNAL_89232a11_4_k_cu_main4cuda3std6ranges3__45__cpo4swapE - _ZN30_INTERNAL_89232a11_4_k_cu_main4cuda3std6ranges3__45__cpo4nextE)
_ZN30_INTERNAL_89232a11_4_k_cu_main4cuda3std6ranges3__45__cpo4nextE:
	.zero		1
	.type		_ZN30_INTERNAL_89232a11_4_k_cu_main4cuda3std6ranges3__45__cpo4swapE,@object
	.size		_ZN30_INTERNAL_89232a11_4_k_cu_main4cuda3std6ranges3__45__cpo4swapE,(_ZN30_INTERNAL_89232a11_4_k_cu_main6thrust24THRUST_300001_SM_1000_NS8cuda_cub10par_nosyncE - _ZN30_INTERNAL_89232a11_4_k_cu_main4cuda3std6ranges3__45__cpo4swapE)
_ZN30_INTERNAL_89232a11_4_k_cu_main4cuda3std6ranges3__45__cpo4swapE:
	.zero		1
	.type		_ZN30_INTERNAL_89232a11_4_k_cu_main6thrust24THRUST_300001_SM_1000_NS8cuda_cub10par_nosyncE,@object
	.size		_ZN30_INTERNAL_89232a11_4_k_cu_main6thrust24THRUST_300001_SM_1000_NS8cuda_cub10par_nosyncE,(_ZN30_INTERNAL_89232a11_4_k_cu_main6thrust24THRUST_300001_SM_1000_NS3seqE - _ZN30_INTERNAL_89232a11_4_k_cu_main6thrust24THRUST_300001_SM_1000_NS8cuda_cub10par_nosyncE)
_ZN30_INTERNAL_89232a11_4_k_cu_main6thrust24THRUST_300001_SM_1000_NS8cuda_cub10par_nosyncE:
	.zero		1
	.type		_ZN30_INTERNAL_89232a11_4_k_cu_main6thrust24THRUST_300001_SM_1000_NS3seqE,@object
	.size		_ZN30_INTERNAL_89232a11_4_k_cu_main6thrust24THRUST_300001_SM_1000_NS3seqE,(_ZN30_INTERNAL_89232a11_4_k_cu_main4cuda3std3__420unreachable_sentinelE - _ZN30_INTERNAL_89232a11_4_k_cu_main6thrust24THRUST_300001_SM_1000_NS3seqE)
_ZN30_INTERNAL_89232a11_4_k_cu_main6thrust24THRUST_300001_SM_1000_NS3seqE:
	.zero		1
	.type		_ZN30_INTERNAL_89232a11_4_k_cu_main4cuda3std3__420unreachable_sentinelE,@object
	.size		_ZN30_INTERNAL_89232a11_4_k_cu_main4cuda3std3__420unreachable_sentinelE,(_ZN30_INTERNAL_89232a11_4_k_cu_main4cuda3std6ranges3__45__cpo5ssizeE - _ZN30_INTERNAL_89232a11_4_k_cu_main4cuda3std3__420unreachable_sentinelE)
_ZN30_INTERNAL_89232a11_4_k_cu_main4cuda3std3__420unreachable_sentinelE:
	.zero		1
	.type		_ZN30_INTERNAL_89232a11_4_k_cu_main4cuda3std6ranges3__45__cpo5ssizeE,@object
	.size		_ZN30_INTERNAL_89232a11_4_k_cu_main4cuda3std6ranges3__45__cpo5ssizeE,(_ZN30_INTERNAL_89232a11_4_k_cu_main6thrust24THRUST_300001_SM_1000_NS12placeholders2_3E - _ZN30_INTERNAL_89232a11_4_k_cu_main4cuda3std6ranges3__45__cpo5ssizeE)
_ZN30_INTERNAL_89232a11_4_k_cu_main4cuda3std6ranges3__45__cpo5ssizeE:
	.zero		1
	.type		_ZN30_INTERNAL_89232a11_4_k_cu_main6thrust24THRUST_300001_SM_1000_NS12placeholders2_3E,@object
	.size		_ZN30_INTERNAL_89232a11_4_k_cu_main6thrust24THRUST_300001_SM_1000_NS12placeholders2_3E,(_ZN30_INTERNAL_89232a11_4_k_cu_main4cuda3std3__45__cpo4cendE - _ZN30_INTERNAL_89232a11_4_k_cu_main6thrust24THRUST_300001_SM_1000_NS12placeholders2_3E)
_ZN30_INTERNAL_89232a11_4_k_cu_main6thrust24THRUST_300001_SM_1000_NS12placeholders2_3E:
	.zero		1
	.type		_ZN30_INTERNAL_89232a11_4_k_cu_main4cuda3std3__45__cpo4cendE,@object
	.size		_ZN30_INTERNAL_89232a11_4_k_cu_main4cuda3std3__45__cpo4cendE,(_ZN30_INTERNAL_89232a11_4_k_cu_main4cuda3std6ranges3__45__cpo4cendE - _ZN30_INTERNAL_89232a11_4_k_cu_main4cuda3std3__45__cpo4cendE)
_ZN30_INTERNAL_89232a11_4_k_cu_main4cuda3std3__45__cpo4cendE:
	.zero		1
	.type		_ZN30_INTERNAL_89232a11_4_k_cu_main4cuda3std6ranges3__45__cpo4cendE,@object
	.size		_ZN30_INTERNAL_89232a11_4_k_cu_main4cuda3std6ranges3__45__cpo4cendE,(_ZN30_INTERNAL_89232a11_4_k_cu_main6thrust24THRUST_300001_SM_1000_NS12placeholders2_7E - _ZN30_INTERNAL_89232a11_4_k_cu_main4cuda3std6ranges3__45__cpo4cendE)
_ZN30_INTERNAL_89232a11_4_k_cu_main4cuda3std6ranges3__45__cpo4cendE:
	.zero		1
	.type		_ZN30_INTERNAL_89232a11_4_k_cu_main6thrust24THRUST_300001_SM_1000_NS12placeholders2_7E,@object
	.size		_ZN30_INTERNAL_89232a11_4_k_cu_main6thrust24THRUST_300001_SM_1000_NS12placeholders2_7E,(_ZN30_INTERNAL_89232a11_4_k_cu_main4cuda3std3__45__cpo5crendE - _ZN30_INTERNAL_89232a11_4_k_cu_main6thrust24THRUST_300001_SM_1000_NS12placeholders2_7E)
_ZN30_INTERNAL_89232a11_4_k_cu_main6thrust24THRUST_300001_SM_1000_NS12placeholders2_7E:
	.zero		1
	.type		_ZN30_INTERNAL_89232a11_4_k_cu_main4cuda3std3__45__cpo5crendE,@object
	.size		_ZN30_INTERNAL_89232a11_4_k_cu_main4cuda3std3__45__cpo5crendE,(_ZN30_INTERNAL_89232a11_4_k_cu_main4cuda3std6ranges3__45__cpo4prevE - _ZN30_INTERNAL_89232a11_4_k_cu_main4cuda3std3__45__cpo5crendE)
_ZN30_INTERNAL_89232a11_4_k_cu_main4cuda3std3__45__cpo5crendE:
	.zero		1
	.type		_ZN30_INTERNAL_89232a11_4_k_cu_main4cuda3std6ranges3__45__cpo4prevE,@object
	.size		_ZN30_INTERNAL_89232a11_4_k_cu_main4cuda3std6ranges3__45__cpo4prevE,(_ZN30_INTERNAL_89232a11_4_k_cu_main4cuda3std6ranges3__45__cpo9iter_moveE - _ZN30_INTERNAL_89232a11_4_k_cu_main4cuda3std6ranges3__45__cpo4prevE)
_ZN30_INTERNAL_89232a11_4_k_cu_main4cuda3std6ranges3__45__cpo4prevE:
	.zero		1
	.type		_ZN30_INTERNAL_89232a11_4_k_cu_main4cuda3std6ranges3__45__cpo9iter_moveE,@object
	.size		_ZN30_INTERNAL_89232a11_4_k_cu_main4cuda3std6ranges3__45__cpo9iter_moveE,(_ZN30_INTERNAL_89232a11_4_k_cu_main6thrust24THRUST_300001_SM_1000_NS6system6detail10sequential3seqE - _ZN30_INTERNAL_89232a11_4_k_cu_main4cuda3std6ranges3__45__cpo9iter_moveE)
_ZN30_INTERNAL_89232a11_4_k_cu_main4cuda3std6ranges3__45__cpo9iter_moveE:
	.zero		1
	.type		_ZN30_INTERNAL_89232a11_4_k_cu_main6thrust24THRUST_300001_SM_1000_NS6system6detail10sequential3seqE,@object
	.size		_ZN30_INTERNAL_89232a11_4_k_cu_main6thrust24THRUST_300001_SM_1000_NS6system6detail10sequential3seqE,(_ZN30_INTERNAL_89232a11_4_k_cu_main6thrust24THRUST_300001_SM_1000_NS12placeholders2_9E - _ZN30_INTERNAL_89232a11_4_k_cu_main6thrust24THRUST_300001_SM_1000_NS6system6detail10sequential3seqE)
_ZN30_INTERNAL_89232a11_4_k_cu_main6thrust24THRUST_300001_SM_1000_NS6system6detail10sequential3seqE:
	.zero		1
	.type		_ZN30_INTERNAL_89232a11_4_k_cu_main6thrust24THRUST_300001_SM_1000_NS12placeholders2_9E,@object
	.size		_ZN30_INTERNAL_89232a11_4_k_cu_main6thrust24THRUST_300001_SM_1000_NS12placeholders2_9E,(_ZN30_INTERNAL_89232a11_4_k_cu_main4cuda3std3__419piecewise_constructE - _ZN30_INTERNAL_89232a11_4_k_cu_main6thrust24THRUST_300001_SM_1000_NS12placeholders2_9E)
_ZN30_INTERNAL_89232a11_4_k_cu_main6thrust24THRUST_300001_SM_1000_NS12placeholders2_9E:
	.zero		1
	.type		_ZN30_INTERNAL_89232a11_4_k_cu_main4cuda3std3__419piecewise_constructE,@object
	.size		_ZN30_INTERNAL_89232a11_4_k_cu_main4cuda3std3__419piecewise_constructE,(_ZN30_INTERNAL_89232a11_4_k_cu_main4cuda3std6ranges3__45__cpo5cdataE - _ZN30_INTERNAL_89232a11_4_k_cu_main4cuda3std3__419piecewise_constructE)
_ZN30_INTERNAL_89232a11_4_k_cu_main4cuda3std3__419piecewise_constructE:
	.zero		1
	.type		_ZN30_INTERNAL_89232a11_4_k_cu_main4cuda3std6ranges3__45__cpo5cdataE,@object
	.size		_ZN30_INTERNAL_89232a11_4_k_cu_main4cuda3std6ranges3__45__cpo5cdataE,(_ZN30_INTERNAL_89232a11_4_k_cu_main6thrust24THRUST_300001_SM_1000_NS12placeholders2_1E - _ZN30_INTERNAL_89232a11_4_k_cu_main4cuda3std6ranges3__45__cpo5cdataE)
_ZN30_INTERNAL_89232a11_4_k_cu_main4cuda3std6ranges3__45__cpo5cdataE:
	.zero		1
	.type		_ZN30_INTERNAL_89232a11_4_k_cu_main6thrust24THRUST_300001_SM_1000_NS12placeholders2_1E,@object
	.size		_ZN30_INTERNAL_89232a11_4_k_cu_main6thrust24THRUST_300001_SM_1000_NS12placeholders2_1E,(_ZN30_INTERNAL_89232a11_4_k_cu_main4cuda3std3__45__cpo3endE - _ZN30_INTERNAL_89232a11_4_k_cu_main6thrust24THRUST_300001_SM_1000_NS12placeholders2_1E)
_ZN30_INTERNAL_89232a11_4_k_cu_main6thrust24THRUST_300001_SM_1000_NS12placeholders2_1E:
	.zero		1
	.type		_ZN30_INTERNAL_89232a11_4_k_cu_main4cuda3std3__45__cpo3endE,@object
	.size		_ZN30_INTERNAL_89232a11_4_k_cu_main4cuda3std3__45__cpo3endE,(_ZN30_INTERNAL_89232a11_4_k_cu_main4cuda3std6ranges3__45__cpo3endE - _ZN30_INTERNAL_89232a11_4_k_cu_main4cuda3std3__45__cpo3endE)
_ZN30_INTERNAL_89232a11_4_k_cu_main4cuda3std3__45__cpo3endE:
	.zero		1
	.type		_ZN30_INTERNAL_89232a11_4_k_cu_main4cuda3std6ranges3__45__cpo3endE,@object
	.size		_ZN30_INTERNAL_89232a11_4_k_cu_main4cuda3std6ranges3__45__cpo3endE,(_ZN30_INTERNAL_89232a11_4_k_cu_main6thrust24THRUST_300001_SM_1000_NS12placeholders2_5E - _ZN30_INTERNAL_89232a11_4_k_cu_main4cuda3std6ranges3__45__cpo3endE)
_ZN30_INTERNAL_89232a11_4_k_cu_main4cuda3std6ranges3__45__cpo3endE:
	.zero		1
	.type		_ZN30_INTERNAL_89232a11_4_k_cu_main6thrust24THRUST_300001_SM_1000_NS12placeholders2_5E,@object
	.size		_ZN30_INTERNAL_89232a11_4_k_cu_main6thrust24THRUST_300001_SM_1000_NS12placeholders2_5E,(_ZN30_INTERNAL_89232a11_4_k_cu_main4cuda3std3__45__cpo4rendE - _ZN30_INTERNAL_89232a11_4_k_cu_main6thrust24THRUST_300001_SM_1000_NS12placeholders2_5E)
_ZN30_INTERNAL_89232a11_4_k_cu_main6thrust24THRUST_300001_SM_1000_NS12placeholders2_5E:
	.zero		1
	.type		_ZN30_INTERNAL_89232a11_4_k_cu_main4cuda3std3__45__cpo4rendE,@object
	.size		_ZN30_INTERNAL_89232a11_4_k_cu_main4cuda3std3__45__cpo4rendE,(_ZN30_INTERNAL_89232a11_4_k_cu_main4cuda3std6ranges3__45__cpo9iter_swapE - _ZN30_INTERNAL_89232a11_4_k_cu_main4cuda3std3__45__cpo4rendE)
_ZN30_INTERNAL_89232a11_4_k_cu_main4cuda3std3__45__cpo4rendE:
	.zero		1
	.type		_ZN30_INTERNAL_89232a11_4_k_cu_main4cuda3std6ranges3__45__cpo9iter_swapE,@object
	.size		_ZN30_INTERNAL_89232a11_4_k_cu_main4cuda3std6ranges3__45__cpo9iter_swapE,(_ZN30_INTERNAL_89232a11_4_k_cu_main4cuda3std3__48unexpectE - _ZN30_INTERNAL_89232a11_4_k_cu_main4cuda3std6ranges3__45__cpo9iter_swapE)
_ZN30_INTERNAL_89232a11_4_k_cu_main4cuda3std6ranges3__45__cpo9iter_swapE:
	.zero		1
	.type		_ZN30_INTERNAL_89232a11_4_k_cu_main4cuda3std3__48unexpectE,@object
	.size		_ZN30_INTERNAL_89232a11_4_k_cu_main4cuda3std3__48unexpectE,(_ZN30_INTERNAL_89232a11_4_k_cu_main6thrust24THRUST_300001_SM_1000_NS8cuda_cub3parE - _ZN30_INTERNAL_89232a11_4_k_cu_main4cuda3std3__48unexpectE)
_ZN30_INTERNAL_89232a11_4_k_cu_main4cuda3std3__48unexpectE:
	.zero		1
	.type		_ZN30_INTERNAL_89232a11_4_k_cu_main6thrust24THRUST_300001_SM_1000_NS8cuda_cub3parE,@object
	.size		_ZN30_INTERNAL_89232a11_4_k_cu_main6thrust24THRUST_300001_SM_1000_NS8cuda_cub3parE,(.L_29 - _ZN30_INTERNAL_89232a11_4_k_cu_main6thrust24THRUST_300001_SM_1000_NS8cuda_cub3parE)
_ZN30_INTERNAL_89232a11_4_k_cu_main6thrust24THRUST_300001_SM_1000_NS8cuda_cub3parE:
	.zero		1
.L_29:


//--------------------- .nv.shared._ZN3cub18CUB_300001_SM_10006detail10radix_sort33DeviceRadixSortExclusiveSumKernelINS1_5radix10policy_hubIiiyE10Policy1000EyEEvPT0_ --------------------------
	.section	.nv.shared._ZN3cub18CUB_300001_SM_10006detail10radix_sort33DeviceRadixSortExclusiveSumKernelINS1_5radix10policy_hubIiiyE10Policy1000EyEEvPT0_,"aw",@nobits
	.sectionflags	@""
	.align	16
.nv.shared._ZN3cub18CUB_300001_SM_10006detail10radix_sort33DeviceRadixSortExclusiveSumKernelINS1_5radix10policy_hubIiiyE10Policy1000EyEEvPT0_:
	.zero		3360


//--------------------- .nv.shared._ZN3cub18CUB_300001_SM_10006detail10radix_sort30DeviceRadixSortHistogramKernelINS1_5radix10policy_hubIiiyE10Policy1000ELNS0_9SortOrderE0EiyNS1_21identity_decomposer_tEEEvPT2_PKT1_SA_iiT3_ --------------------------
	.section	.nv.shared._ZN3cub18CUB_300001_SM_10006detail10radix_sort30DeviceRadixSortHistogramKernelINS1_5radix10policy_hubIiiyE10Policy1000ELNS0_9SortOrderE0EiyNS1_21identity_decomposer_tEEEvPT2_PKT1_SA_iiT3_,"aw",@nobits
	.sectionflags	@""
	.align	16
.nv.shared._ZN3cub18CUB_300001_SM_10006detail10radix_sort30DeviceRadixSortHistogramKernelINS1_5radix10policy_hubIiiyE10Policy1000ELNS0_9SortOrderE0EiyNS1_21identity_decomposer_tEEEvPT2_PKT1_SA_iiT3_:
	.zero		5120


//--------------------- .nv.shared._ZN3cub18CUB_300001_SM_10006detail10radix_sort31DeviceRadixSortSingleTileKernelINS1_5radix10policy_hubIiiyE10Policy1000ELNS0_9SortOrderE0EiiyNS1_21identity_decomposer_tEEEvPKT1_PSA_PKT2_PSE_T3_iiT4_ --------------------------
	.section	.nv.shared._ZN3cub18CUB_300001_SM_10006detail10radix_sort31DeviceRadixSortSingleTileKernelINS1_5radix10policy_hubIiiyE10Policy1000ELNS0_9SortOrderE0EiiyNS1_21identity_decomposer_tEEEvPKT1_PSA_PKT2_PSE_T3_iiT4_,"aw",@nobits
	.sectionflags	@""
	.align	16
.nv.shared._ZN3cub18CUB_300001_SM_10006detail10radix_sort31DeviceRadixSortSingleTileKernelINS1_5radix10policy_hubIiiyE10Policy1000ELNS0_9SortOrderE0EiiyNS1_21identity_decomposer_tEEEvPKT1_PSA_PKT2_PSE_T3_iiT4_:
	.zero		34880


//--------------------- .nv.shared._ZN3cub18CUB_300001_SM_10006detail6reduce28DeviceReduceSingleTileKernelINS2_10policy_hubIlyN4cuda3std3__44plusIlEEE10Policy1000EPlSC_iS9_llNS7_10__identityEEEvT0_T1_T2_T3_T4_T6_ --------------------------
	.section	.nv.shared._ZN3cub18CUB_300001_SM_10006detail6reduce28DeviceReduceSingleTileKernelINS2_10policy_hubIlyN4cuda3std3__44plusIlEEE10Policy1000EPlSC_iS9_llNS7_10__identityEEEvT0_T1_T2_T3_T4_T6_,"aw",@nobits
	.sectionflags	@""
	.align	16
.nv.shared._ZN3cub18CUB_300001_SM_10006detail6reduce28DeviceReduceSingleTileKernelINS2_10policy_hubIlyN4cuda3std3__44plusIlEEE10Policy1000EPlSC_iS9_llNS7_10__identityEEEvT0_T1_T2_T3_T4_T6_:
	.zero		1184


//--------------------- .nv.shared._ZN3cub18CUB_300001_SM_10006detail6reduce18DeviceReduceKernelINS2_10policy_hubIlyN4cuda3std3__44plusIlEEE10Policy1000EN6thrust24THRUST_300001_SM_1000_NS18transform_iteratorI6count5NSD_6detail15normal_iteratorINSD_10device_ptrIiEEEEllEEyS9_lNS7_10__identityEEEvT0_PT3_T1_NS0_13GridEvenShareISQ_EET2_T4_ --------------------------
	.section	.nv.shared._ZN3cub18CUB_300001_SM_10006detail6reduce18DeviceReduceKernelINS2_10policy_hubIlyN4cuda3std3__44plusIlEEE10Policy1000EN6thrust24THRUST_300001_SM_1000_NS18transform_iteratorI6count5NSD_6detail15normal_iteratorINSD_10device_ptrIiEEEEllEEyS9_lNS7_10__identityEEEvT0_PT3_T1_NS0_13GridEvenShareISQ_EET2_T4_,"aw",@nobits
	.sectionflags	@""
	.align	16
.nv.shared._ZN3cub18CUB_300001_SM_10006detail6reduce18DeviceReduceKernelINS2_10policy_hubIlyN4cuda3std3__44plusIlEEE10Policy1000EN6thrust24THRUST_300001_SM_1000_NS18transform_iteratorI6count5NSD_6detail15normal_iteratorINSD_10device_ptrIiEEEEllEEyS9_lNS7_10__identityEEEvT0_PT3_T1_NS0_13GridEvenShareISQ_EET2_T4_:
	.zero		1184


//--------------------- .nv.shared._ZN3cub18CUB_300001_SM_10006detail6reduce28DeviceReduceSingleTileKernelINS2_10policy_hubIlyN4cuda3std3__44plusIlEEE10Policy1000EN6thrust24THRUST_300001_SM_1000_NS18transform_iteratorI6count5NSD_6detail15normal_iteratorINSD_10device_ptrIiEEEEllEEPlyS9_llNS7_10__identityEEEvT0_T1_T2_T3_T4_T6_ --------------------------
	.section	.nv.shared._ZN3cub18CUB_300001_SM_10006detail6reduce28DeviceReduceSingleTileKernelINS2_10policy_hubIlyN4cuda3std3__44plusIlEEE10Policy1000EN6thrust24THRUST_300001_SM_1000_NS18transform_iteratorI6count5NSD_6detail15normal_iteratorINSD_10device_ptrIiEEEEllEEPlyS9_llNS7_10__identityEEEvT0_T1_T2_T3_T4_T6_,"aw",@nobits
	.sectionflags	@""
	.align	16
.nv.shared._ZN3cub18CUB_300001_SM_10006detail6reduce28DeviceReduceSingleTileKernelINS2_10policy_hubIlyN4cuda3std3__44plusIlEEE10Policy1000EN6thrust24THRUST_300001_SM_1000_NS18transform_iteratorI6count5NSD_6detail15normal_iteratorINSD_10device_ptrIiEEEEllEEPlyS9_llNS7_10__identityEEEvT0_T1_T2_T3_T4_T6_:
	.zero		1184


//--------------------- .nv.shared._ZN3cub18CUB_300001_SM_10006detail6reduce28DeviceReduceSingleTileKernelINS2_10policy_hubIljN4cuda3std3__44plusIlEEE10Policy1000EPlSC_iS9_llNS7_10__identityEEEvT0_T1_T2_T3_T4_T6_ --------------------------
	.section	.nv.shared._ZN3cub18CUB_300001_SM_10006detail6reduce28DeviceReduceSingleTileKernelINS2_10policy_hubIljN4cuda3std3__44plusIlEEE10Policy1000EPlSC_iS9_llNS7_10__identityEEEvT0_T1_T2_T3_T4_T6_,"aw",@nobits
	.sectionflags	@""
	.align	16
.nv.shared._ZN3cub18CUB_300001_SM_10006detail6reduce28DeviceReduceSingleTileKernelINS2_10policy_hubIljN4cuda3std3__44plusIlEEE10Policy1000EPlSC_iS9_llNS7_10__identityEEEvT0_T1_T2_T3_T4_T6_:
	.zero		1184


//--------------------- .nv.shared._ZN3cub18CUB_300001_SM_10006detail6reduce18DeviceReduceKernelINS2_10policy_hubIljN4cuda3std3__44plusIlEEE10Policy1000EN6thrust24THRUST_300001_SM_1000_NS18transform_iteratorI6count5NSD_6detail15normal_iteratorINSD_10device_ptrIiEEEEllEEjS9_lNS7_10__identityEEEvT0_PT3_T1_NS0_13GridEvenShareISQ_EET2_T4_ --------------------------
	.section	.nv.shared._ZN3cub18CUB_300001_SM_10006detail6reduce18DeviceReduceKernelINS2_10policy_hubIljN4cuda3std3__44plusIlEEE10Policy1000EN6thrust24THRUST_300001_SM_1000_NS18transform_iteratorI6count5NSD_6detail15normal_iteratorINSD_10device_ptrIiEEEEllEEjS9_lNS7_10__identityEEEvT0_PT3_T1_NS0_13GridEvenShareISQ_EET2_T4_,"aw",@nobits
	.sectionflags	@""
	.align	16
.nv.shared._ZN3cub18CUB_300001_SM_10006detail6reduce18DeviceReduceKernelINS2_10policy_hubIljN4cuda3std3__44plusIlEEE10Policy1000EN6thrust24THRUST_300001_SM_1000_NS18transform_iteratorI6count5NSD_6detail15normal_iteratorINSD_10device_ptrIiEEEEllEEjS9_lNS7_10__identityEEEvT0_PT3_T1_NS0_13GridEvenShareISQ_EET2_T4_:
	.zero		1184


//--------------------- .nv.shared._ZN3cub18CUB_300001_SM_10006detail6reduce28DeviceReduceSingleTileKernelINS2_10policy_hubIljN4cuda3std3__44plusIlEEE10Policy1000EN6thrust24THRUST_300001_SM_1000_NS18transform_iteratorI6count5NSD_6detail15normal_iteratorINSD_10device_ptrIiEEEEllEEPljS9_llNS7_10__identityEEEvT0_T1_T2_T3_T4_T6_ --------------------------
	.section	.nv.shared._ZN3cub18CUB_300001_SM_10006detail6reduce28DeviceReduceSingleTileKernelINS2_10policy_hubIljN4cuda3std3__44plusIlEEE10Policy1000EN6thrust24THRUST_300001_SM_1000_NS18transform_iteratorI6count5NSD_6detail15normal_iteratorINSD_10device_ptrIiEEEEllEEPljS9_llNS7_10__identityEEEvT0_T1_T2_T3_T4_T6_,"aw",@nobits
	.sectionflags	@""
	.align	16
.nv.shared._ZN3cub18CUB_300001_SM_10006detail6reduce28DeviceReduceSingleTileKernelINS2_10policy_hubIljN4cuda3std3__44plusIlEEE10Policy1000EN6thrust24THRUST_300001_SM_1000_NS18transform_iteratorI6count5NSD_6detail15normal_iteratorINSD_10device_ptrIiEEEEllEEPljS9_llNS7_10__identityEEEvT0_T1_T2_T3_T4_T6_:
	.zero		1184


//--------------------- .nv.shared._ZN3cub18CUB_300001_SM_10006detail8for_each13static_kernelINS2_12policy_hub_t12policy_500_tEmN6thrust24THRUST_300001_SM_1000_NS8cuda_cub20__uninitialized_fill7functorINS7_10device_ptrIiEEiEEEEvT0_T1_ --------------------------
	.section	.nv.shared._ZN3cub18CUB_300001_SM_10006detail8for_each13static_kernelINS2_12policy_hub_t12policy_500_tEmN6thrust24THRUST_300001_SM_1000_NS8cuda_cub20__uninitialized_fill7functorINS7_10device_ptrIiEEiEEEEvT0_T1_,"aw",@nobits
	.sectionflags	@""
	.align	16
	.zero		1024


//--------------------- .nv.shared._ZN3cub18CUB_300001_SM_10006detail11EmptyKernelIvEEvv --------------------------
	.section	.nv.shared._ZN3cub18CUB_300001_SM_10006detail11EmptyKernelIvEEvv,"aw",@nobits
	.sectionflags	@""
	.align	16
	.zero		1024


//--------------------- .nv.shared._ZN6thrust24THRUST_300001_SM_1000_NS8cuda_cub4core6detail13_kernel_agentINS1_15__reduce_by_key16ReduceByKeyAgentINS0_6detail15normal_iteratorINS0_10device_ptrIiEEEESB_SB_SB_N4cuda3std3__48equal_toIiEENSE_4plusIiEEPllEEJSB_SB_SB_SB_SJ_N3cub18CUB_300001_SM_100024ReduceByKeyScanTileStateIilLb1EEESG_SI_llEEEvDpT0_ --------------------------
	.section	.nv.shared._ZN6thrust24THRUST_300001_SM_1000_NS8cuda_cub4core6detail13_kernel_agentINS1_15__reduce_by_key16ReduceByKeyAgentINS0_6detail15normal_iteratorINS0_10device_ptrIiEEEESB_SB_SB_N4cuda3std3__48equal_toIiEENSE_4plusIiEEPllEEJSB_SB_SB_SB_SJ_N3cub18CUB_300001_SM_100024ReduceByKeyScanTileStateIilLb1EEESG_SI_llEEEvDpT0_,"aw",@nobits
	.sectionflags	@""
	.align	16
	.zero		1024


//--------------------- .nv.shared._ZN6thrust24THRUST_300001_SM_1000_NS8cuda_cub4core6detail13_kernel_agentINS1_15__reduce_by_key9InitAgentIN3cub18CUB_300001_SM_100024ReduceByKeyScanTileStateIilLb1EEElPlEEJSA_lSB_EEEvDpT0_ --------------------------
	.section	.nv.shared._ZN6thrust24THRUST_300001_SM_1000_NS8cuda_cub4core6detail13_kernel_agentINS1_15__reduce_by_key9InitAgentIN3cub18CUB_300001_SM_100024ReduceByKeyScanTileStateIilLb1EEElPlEEJSA_lSB_EEEvDpT0_,"aw",@nobits
	.sectionflags	@""
	.align	16
	.zero		1024


//--------------------- .nv.shared._ZN6thrust24THRUST_300001_SM_1000_NS8cuda_cub4core6detail13_kernel_agentINS1_15__reduce_by_key16ReduceByKeyAgentINS0_6detail15normal_iteratorINS0_10device_ptrIiEEEESB_SB_SB_N4cuda3std3__48equal_toIiEENSE_4plusIiEEPiiEEJSB_SB_SB_SB_SJ_N3cub18CUB_300001_SM_100024ReduceByKeyScanTileStateIiiLb1EEESG_SI_iiEEEvDpT0_ --------------------------
	.section	.nv.shared._ZN6thrust24THRUST_300001_SM_1000_NS8cuda_cub4core6detail13_kernel_agentINS1_15__reduce_by_key16ReduceByKeyAgentINS0_6detail15normal_iteratorINS0_10device_ptrIiEEEESB_SB_SB_N4cuda3std3__48equal_toIiEENSE_4plusIiEEPiiEEJSB_SB_SB_SB_SJ_N3cub18CUB_300001_SM_100024ReduceByKeyScanTileStateIiiLb1EEESG_SI_iiEEEvDpT0_,"aw",@nobits
	.sectionflags	@""
	.align	16
	.zero		1024


//--------------------- .nv.shared._ZN6thrust24THRUST_300001_SM_1000_NS8cuda_cub4core6detail13_kernel_agentINS1_15__reduce_by_key9InitAgentIN3cub18CUB_300001_SM_100024ReduceByKeyScanTileStateIiiLb1EEEiPiEEJSA_iSB_EEEvDpT0_ --------------------------
	.section	.nv.shared._ZN6thrust24THRUST_300001_SM_1000_NS8cuda_cub4core6detail13_kernel_agentINS1_15__reduce_by_key9InitAgentIN3cub18CUB_300001_SM_100024ReduceByKeyScanTileStateIiiLb1EEEiPiEEJSA_iSB_EEEvDpT0_,"aw",@nobits
	.sectionflags	@""
	.align	16
	.zero		1024


//--------------------- .nv.constant0._ZN3cub18CUB_300001_SM_10006detail10radix_sort29DeviceRadixSortOnesweepKernelINS1_5radix10policy_hubIiiyE10Policy1000ELNS0_9SortOrderE0EiiyiiNS1_21identity_decomposer_tEEEvPT5_SB_PT3_PKSC_PT1_PKSG_PT2_PKSK_T4_iiT6_ --------------------------
	.section	.nv.constant0._ZN3cub18CUB_300001_SM_10006detail10radix_sort29DeviceRadixSortOnesweepKernelINS1_5radix10policy_hubIiiyE10Policy1000ELNS0_9SortOrderE0EiiyiiNS1_21identity_decomposer_tEEEvPT5_SB_PT3_PKSC_PT1_PKSG_PT2_PKSK_T4_iiT6_,"a",@progbits
	.sectionflags	@""
	.align	4
.nv.constant0._ZN3cub18CUB_300001_SM_10006detail10radix_sort29DeviceRadixSortOnesweepKernelINS1_5radix10policy_hubIiiyE10Policy1000ELNS0_9SortOrderE0EiiyiiNS1_21identity_decomposer_tEEEvPT5_SB_PT3_PKSC_PT1_PKSG_PT2_PKSK_T4_iiT6_:
	.zero		973


//--------------------- .nv.constant0._ZN3cub18CUB_300001_SM_10006detail10radix_sort33DeviceRadixSortExclusiveSumKernelINS1_5radix10policy_hubIiiyE10Policy1000EyEEvPT0_ --------------------------
	.section	.nv.constant0._ZN3cub18CUB_300001_SM_10006detail10radix_sort33DeviceRadixSortExclusiveSumKernelINS1_5radix10policy_hubIiiyE10Policy1000EyEEvPT0_,"a",@progbits
	.sectionflags	@""
	.align	4
.nv.constant0._ZN3cub18CUB_300001_SM_10006detail10radix_sort33DeviceRadixSortExclusiveSumKernelINS1_5radix10policy_hubIiiyE10Policy1000EyEEvPT0_:
	.zero		904


//--------------------- .nv.constant0._ZN3cub18CUB_300001_SM_10006detail10radix_sort30DeviceRadixSortHistogramKernelINS1_5radix10policy_hubIiiyE10Policy1000ELNS0_9SortOrderE0EiyNS1_21identity_decomposer_tEEEvPT2_PKT1_SA_iiT3_ --------------------------
	.section	.nv.constant0._ZN3cub18CUB_300001_SM_10006detail10radix_sort30DeviceRadixSortHistogramKernelINS1_5radix10policy_hubIiiyE10Policy1000ELNS0_9SortOrderE0EiyNS1_21identity_decomposer_tEEEvPT2_PKT1_SA_iiT3_,"a",@progbits
	.sectionflags	@""
	.align	4
.nv.constant0._ZN3cub18CUB_300001_SM_10006detail10radix_sort30DeviceRadixSortHistogramKernelINS1_5radix10policy_hubIiiyE10Policy1000ELNS0_9SortOrderE0EiyNS1_21identity_decomposer_tEEEvPT2_PKT1_SA_iiT3_:
	.zero		929


//--------------------- .nv.constant0._ZN3cub18CUB_300001_SM_10006detail10radix_sort31DeviceRadixSortSingleTileKernelINS1_5radix10policy_hubIiiyE10Policy1000ELNS0_9SortOrderE0EiiyNS1_21identity_decomposer_tEEEvPKT1_PSA_PKT2_PSE_T3_iiT4_ --------------------------
	.section	.nv.constant0._ZN3cub18CUB_300001_SM_10006detail10radix_sort31DeviceRadixSortSingleTileKernelINS1_5radix10policy_hubIiiyE10Policy1000ELNS0_9SortOrderE0EiiyNS1_21identity_decomposer_tEEEvPKT1_PSA_PKT2_PSE_T3_iiT4_,"a",@progbits
	.sectionflags	@""
	.align	4
.nv.constant0._ZN3cub18CUB_300001_SM_10006detail10radix_sort31DeviceRadixSortSingleTileKernelINS1_5radix10policy_hubIiiyE10Policy1000ELNS0_9SortOrderE0EiiyNS1_21identity_decomposer_tEEEvPKT1_PSA_PKT2_PSE_T3_iiT4_:
	.zero		945


//--------------------- .nv.constant0._ZN3cub18CUB_300001_SM_10006detail6reduce28DeviceReduceSingleTileKernelINS2_10policy_hubIlyN4cuda3std3__44plusIlEEE10Policy1000EPlSC_iS9_llNS7_10__identityEEEvT0_T1_T2_T3_T4_T6_ --------------------------
	.section	.nv.constant0._ZN3cub18CUB_300001_SM_10006detail6reduce28DeviceReduceSingleTileKernelINS2_10policy_hubIlyN4cuda3std3__44plusIlEEE10Policy1000EPlSC_iS9_llNS7_10__identityEEEvT0_T1_T2_T3_T4_T6_,"a",@progbits
	.sectionflags	@""
	.align	4
.nv.constant0._ZN3cub18CUB_300001_SM_10006detail6reduce28DeviceReduceSingleTileKernelINS2_10policy_hubIlyN4cuda3std3__44plusIlEEE10Policy1000EPlSC_iS9_llNS7_10__identityEEEvT0_T1_T2_T3_T4_T6_:
	.zero		929


//--------------------- .nv.constant0._ZN3cub18CUB_300001_SM_10006detail6reduce18DeviceReduceKernelINS2_10policy_hubIlyN4cuda3std3__44plusIlEEE10Policy1000EN6thrust24THRUST_300001_SM_1000_NS18transform_iteratorI6count5NSD_6detail15normal_iteratorINSD_10device_ptrIiEEEEllEEyS9_lNS7_10__identityEEEvT0_PT3_T1_NS0_13GridEvenShareISQ_EET2_T4_ --------------------------
	.section	.nv.constant0._ZN3cub18CUB_300001_SM_10006detail6reduce18DeviceReduceKernelINS2_10policy_hubIlyN4cuda3std3__44plusIlEEE10Policy1000EN6thrust24THRUST_300001_SM_1000_NS18transform_iteratorI6count5NSD_6detail15normal_iteratorINSD_10device_ptrIiEEEEllEEyS9_lNS7_10__identityEEEvT0_PT3_T1_NS0_13GridEvenShareISQ_EET2_T4_,"a",@progbits
	.sectionflags	@""
	.align	4
.nv.constant0._ZN3cub18CUB_300001_SM_10006detail6reduce18DeviceReduceKernelINS2_10policy_hubIlyN4cuda3std3__44plusIlEEE10Policy1000EN6thrust24THRUST_300001_SM_1000_NS18transform_iteratorI6count5NSD_6detail15normal_iteratorINSD_10device_ptrIiEEEEllEEyS9_lNS7_10__identityEEEvT0_PT3_T1_NS0_13GridEvenShareISQ_EET2_T4_:
	.zero		1002


//--------------------- .nv.constant0._ZN3cub18CUB_300001_SM_10006detail6reduce28DeviceReduceSingleTileKernelINS2_10policy_hubIlyN4cuda3std3__44plusIlEEE10Policy1000EN6thrust24THRUST_300001_SM_1000_NS18transform_iteratorI6count5NSD_6detail15normal_iteratorINSD_10device_ptrIiEEEEllEEPlyS9_llNS7_10__identityEEEvT0_T1_T2_T3_T4_T6_ --------------------------
	.section	.nv.constant0._ZN3cub18CUB_300001_SM_10006detail6reduce28DeviceReduceSingleTileKernelINS2_10policy_hubIlyN4cuda3std3__44plusIlEEE10Policy1000EN6thrust24THRUST_300001_SM_1000_NS18transform_iteratorI6count5NSD_6detail15normal_iteratorINSD_10device_ptrIiEEEEllEEPlyS9_llNS7_10__identityEEEvT0_T1_T2_T3_T4_T6_,"a",@progbits
	.sectionflags	@""
	.align	4
.nv.constant0._ZN3cub18CUB_300001_SM_10006detail6reduce28DeviceReduceSingleTileKernelINS2_10policy_hubIlyN4cuda3std3__44plusIlEEE10Policy1000EN6thrust24THRUST_300001_SM_1000_NS18transform_iteratorI6count5NSD_6detail15normal_iteratorINSD_10device_ptrIiEEEEllEEPlyS9_llNS7_10__identityEEEvT0_T1_T2_T3_T4_T6_:
	.zero		945


//--------------------- .nv.constant0._ZN3cub18CUB_300001_SM_10006detail6reduce28DeviceReduceSingleTileKernelINS2_10policy_hubIljN4cuda3std3__44plusIlEEE10Policy1000EPlSC_iS9_llNS7_10__identityEEEvT0_T1_T2_T3_T4_T6_ --------------------------
	.section	.nv.constant0._ZN3cub18CUB_300001_SM_10006detail6reduce28DeviceReduceSingleTileKernelINS2_10policy_hubIljN4cuda3std3__44plusIlEEE10Policy1000EPlSC_iS9_llNS7_10__identityEEEvT0_T1_T2_T3_T4_T6_,"a",@progbits
	.sectionflags	@""
	.align	4
.nv.constant0._ZN3cub18CUB_300001_SM_10006detail6reduce28DeviceReduceSingleTileKernelINS2_10policy_hubIljN4cuda3std3__44plusIlEEE10Policy1000EPlSC_iS9_llNS7_10__identityEEEvT0_T1_T2_T3_T4_T6_:
	.zero		929


//--------------------- .nv.constant0._ZN3cub18CUB_300001_SM_10006detail6reduce18DeviceReduceKernelINS2_10policy_hubIljN4cuda3std3__44plusIlEEE10Policy1000EN6thrust24THRUST_300001_SM_1000_NS18transform_iteratorI6count5NSD_6detail15normal_iteratorINSD_10device_ptrIiEEEEllEEjS9_lNS7_10__identityEEEvT0_PT3_T1_NS0_13GridEvenShareISQ_EET2_T4_ --------------------------
	.section	.nv.constant0._ZN3cub18CUB_300001_SM_10006detail6reduce18DeviceReduceKernelINS2_10policy_hubIljN4cuda3std3__44plusIlEEE10Policy1000EN6thrust24THRUST_300001_SM_1000_NS18transform_iteratorI6count5NSD_6detail15normal_iteratorINSD_10device_ptrIiEEEEllEEjS9_lNS7_10__identityEEEvT0_PT3_T1_NS0_13GridEvenShareISQ_EET2_T4_,"a",@progbits
	.sectionflags	@""
	.align	4
.nv.constant0._ZN3cub18CUB_300001_SM_10006detail6reduce18DeviceReduceKernelINS2_10policy_hubIljN4cuda3std3__44plusIlEEE10Policy1000EN6thrust24THRUST_300001_SM_1000_NS18transform_iteratorI6count5NSD_6detail15normal_iteratorINSD_10device_ptrIiEEEEllEEjS9_lNS7_10__identityEEEvT0_PT3_T1_NS0_13GridEvenShareISQ_EET2_T4_:
	.zero		966


//--------------------- .nv.constant0._ZN3cub18CUB_300001_SM_10006detail6reduce28DeviceReduceSingleTileKernelINS2_10policy_hubIljN4cuda3std3__44plusIlEEE10Policy1000EN6thrust24THRUST_300001_SM_1000_NS18transform_iteratorI6count5NSD_6detail15normal_iteratorINSD_10device_ptrIiEEEEllEEPljS9_llNS7_10__identityEEEvT0_T1_T2_T3_T4_T6_ --------------------------
	.section	.nv.constant0._ZN3cub18CUB_300001_SM_10006detail6reduce28DeviceReduceSingleTileKernelINS2_10policy_hubIljN4cuda3std3__44plusIlEEE10Policy1000EN6thrust24THRUST_300001_SM_1000_NS18transform_iteratorI6count5NSD_6detail15normal_iteratorINSD_10device_ptrIiEEEEllEEPljS9_llNS7_10__identityEEEvT0_T1_T2_T3_T4_T6_,"a",@progbits
	.sectionflags	@""
	.align	4
.nv.constant0._ZN3cub18CUB_300001_SM_10006detail6reduce28DeviceReduceSingleTileKernelINS2_10policy_hubIljN4cuda3std3__44plusIlEEE10Policy1000EN6thrust24THRUST_300001_SM_1000_NS18transform_iteratorI6count5NSD_6detail15normal_iteratorINSD_10device_ptrIiEEEEllEEPljS9_llNS7_10__identityEEEvT0_T1_T2_T3_T4_T6_:
	.zero		937


//--------------------- .nv.constant0._ZN3cub18CUB_300001_SM_10006detail8for_each13static_kernelINS2_12policy_hub_t12policy_500_tEmN6thrust24THRUST_300001_SM_1000_NS8cuda_cub20__uninitialized_fill7functorINS7_10device_ptrIiEEiEEEEvT0_T1_ --------------------------
	.section	.nv.constant0._ZN3cub18CUB_300001_SM_10006detail8for_each13static_kernelINS2_12policy_hub_t12policy_500_tEmN6thrust24THRUST_300001_SM_1000_NS8cuda_cub20__uninitialized_fill7functorINS7_10device_ptrIiEEiEEEEvT0_T1_,"a",@progbits
	.sectionflags	@""
	.align	4
.nv.constant0._ZN3cub18CUB_300001_SM_10006detail8for_each13static_kernelINS2_12policy_hub_t12policy_500_tEmN6thrust24THRUST_300001_SM_1000_NS8cuda_cub20__uninitialized_fill7functorINS7_10device_ptrIiEEiEEEEvT0_T1_:
	.zero		920


//--------------------- .nv.constant0._ZN3cub18CUB_300001_SM_10006detail11EmptyKernelIvEEvv --------------------------
	.section	.nv.constant0._ZN3cub18CUB_300001_SM_10006detail11EmptyKernelIvEEvv,"a",@progbits
	.sectionflags	@""
	.align	4
.nv.constant0._ZN3cub18CUB_300001_SM_10006detail11EmptyKernelIvEEvv:
	.zero		896


//--------------------- .nv.constant0._ZN6thrust24THRUST_300001_SM_1000_NS8cuda_cub4core6detail13_kernel_agentINS1_15__reduce_by_key16ReduceByKeyAgentINS0_6detail15normal_iteratorINS0_10device_ptrIiEEEESB_SB_SB_N4cuda3std3__48equal_toIiEENSE_4plusIiEEPllEEJSB_SB_SB_SB_SJ_N3cub18CUB_300001_SM_100024ReduceByKeyScanTileStateIilLb1EEESG_SI_llEEEvDpT0_ --------------------------
	.section	.nv.constant0._ZN6thrust24THRUST_300001_SM_1000_NS8cuda_cub4core6detail13_kernel_agentINS1_15__reduce_by_key16ReduceByKeyAgentINS0_6detail15normal_iteratorINS0_10device_ptrIiEEEESB_SB_SB_N4cuda3std3__48equal_toIiEENSE_4plusIiEEPllEEJSB_SB_SB_SB_SJ_N3cub18CUB_300001_SM_100024ReduceByKeyScanTileStateIilLb1EEESG_SI_llEEEvDpT0_,"a",@progbits
	.sectionflags	@""
	.align	4
.nv.constant0._ZN6thrust24THRUST_300001_SM_1000_NS8cuda_cub4core6detail13_kernel_agentINS1_15__reduce_by_key16ReduceByKeyAgentINS0_6detail15normal_iteratorINS0_10device_ptrIiEEEESB_SB_SB_N4cuda3std3__48equal_toIiEENSE_4plusIiEEPllEEJSB_SB_SB_SB_SJ_N3cub18CUB_300001_SM_100024ReduceByKeyScanTileStateIilLb1EEESG_SI_llEEEvDpT0_:
	.zero		968


//--------------------- .nv.constant0._ZN6thrust24THRUST_300001_SM_1000_NS8cuda_cub4core6detail13_kernel_agentINS1_15__reduce_by_key9InitAgentIN3cub18CUB_300001_SM_100024ReduceByKeyScanTileStateIilLb1EEElPlEEJSA_lSB_EEEvDpT0_ --------------------------
	.section	.nv.constant0._ZN6thrust24THRUST_300001_SM_1000_NS8cuda_cub4core6detail13_kernel_agentINS1_15__reduce_by_key9InitAgentIN3cub18CUB_300001_SM_100024ReduceByKeyScanTileStateIilLb1EEElPlEEJSA_lSB_EEEvDpT0_,"a",@progbits
	.sectionflags	@""
	.align	4
.nv.constant0._ZN6thrust24THRUST_300001_SM_1000_NS8cuda_cub4core6detail13_kernel_agentINS1_15__reduce_by_key9InitAgentIN3cub18CUB_300001_SM_100024ReduceByKeyScanTileStateIilLb1EEElPlEEJSA_lSB_EEEvDpT0_:
	.zero		920


//--------------------- .nv.constant0._ZN6thrust24THRUST_300001_SM_1000_NS8cuda_cub4core6detail13_kernel_agentINS1_15__reduce_by_key16ReduceByKeyAgentINS0_6detail15normal_iteratorINS0_10device_ptrIiEEEESB_SB_SB_N4cuda3std3__48equal_toIiEENSE_4plusIiEEPiiEEJSB_SB_SB_SB_SJ_N3cub18CUB_300001_SM_100024ReduceByKeyScanTileStateIiiLb1EEESG_SI_iiEEEvDpT0_ --------------------------
	.section	.nv.constant0._ZN6thrust24THRUST_300001_SM_1000_NS8cuda_cub4core6detail13_kernel_agentINS1_15__reduce_by_key16ReduceByKeyAgentINS0_6detail15normal_iteratorINS0_10device_ptrIiEEEESB_SB_SB_N4cuda3std3__48equal_toIiEENSE_4plusIiEEPiiEEJSB_SB_SB_SB_SJ_N3cub18CUB_300001_SM_100024ReduceByKeyScanTileStateIiiLb1EEESG_SI_iiEEEvDpT0_,"a",@progbits
	.sectionflags	@""
	.align	4
.nv.constant0._ZN6thrust24THRUST_300001_SM_1000_NS8cuda_cub4core6detail13_kernel_agentINS1_15__reduce_by_key16ReduceByKeyAgentINS0_6detail15normal_iteratorINS0_10device_ptrIiEEEESB_SB_SB_N4cuda3std3__48equal_toIiEENSE_4plusIiEEPiiEEJSB_SB_SB_SB_SJ_N3cub18CUB_300001_SM_100024ReduceByKeyScanTileStateIiiLb1EEESG_SI_iiEEEvDpT0_:
	.zero		956


//--------------------- .nv.constant0._ZN6thrust24THRUST_300001_SM_1000_NS8cuda_cub4core6detail13_kernel_agentINS1_15__reduce_by_key9InitAgentIN3cub18CUB_300001_SM_100024ReduceByKeyScanTileStateIiiLb1EEEiPiEEJSA_iSB_EEEvDpT0_ --------------------------
	.section	.nv.constant0._ZN6thrust24THRUST_300001_SM_1000_NS8cuda_cub4core6detail13_kernel_agentINS1_15__reduce_by_key9InitAgentIN3cub18CUB_300001_SM_100024ReduceByKeyScanTileStateIiiLb1EEEiPiEEJSA_iSB_EEEvDpT0_,"a",@progbits
	.sectionflags	@""
	.align	4
.nv.constant0._ZN6thrust24THRUST_300001_SM_1000_NS8cuda_cub4core6detail13_kernel_agentINS1_15__reduce_by_key9InitAgentIN3cub18CUB_300001_SM_100024ReduceByKeyScanTileStateIiiLb1EEEiPiEEJSA_iSB_EEEvDpT0_:
	.zero		920


//--------------------- SYMBOLS --------------------------

	.type		.nv.reservedSmem.offset0,@object
	.size		.nv.reservedSmem.offset0,0x4
	.type		.nv.reservedSmem.cap,@object
	.size		.nv.reservedSmem.cap,0x4
